def matmul_kernel(
    a_ptr,
    b_ptr,
    c_ptr,
    M,
    N,
    K,
    stride_am,
    stride_ak,
    stride_bk,
    stride_bn,
    stride_cm,
    stride_cn,
    BLOCK_M: tl.constexpr,
    BLOCK_N: tl.constexpr,
    BLOCK_K: tl.constexpr,
    GROUP_M: tl.constexpr,
):
    pid = tl.program_id(axis=0)
    num_pid_m = tl.cdiv(M, BLOCK_M)
    num_pid_n = tl.cdiv(N, BLOCK_N)
    num_pid_in_group = GROUP_M * num_pid_n
    group_id = pid // num_pid_in_group
    first_pid_m = group_id * GROUP_M
    group_size_m = min(num_pid_m - first_pid_m, GROUP_M)
    pid_m = first_pid_m + ((pid % num_pid_in_group) % group_size_m)
    pid_n = (pid % num_pid_in_group) // group_size_m

    offs_am = (pid_m * BLOCK_M + tl.arange(0, BLOCK_M)) % M
    offs_bn = (pid_n * BLOCK_N + tl.arange(0, BLOCK_N)) % N
    offs_k = tl.arange(0, BLOCK_K)
    a_ptrs = a_ptr + offs_am[:, None] * stride_am + offs_k[None, :] * stride_ak
    b_ptrs = b_ptr + offs_k[:, None] * stride_bk + offs_bn[None, :] * stride_bn

    acc = tl.zeros((BLOCK_M, BLOCK_N), dtype=tl.float32)
    for kk in range(0, tl.cdiv(K, BLOCK_K)):
        a = tl.load(a_ptrs, mask=offs_k[None, :] < K - kk * BLOCK_K, other=0.0)
        b = tl.load(b_ptrs, mask=offs_k[:, None] < K - kk * BLOCK_K, other=0.0)
        acc = tl.dot(a, b, acc)
        a_ptrs += BLOCK_K * stride_ak
        b_ptrs += BLOCK_K * stride_bk

    c = acc.to(c_ptr.dtype.element_ty)
    offs_cm = pid_m * BLOCK_M + tl.arange(0, BLOCK_M)
    offs_cn = pid_n * BLOCK_N + tl.arange(0, BLOCK_N)
    c_ptrs = c_ptr + offs_cm[:, None] * stride_cm + offs_cn[None, :] * stride_cn
    mask = (offs_cm[:, None] < M) & (offs_cn[None, :] < N)
    tl.store(c_ptrs, c, mask=mask)

# config = {"BLOCK_K": 64, "BLOCK_M": 256, "BLOCK_N": 128, "GROUP_M": 8, "arch": "sm_90", "dtype": "fp8e5m2", "num_ctas": 1, "num_stages": 3, "num_warps": 2}
# arch = sm_90


// ===== COMPILED SASS (sm_90a) =====

	.target	sm_90a

	.elftype	@"ET_EXEC"


//--------------------- .note.nv.tkinfo           --------------------------
	.section	.note.nv.tkinfo,"",@"SHT_NOTE"
	.sectionflags	@"SHF_NOTE_NV_TKINFO"
	.tkinfo
        /*0018*/ 	.word	0x00000002
        /*0030*/ 	.string	""
        /*0030*/ 	.string	"ptxas"
        /*0030*/ 	.string	"Cuda compilation tools, release 13.0, V13.0.88"
        /*0030*/ 	.string	"Build cuda_13.0.r13.0/compiler.36424714_0"
        /*0030*/ 	.string	"-v  -suppress-debug-info  -lineinfo  -arch sm_90a "



//--------------------- .note.nv.cuinfo           --------------------------
	.section	.note.nv.cuinfo,"",@"SHT_NOTE"
	.sectionflags	@"SHF_NOTE_NV_CUINFO"
        /*0018*/ 	.short	0x0002
        /*001a*/ 	.short	0x005a
        /*001c*/ 	.short	0x0082
	.zero		2


//--------------------- .nv.info                  --------------------------
	.section	.nv.info,"",@"SHT_CUDA_INFO"
	.align	4


	//----- nvinfo : EIATTR_REGCOUNT
	.align		4
        /*0000*/ 	.byte	0x04, 0x2f
        /*0002*/ 	.short	(.L_1 - .L_0)
	.align		4
.L_0:
        /*0004*/ 	.word	index@(matmul_kernel)
        /*0008*/ 	.word	0x00000020


	//----- nvinfo : EIATTR_FRAME_SIZE
	.align		4
.L_1:
        /*000c*/ 	.byte	0x04, 0x11
        /*000e*/ 	.short	(.L_3 - .L_2)
	.align		4
.L_2:
        /*0010*/ 	.word	index@(matmul_kernel)
        /*0014*/ 	.word	0x000044b0


	//----- nvinfo : EIATTR_MIN_STACK_SIZE
	.align		4
.L_3:
        /*0018*/ 	.byte	0x04, 0x12
        /*001a*/ 	.short	(.L_5 - .L_4)
	.align		4
.L_4:
        /*001c*/ 	.word	index@(matmul_kernel)
        /*0020*/ 	.word	0x000044b0
.L_5:


//--------------------- .nv.compat                --------------------------
	.section	.nv.compat,"",@"SHT_CUDA_COMPAT_INFO"
	.align	4
        /*0000*/ 	.byte	0x02, 0x09, 0x01, 0x00, 0x02, 0x02, 0x02, 0x00, 0x02, 0x05, 0x05, 0x00, 0x03, 0x07, 0x01, 0x01
        /*0010*/ 	.byte	0x02, 0x03, 0x00, 0x00, 0x02, 0x06, 0x01, 0x00, 0x04, 0x0b, 0x08, 0x00, 0x00, 0x00, 0x00, 0x00
        /*0020*/ 	.byte	0x00, 0x00, 0x00, 0x00


//--------------------- .nv.info.matmul_kernel    --------------------------
	.section	.nv.info.matmul_kernel,"",@"SHT_CUDA_INFO"
	.sectionflags	@""
	.align	4


	//----- nvinfo : EIATTR_CUDA_API_VERSION
	.align		4
        /*0000*/ 	.byte	0x04, 0x37
        /*0002*/ 	.short	(.L_7 - .L_6)
.L_6:
        /*0004*/ 	.word	0x00000082


	//----- nvinfo : EIATTR_KPARAM_INFO
	.align		4
.L_7:
        /*0008*/ 	.byte	0x04, 0x17
        /*000a*/ 	.short	(.L_9 - .L_8)
.L_8:
        /*000c*/ 	.word	0x00000000
        /*0010*/ 	.short	0x000d
        /*0012*/ 	.short	0x0048
        /*0014*/ 	.byte	0x00, 0xf4, 0x21, 0x00


	//----- nvinfo : EIATTR_KPARAM_INFO
	.align		4
.L_9:
        /*0018*/ 	.byte	0x04, 0x17
        /*001a*/ 	.short	(.L_11 - .L_10)
.L_10:
        /*001c*/ 	.word	0x00000000
        /*0020*/ 	.short	0x000c
        /*0022*/ 	.short	0x0040
        /*0024*/ 	.byte	0x00, 0xf4, 0x21, 0x00


	//----- nvinfo : EIATTR_KPARAM_INFO
	.align		4
.L_11:
        /*0028*/ 	.byte	0x04, 0x17
        /*002a*/ 	.short	(.L_13 - .L_12)
.L_12:
        /*002c*/ 	.word	0x00000000
        /*0030*/ 	.short	0x000b
        /*0032*/ 	.short	0x0038
        /*0034*/ 	.byte	0x00, 0xf0, 0x11, 0x00


	//----- nvinfo : EIATTR_KPARAM_INFO
	.align		4
.L_13:
        /*0038*/ 	.byte	0x04, 0x17
        /*003a*/ 	.short	(.L_15 - .L_14)
.L_14:
        /*003c*/ 	.word	0x00000000
        /*0040*/ 	.short	0x000a
        /*0042*/ 	.short	0x0034
        /*0044*/ 	.byte	0x00, 0xf0, 0x11, 0x00


	//----- nvinfo : EIATTR_KPARAM_INFO
	.align		4
.L_15:
        /*0048*/ 	.byte	0x04, 0x17
        /*004a*/ 	.short	(.L_17 - .L_16)
.L_16:
        /*004c*/ 	.word	0x00000000
        /*0050*/ 	.short	0x0009
        /*0052*/ 	.short	0x0030
        /*0054*/ 	.byte	0x00, 0xf0, 0x11, 0x00


	//----- nvinfo : EIATTR_KPARAM_INFO
	.align		4
.L_17:
        /*0058*/ 	.byte	0x04, 0x17
        /*005a*/ 	.short	(.L_19 - .L_18)
.L_18:
        /*005c*/ 	.word	0x00000000
        /*0060*/ 	.short	0x0008
        /*0062*/ 	.short	0x002c
        /*0064*/ 	.byte	0x00, 0xf0, 0x11, 0x00


	//----- nvinfo : EIATTR_KPARAM_INFO
	.align		4
.L_19:
        /*0068*/ 	.byte	0x04, 0x17
        /*006a*/ 	.short	(.L_21 - .L_20)
.L_20:
        /*006c*/ 	.word	0x00000000
        /*0070*/ 	.short	0x0007
        /*0072*/ 	.short	0x0028
        /*0074*/ 	.byte	0x00, 0xf0, 0x11, 0x00


	//----- nvinfo : EIATTR_KPARAM_INFO
	.align		4
.L_21:
        /*0078*/ 	.byte	0x04, 0x17
        /*007a*/ 	.short	(.L_23 - .L_22)
.L_22:
        /*007c*/ 	.word	0x00000000
        /*0080*/ 	.short	0x0006
        /*0082*/ 	.short	0x0024
        /*0084*/ 	.byte	0x00, 0xf0, 0x11, 0x00


	//----- nvinfo : EIATTR_KPARAM_INFO
	.align		4
.L_23:
        /*0088*/ 	.byte	0x04, 0x17
        /*008a*/ 	.short	(.L_25 - .L_24)
.L_24:
        /*008c*/ 	.word	0x00000000
        /*0090*/ 	.short	0x0005
        /*0092*/ 	.short	0x0020
        /*0094*/ 	.byte	0x00, 0xf0, 0x11, 0x00


	//----- nvinfo : EIATTR_KPARAM_INFO
	.align		4
.L_25:
        /*0098*/ 	.byte	0x04, 0x17
        /*009a*/ 	.short	(.L_27 - .L_26)
.L_26:
        /*009c*/ 	.word	0x00000000
        /*00a0*/ 	.short	0x0004
        /*00a2*/ 	.short	0x001c
        /*00a4*/ 	.byte	0x00, 0xf0, 0x11, 0x00


	//----- nvinfo : EIATTR_KPARAM_INFO
	.align		4
.L_27:
        /*00a8*/ 	.byte	0x04, 0x17
        /*00aa*/ 	.short	(.L_29 - .L_28)
.L_28:
        /*00ac*/ 	.word	0x00000000
        /*00b0*/ 	.short	0x0003
        /*00b2*/ 	.short	0x0018
        /*00b4*/ 	.byte	0x00, 0xf0, 0x11, 0x00


	//----- nvinfo : EIATTR_KPARAM_INFO
	.align		4
.L_29:
        /*00b8*/ 	.byte	0x04, 0x17
        /*00ba*/ 	.short	(.L_31 - .L_30)
.L_30:
        /*00bc*/ 	.word	0x00000000
        /*00c0*/ 	.short	0x0002
        /*00c2*/ 	.short	0x0010
        /*00c4*/ 	.byte	0x00, 0xf4, 0x21, 0x00


	//----- nvinfo : EIATTR_KPARAM_INFO
	.align		4
.L_31:
        /*00c8*/ 	.byte	0x04, 0x17
        /*00ca*/ 	.short	(.L_33 - .L_32)
.L_32:
        /*00cc*/ 	.word	0x00000000
        /*00d0*/ 	.short	0x0001
        /*00d2*/ 	.short	0x0008
        /*00d4*/ 	.byte	0x00, 0xf4, 0x21, 0x00


	//----- nvinfo : EIATTR_KPARAM_INFO
	.align		4
.L_33:
        /*00d8*/ 	.byte	0x04, 0x17
        /*00da*/ 	.short	(.L_35 - .L_34)
.L_34:
        /*00dc*/ 	.word	0x00000000
        /*00e0*/ 	.short	0x0000
        /*00e2*/ 	.short	0x0000
        /*00e4*/ 	.byte	0x00, 0xf4, 0x21, 0x00


	//----- nvinfo : EIATTR_SPARSE_MMA_MASK
	.align		4
.L_35:
        /*00e8*/ 	.byte	0x03, 0x50
        /*00ea*/ 	.short	0x0000


	//----- nvinfo : EIATTR_MAXREG_COUNT
	.align		4
        /*00ec*/ 	.byte	0x03, 0x1b
        /*00ee*/ 	.short	0x00ff


	//----- nvinfo : EIATTR_NUM_BARRIERS
	.align		4
        /*00f0*/ 	.byte	0x02, 0x4c
        /*00f2*/ 	.byte	0x01
	.zero		1


	//----- nvinfo : EIATTR_ANNOTATIONS
	.align		4
        /*00f4*/ 	.byte	0x04, 0x55
        /*00f6*/ 	.short	(.L_37 - .L_36)


	//   ....[0]....
.L_36:
        /*00f8*/ 	.word	0x00000001
        /*00fc*/ 	.byte	0x10, 0x05, 0x00, 0x00, 0x01, 0x00, 0x00, 0x00, 0x40, 0x05, 0x00, 0x00, 0x01, 0x00, 0x00, 0x00
        /* <DEDUP_REMOVED lines=241> */
        /*101c*/ 	.byte	0xa0, 0x2b, 0x00, 0x00, 0x01, 0x00, 0x00, 0x00, 0xb0, 0x2b, 0x00, 0x00


	//----- nvinfo : EIATTR_MERCURY_ISA_VERSION
	.align		4
.L_37:
        /*1028*/ 	.byte	0x03, 0x5f
        /*102a*/ 	.short	0x0101


	//----- nvinfo : EIATTR_EXIT_INSTR_OFFSETS
	.align		4
        /*102c*/ 	.byte	0x04, 0x1c
        /*102e*/ 	.short	(.L_39 - .L_38)


	//   ....[0]....
.L_38:
        /*1030*/ 	.word	0x00081c00


	//   ....[1]....
        /*1034*/ 	.word	0x00081c30


	//----- nvinfo : EIATTR_REQNTID
	.align		4
.L_39:
        /*1038*/ 	.byte	0x04, 0x10
        /*103a*/ 	.short	(.L_41 - .L_40)
.L_40:
        /*103c*/ 	.word	0x00000040
        /*1040*/ 	.word	0x00000001
        /*1044*/ 	.word	0x00000001


	//----- nvinfo : EIATTR_CBANK_PARAM_SIZE
	.align		4
.L_41:
        /*1048*/ 	.byte	0x03, 0x19
        /*104a*/ 	.short	0x0050


	//----- nvinfo : EIATTR_PARAM_CBANK
	.align		4
        /*104c*/ 	.byte	0x04, 0x0a
        /*104e*/ 	.short	(.L_43 - .L_42)
	.align		4
.L_42:
        /*1050*/ 	.word	index@(.nv.constant0.matmul_kernel)
        /*1054*/ 	.short	0x0210
        /*1056*/ 	.short	0x0050


	//----- nvinfo : EIATTR_SW_WAR
	.align		4
.L_43:
        /*1058*/ 	.byte	0x04, 0x36
        /*105a*/ 	.short	(.L_45 - .L_44)
.L_44:
        /*105c*/ 	.word	0x00000008
.L_45:


//--------------------- .nv.callgraph             --------------------------
	.section	.nv.callgraph,"",@"SHT_CUDA_CALLGRAPH"
	.align	4
	.sectionentsize	8
	.align		4
        /*0000*/ 	.word	0x00000000
	.align		4
        /*0004*/ 	.word	0xffffffff
	.align		4
        /*0008*/ 	.word	0x00000000
	.align		4
        /*000c*/ 	.word	0xfffffffe
	.align		4
        /*0010*/ 	.word	0x00000000
	.align		4
        /*0014*/ 	.word	0xfffffffd
	.align		4
        /*0018*/ 	.word	0x00000000
	.align		4
        /*001c*/ 	.word	0xfffffffc


//--------------------- .text.matmul_kernel       --------------------------
	.section	.text.matmul_kernel,"ax",@progbits
	.align	128
        .global         matmul_kernel
        .type           matmul_kernel,@function
        .size           matmul_kernel,(.L_x_4 - matmul_kernel)
        .other          matmul_kernel,@"STO_CUDA_ENTRY STV_DEFAULT"
matmul_kernel:
.text.matmul_kernel:
[----:B------:R-:W0:Y:S08]  /*0000*/  LDC R1, c[0x0][0x28] ;  /* 0x00000a00ff017b82 */ /* 0x000e300000000800 */
[----:B------:R-:W1:Y:S01]  /*0010*/  LDC.64 R4, c[0x0][0x228] ;  /* 0x00008a00ff047b82 */ /* 0x000e620000000a00 */
[----:B0-----:R-:W-:Y:S01]  /*0020*/  VIADD R1, R1, 0xffffbb50 ;  /* 0xffffbb5001017836 */ /* 0x001fe20000000000 */
[----:B------:R-:W0:Y:S01]  /*0030*/  S2R R14, SR_TID.X ;  /* 0x00000000000e7919 */ /* 0x000e220000002100 */
[----:B------:R-:W-:Y:S01]  /*0040*/  UMOV UR5, 0x400 ;  /* 0x0000040000057882 */ /* 0x000fe20000000000 */
[----:B------:R-:W-:-:S04]  /*0050*/  ULDC.64 UR32, c[0x0][0x208] ;  /* 0x0000820000207ab9 */ /* 0x000fc80000000a00 */
[----:B------:R-:W2:Y:S01]  /*0060*/  S2UR UR4, SR_CgaCtaId ;  /* 0x00000000000479c3 */ /* 0x000ea20000008800 */
[----:B-1----:R-:W-:-:S05]  /*0070*/  VIADD R0, R5, 0x7f ;  /* 0x0000007f05007836 */ /* 0x002fca0000000000 */
[----:B------:R-:W-:Y:S01]  /*0080*/  SHF.R.S32.HI R3, RZ, 0x1f, R0 ;  /* 0x0000001fff037819 */ /* 0x000fe20000011400 */
[----:B--2---:R-:W-:-:S03]  /*0090*/  ULEA UR5, UR4, UR5, 0x18 ;  /* 0x0000000504057291 */ /* 0x004fc6000f8ec03f */
[----:B------:R-:W-:Y:S02]  /*00a0*/  LEA.HI R3, R3, R0, RZ, 0x7 ;  /* 0x0000000003037211 */ /* 0x000fe400078f38ff */
[----:B0-----:R-:W-:Y:S02]  /*00b0*/  LOP3.LUT R17, R14, 0x3f, RZ, 0xc0, !PT ;  /* 0x0000003f0e117812 */ /* 0x001fe400078ec0ff */
[----:B------:R-:W-:Y:S02]  /*00c0*/  SHF.R.S32.HI R0, RZ, 0x7, R3 ;  /* 0x00000007ff007819 */ /* 0x000fe40000011403 */
[----:B------:R-:W0:Y:S03]  /*00d0*/  S2R R3, SR_CTAID.X ;  /* 0x0000000000037919 */ /* 0x000e260000002500 */
[----:B------:R-:W-:-:S05]  /*00e0*/  IMAD.SHL.U32 R0, R0, 0x8, RZ ;  /* 0x0000000800007824 */ /* 0x000fca00078e00ff */
[-C--:B------:R-:W-:Y:S02]  /*00f0*/  IABS R9, R0.reuse ;  /* 0x0000000000097213 */ /* 0x080fe40000000000 */
[----:B------:R-:W-:Y:S02]  /*0100*/  IABS R12, R0 ;  /* 0x00000000000c7213 */ /* 0x000fe40000000000 */
[----:B------:R-:W1:Y:S08]  /*0110*/  I2F.RP R2, R9 ;  /* 0x0000000900027306 */ /* 0x000e700000209400 */
[----:B-1----:R-:W1:Y:S01]  /*0120*/  MUFU.RCP R2, R2 ;  /* 0x0000000200027308 */ /* 0x002e620000001000 */
[----:B0-----:R-:W-:Y:S01]  /*0130*/  IABS R10, R3 ;  /* 0x00000003000a7213 */ /* 0x001fe20000000000 */
[----:B-1----:R-:W-:-:S02]  /*0140*/  VIADD R6, R2, 0xffffffe ;  /* 0x0ffffffe02067836 */ /* 0x002fc40000000000 */
[----:B------:R-:W-:-:S04]  /*0150*/  IMAD.MOV R2, RZ, RZ, -R12 ;  /* 0x000000ffff027224 */ /* 0x000fc800078e0a0c */
[----:B------:R0:W1:Y:S02]  /*0160*/  F2I.FTZ.U32.TRUNC.NTZ R7, R6 ;  /* 0x0000000600077305 */ /* 0x000064000021f000 */
[----:B0-----:R-:W-:Y:S02]  /*0170*/  IMAD.MOV.U32 R6, RZ, RZ, RZ ;  /* 0x000000ffff067224 */ /* 0x001fe400078e00ff */
[----:B-1----:R-:W-:-:S04]  /*0180*/  IMAD.MOV R8, RZ, RZ, -R7 ;  /* 0x000000ffff087224 */ /* 0x002fc800078e0a07 */
[----:B------:R-:W-:Y:S02]  /*0190*/  IMAD R11, R8, R9, RZ ;  /* 0x00000009080b7224 */ /* 0x000fe400078e02ff */
[----:B------:R-:W-:Y:S02]  /*01a0*/  IMAD.MOV.U32 R8, RZ, RZ, R10 ;  /* 0x000000ffff087224 */ /* 0x000fe400078e000a */
[----:B------:R-:W-:-:S06]  /*01b0*/  IMAD.HI.U32 R7, R7, R11, R6 ;  /* 0x0000000b07077227 */ /* 0x000fcc00078e0006 */
[----:B------:R-:W-:-:S04]  /*01c0*/  IMAD.HI.U32 R7, R7, R8, RZ ;  /* 0x0000000807077227 */ /* 0x000fc800078e00ff */
[----:B------:R-:W-:-:S05]  /*01d0*/  IMAD R2, R7, R2, R8 ;  /* 0x0000000207027224 */ /* 0x000fca00078e0208 */
[----:B------:R-:W-:-:S13]  /*01e0*/  ISETP.GT.U32.AND P1, PT, R9, R2, PT ;  /* 0x000000020900720c */ /* 0x000fda0003f24070 */
[----:B------:R-:W-:Y:S02]  /*01f0*/  @!P1 IMAD.IADD R2, R2, 0x1, -R9 ;  /* 0x0000000102029824 */ /* 0x000fe400078e0a09 */
[----:B------:R-:W-:Y:S01]  /*0200*/  @!P1 VIADD R7, R7, 0x1 ;  /* 0x0000000107079836 */ /* 0x000fe20000000000 */
[----:B------:R-:W-:Y:S02]  /*0210*/  ISETP.NE.AND P1, PT, R0, RZ, PT ;  /* 0x000000ff0000720c */ /* 0x000fe40003f25270 */
[----:B------:R-:W-:Y:S02]  /*0220*/  ISETP.GE.U32.AND P0, PT, R2, R9, PT ;  /* 0x000000090200720c */ /* 0x000fe40003f06070 */
[----:B------:R-:W-:-:S04]  /*0230*/  LOP3.LUT R2, R3, R0, RZ, 0x3c, !PT ;  /* 0x0000000003027212 */ /* 0x000fc800078e3cff */
[----:B------:R-:W-:Y:S01]  /*0240*/  ISETP.GE.AND P2, PT, R2, RZ, PT ;  /* 0x000000ff0200720c */ /* 0x000fe20003f46270 */
[----:B------:R-:W-:-:S06]  /*0250*/  VIADD R2, R4, 0xff ;  /* 0x000000ff04027836 */ /* 0x000fcc0000000000 */
[----:B------:R-:W-:-:S04]  /*0260*/  @P0 VIADD R7, R7, 0x1 ;  /* 0x0000000107070836 */ /* 0x000fc80000000000 */
[----:B------:R-:W-:Y:S01]  /*0270*/  IMAD.MOV.U32 R6, RZ, RZ, R7 ;  /* 0x000000ffff067224 */ /* 0x000fe200078e0007 */
[----:B------:R-:W-:-:S03]  /*0280*/  SHF.R.S32.HI R7, RZ, 0x1f, R2 ;  /* 0x0000001fff077819 */ /* 0x000fc60000011402 */
[----:B------:R-:W-:Y:S01]  /*0290*/  @!P2 IMAD.MOV R6, RZ, RZ, -R6 ;  /* 0x000000ffff06a224 */ /* 0x000fe200078e0a06 */
[----:B------:R-:W-:Y:S02]  /*02a0*/  @!P1 LOP3.LUT R6, RZ, R0, RZ, 0x33, !PT ;  /* 0x00000000ff069212 */ /* 0x000fe400078e33ff */
[----:B------:R-:W-:-:S03]  /*02b0*/  LEA.HI R7, R7, R2, RZ, 0x8 ;  /* 0x0000000207077211 */ /* 0x000fc600078f40ff */
[----:B------:R-:W-:Y:S02]  /*02c0*/  IMAD.SHL.U32 R2, R6, 0x8, RZ ;  /* 0x0000000806027824 */ /* 0x000fe400078e00ff */
[----:B------:R-:W-:-:S03]  /*02d0*/  IMAD.MOV R6, RZ, RZ, -R6 ;  /* 0x000000ffff067224 */ /* 0x000fc600078e0a06 */
[----:B------:R-:W-:Y:S01]  /*02e0*/  LEA.HI.SX32 R7, R7, -R2, 0x18 ;  /* 0x8000000207077211 */ /* 0x000fe200078fc2ff */
[----:B------:R-:W-:Y:S02]  /*02f0*/  IMAD R15, R0, R6, R3 ;  /* 0x00000006000f7224 */ /* 0x000fe400078e0203 */
[----:B------:R-:W-:Y:S01]  /*0300*/  IMAD.MOV.U32 R6, RZ, RZ, RZ ;  /* 0x000000ffff067224 */ /* 0x000fe200078e00ff */
[----:B------:R-:W-:Y:S02]  /*0310*/  VIMNMX R8, R7, 0x8, PT ;  /* 0x0000000807087848 */ /* 0x000fe40003fe0100 */
[----:B------:R-:W-:Y:S02]  /*0320*/  IABS R13, R15 ;  /* 0x0000000f000d7213 */ /* 0x000fe40000000000 */
[----:B------:R-:W-:-:S04]  /*0330*/  IABS R11, R8 ;  /* 0x00000008000b7213 */ /* 0x000fc80000000000 */
[----:B------:R-:W0:Y:S08]  /*0340*/  I2F.RP R9, R11 ;  /* 0x0000000b00097306 */ /* 0x000e300000209400 */
[----:B0-----:R-:W0:Y:S02]  /*0350*/  MUFU.RCP R9, R9 ;  /* 0x0000000900097308 */ /* 0x001e240000001000 */
[----:B0-----:R-:W-:-:S06]  /*0360*/  VIADD R7, R9, 0xffffffe ;  /* 0x0ffffffe09077836 */ /* 0x001fcc0000000000 */
[----:B------:R-:W0:Y:S02]  /*0370*/  F2I.FTZ.U32.TRUNC.NTZ R7, R7 ;  /* 0x0000000700077305 */ /* 0x000e24000021f000 */
[----:B0-----:R-:W-:-:S04]  /*0380*/  IMAD.MOV R10, RZ, RZ, -R7 ;  /* 0x000000ffff0a7224 */ /* 0x001fc800078e0a07 */
[----:B------:R-:W-:-:S04]  /*0390*/  IMAD.MOV.U32 R0, RZ, RZ, R10 ;  /* 0x000000ffff007224 */ /* 0x000fc800078e000a */
[----:B------:R-:W-:Y:S01]  /*03a0*/  IMAD R3, R0, R11, RZ ;  /* 0x0000000b00037224 */ /* 0x000fe200078e02ff */
[----:B------:R-:W-:-:S03]  /*03b0*/  IABS R0, R8 ;  /* 0x0000000800007213 */ /* 0x000fc60000000000 */
[----:B------:R-:W-:Y:S02]  /*03c0*/  IMAD.HI.U32 R6, R7, R3, R6 ;  /* 0x0000000307067227 */ /* 0x000fe400078e0006 */
[----:B------:R-:W0:Y:S02]  /*03d0*/  LDC R7, c[0x0][0x230] ;  /* 0x00008c00ff077b82 */ /* 0x000e240000000800 */
[----:B------:R-:W-:Y:S02]  /*03e0*/  IMAD.MOV R0, RZ, RZ, -R0 ;  /* 0x000000ffff007224 */ /* 0x000fe400078e0a00 */
[----:B------:R-:W-:-:S04]  /*03f0*/  IMAD.HI.U32 R6, R6, R13, RZ ;  /* 0x0000000d06067227 */ /* 0x000fc800078e00ff */
[----:B------:R-:W-:-:S05]  /*0400*/  IMAD R0, R6, R0, R13 ;  /* 0x0000000006007224 */ /* 0x000fca00078e020d */
[----:B------:R-:W-:Y:S01]  /*0410*/  ISETP.GT.U32.AND P1, PT, R11, R0, PT ;  /* 0x000000000b00720c */ /* 0x000fe20003f24070 */
[----:B0-----:R-:W-:-:S12]  /*0420*/  VIADD R18, R7, 0x3f ;  /* 0x0000003f07127836 */ /* 0x001fd80000000000 */
[----:B------:R-:W-:Y:S02]  /*0430*/  @!P1 IMAD.IADD R0, R0, 0x1, -R11 ;  /* 0x0000000100009824 */ /* 0x000fe400078e0a0b */
[----:B------:R-:W-:Y:S01]  /*0440*/  @!P1 VIADD R6, R6, 0x1 ;  /* 0x0000000106069836 */ /* 0x000fe20000000000 */
[----:B------:R-:W-:Y:S02]  /*0450*/  ISETP.NE.AND P1, PT, R8, RZ, PT ;  /* 0x000000ff0800720c */ /* 0x000fe40003f25270 */
[----:B------:R-:W-:Y:S02]  /*0460*/  ISETP.GE.U32.AND P0, PT, R0, R11, PT ;  /* 0x0000000b0000720c */ /* 0x000fe40003f06070 */
[----:B------:R-:W-:-:S04]  /*0470*/  LOP3.LUT R0, R15, R8, RZ, 0x3c, !PT ;  /* 0x000000080f007212 */ /* 0x000fc800078e3cff */
[----:B------:R-:W-:-:S07]  /*0480*/  ISETP.GE.AND P2, PT, R0, RZ, PT ;  /* 0x000000ff0000720c */ /* 0x000fce0003f46270 */
[----:B------:R-:W-:Y:S01]  /*0490*/  @P0 VIADD R6, R6, 0x1 ;  /* 0x0000000106060836 */ /* 0x000fe20000000000 */
[----:B------:R-:W-:-:S05]  /*04a0*/  ISETP.GT.AND P0, PT, R18, 0x3f, PT ;  /* 0x0000003f1200780c */ /* 0x000fca0003f04270 */
[----:B------:R-:W-:Y:S01]  /*04b0*/  @!P2 IMAD.MOV R6, RZ, RZ, -R6 ;  /* 0x000000ffff06a224 */ /* 0x000fe200078e0a06 */
[----:B------:R-:W-:-:S05]  /*04c0*/  @!P1 LOP3.LUT R6, RZ, R8, RZ, 0x33, !PT ;  /* 0x00000008ff069212 */ /* 0x000fca00078e33ff */
[----:B------:R-:W-:Y:S02]  /*04d0*/  IMAD.MOV R3, RZ, RZ, -R6 ;  /* 0x000000ffff037224 */ /* 0x000fe400078e0a06 */
[----:B------:R-:W-:Y:S02]  /*04e0*/  IMAD.SHL.U32 R16, R6, 0x80, RZ ;  /* 0x0000008006107824 */ /* 0x000fe400078e00ff */
[----:B------:R-:W-:Y:S02]  /*04f0*/  IMAD R3, R8, R3, R15 ;  /* 0x0000000308037224 */ /* 0x000fe400078e020f */
[----:B------:R-:W-:Y:S01]  /*0500*/  VIADD R6, R16, 0x1 ;  /* 0x0000000110067836 */ /* 0x000fe20000000000 */
[----:B------:R-:W-:Y:S01]  /*0510*/  STL [R1+0xfa4], R16 ;  /* 0x000fa41001007387 */ /* 0x000fe20000100800 */
[----:B------:R-:W-:Y:S02]  /*0520*/  IMAD.IADD R0, R2, 0x1, R3 ;  /* 0x0000000102007824 */ /* 0x000fe400078e0203 */
[C---:B------:R-:W-:Y:S01]  /*0530*/  VIADD R3, R16.reuse, 0x2 ;  /* 0x0000000210037836 */ /* 0x040fe20000000000 */
[----:B------:R0:W-:Y:S01]  /*0540*/  STL [R1+0x2cc], R6 ;  /* 0x0002cc0601007387 */ /* 0x0001e20000100800 */
[----:B------:R-:W-:-:S02]  /*0550*/  VIADD R2, R16, 0x3 ;  /* 0x0000000310027836 */ /* 0x000fc40000000000 */
[----:B------:R-:W-:Y:S01]  /*0560*/  IMAD R0, R0, 0x100, R17 ;  /* 0x0000010000007824 */ /* 0x000fe200078e0211 */
[----:B------:R1:W-:Y:S01]  /*0570*/  STL [R1+0x2c8], R3 ;  /* 0x0002c80301007387 */ /* 0x0003e20000100800 */
[C---:B------:R-:W-:Y:S02]  /*0580*/  VIADD R15, R16.reuse, 0x19 ;  /* 0x00000019100f7836 */ /* 0x040fe40000000000 */
[C---:B------:R-:W-:Y:S01]  /*0590*/  VIADD R20, R16.reuse, 0x72 ;  /* 0x0000007210147836 */ /* 0x040fe20000000000 */
[----:B------:R2:W-:Y:S01]  /*05a0*/  STL [R1+0x2c4], R2 ;  /* 0x0002c40201007387 */ /* 0x0005e20000100800 */
[C---:B------:R-:W-:Y:S02]  /*05b0*/  VIADD R19, R16.reuse, 0x73 ;  /* 0x0000007310137836 */ /* 0x040fe40000000000 */
[C---:B0-----:R-:W-:Y:S02]  /*05c0*/  VIADD R6, R16.reuse, 0x4 ;  /* 0x0000000410067836 */ /* 0x041fe40000000000 */
[----:B------:R-:W-:-:S02]  /*05d0*/  VIADD R18, R16, 0x74 ;  /* 0x0000007410127836 */ /* 0x000fc40000000000 */
[C---:B-1----:R-:W-:Y:S01]  /*05e0*/  VIADD R3, R16.reuse, 0x5 ;  /* 0x0000000510037836 */ /* 0x042fe20000000000 */
[----:B------:R0:W-:Y:S01]  /*05f0*/  STL [R1+0x2c0], R6 ;  /* 0x0002c00601007387 */ /* 0x0001e20000100800 */
[C---:B------:R-:W-:Y:S02]  /*0600*/  VIADD R13, R16.reuse, 0x75 ;  /* 0x00000075100d7836 */ /* 0x040fe40000000000 */
[C---:B--2---:R-:W-:Y:S01]  /*0610*/  VIADD R2, R16.reuse, 0x6 ;  /* 0x0000000610027836 */ /* 0x044fe20000000000 */
[----:B------:R1:W-:Y:S01]  /*0620*/  STL [R1+0x2bc], R3 ;  /* 0x0002bc0301007387 */ /* 0x0003e20000100800 */
[C---:B------:R-:W-:Y:S02]  /*0630*/  VIADD R12, R16.reuse, 0x77 ;  /* 0x00000077100c7836 */ /* 0x040fe40000000000 */
[C---:B------:R-:W-:Y:S01]  /*0640*/  VIADD R11, R16.reuse, 0x78 ;  /* 0x00000078100b7836 */ /* 0x040fe20000000000 */
[----:B------:R2:W-:Y:S01]  /*0650*/  STL [R1+0x2b8], R2 ;  /* 0x0002b80201007387 */ /* 0x0005e20000100800 */
[----:B------:R-:W-:-:S02]  /*0660*/  VIADD R10, R16, 0x79 ;  /* 0x00000079100a7836 */ /* 0x000fc40000000000 */
[C---:B0-----:R-:W-:Y:S02]  /*0670*/  VIADD R6, R16.reuse, 0x7 ;  /* 0x0000000710067836 */ /* 0x041fe40000000000 */
[C---:B------:R-:W-:Y:S02]  /*0680*/  VIADD R9, R16.reuse, 0x7a ;  /* 0x0000007a10097836 */ /* 0x040fe40000000000 */
[C---:B-1----:R-:W-:Y:S01]  /*0690*/  VIADD R3, R16.reuse, 0x8 ;  /* 0x0000000810037836 */ /* 0x042fe20000000000 */
[----:B------:R0:W-:Y:S01]  /*06a0*/  STL [R1+0x2b4], R6 ;  /* 0x0002b40601007387 */ /* 0x0001e20000100800 */
[C---:B------:R-:W-:Y:S02]  /*06b0*/  VIADD R8, R16.reuse, 0x7b ;  /* 0x0000007b10087836 */ /* 0x040fe40000000000 */
[C---:B--2---:R-:W-:Y:S01]  /*06c0*/  VIADD R2, R16.reuse, 0x9 ;  /* 0x0000000910027836 */ /* 0x044fe20000000000 */
[----:B------:R1:W-:Y:S01]  /*06d0*/  STL [R1+0x2a8], R3 ;  /* 0x0002a80301007387 */ /* 0x0003e20000100800 */
[----:B------:R-:W-:-:S02]  /*06e0*/  VIADD R7, R16, 0x7c ;  /* 0x0000007c10077836 */ /* 0x000fc40000000000 */
[C---:B------:R-:W-:Y:S01]  /*06f0*/  VIADD R22, R16.reuse, 0x7f ;  /* 0x0000007f10167836 */ /* 0x040fe20000000000 */
[----:B------:R2:W-:Y:S01]  /*0700*/  STL [R1+0x2b0], R2 ;  /* 0x0002b00201007387 */ /* 0x0005e20000100800 */
[C---:B0-----:R-:W-:Y:S02]  /*0710*/  VIADD R6, R16.reuse, 0xa ;  /* 0x0000000a10067836 */ /* 0x041fe40000000000 */
[----:B-1----:R-:W-:-:S03]  /*0720*/  VIADD R3, R16, 0xb ;  /* 0x0000000b10037836 */ /* 0x002fc60000000000 */
[----:B------:R0:W-:Y:S01]  /*0730*/  STL [R1+0x2ac], R6 ;  /* 0x0002ac0601007387 */ /* 0x0001e20000100800 */
[----:B--2---:R-:W-:-:S03]  /*0740*/  VIADD R2, R16, 0xc ;  /* 0x0000000c10027836 */ /* 0x004fc60000000000 */
[----:B------:R1:W-:Y:S04]  /*0750*/  STL [R1+0x2a4], R3 ;  /* 0x0002a40301007387 */ /* 0x0003e80000100800 */
        /* <DEDUP_REMOVED lines=28> */
[----:B--2---:R-:W-:-:S05]  /*0920*/  VIADD R2, R16, 0x1b ;  /* 0x0000001b10027836 */ /* 0x004fca0000000000 */
[----:B------:R1:W-:Y:S01]  /*0930*/  STL [R1+0x264], R2 ;  /* 0x0002640201007387 */ /* 0x0003e20000100800 */
[----:B0-----:R-:W-:-:S03]  /*0940*/  VIADD R6, R16, 0x1e ;  /* 0x0000001e10067836 */ /* 0x001fc60000000000 */
[----:B------:R0:W-:Y:S01]  /*0950*/  STL [R1+0x260], R3 ;  /* 0x0002600301007387 */ /* 0x0001e20000100800 */
[C---:B-1----:R-:W-:Y:S02]  /*0960*/  VIADD R2, R16.reuse, 0x1d ;  /* 0x0000001d10027836 */ /* 0x042fe40000000000 */
[----:B0-----:R-:W-:-:S03]  /*0970*/  VIADD R3, R16, 0x1f ;  /* 0x0000001f10037836 */ /* 0x001fc60000000000 */
[----:B------:R0:W-:Y:S04]  /*0980*/  STL [R1+0x25c], R2 ;  /* 0x00025c0201007387 */ /* 0x0001e80000100800 */
        /* <DEDUP_REMOVED lines=167> */
[C---:B--2---:R-:W-:Y:S02]  /*1400*/  VIADD R3, R16.reuse, 0x7e ;  /* 0x0000007e10037836 */ /* 0x044fe40000000000 */
[----:B0-----:R-:W-:Y:S02]  /*1410*/  VIADD R2, R16, 0x76 ;  /* 0x0000007610027836 */ /* 0x001fe40000000000 */
[----:B------:R-:W-:-:S03]  /*1420*/  VIADD R16, R0, 0x40 ;  /* 0x0000004000107836 */ /* 0x000fc60000000000 */
[----:B------:R0:W-:Y:S04]  /*1430*/  STL [R1+0x28], R2 ;  /* 0x0000280201007387 */ /* 0x0001e80000100800 */
[----:B------:R1:W-:Y:S04]  /*1440*/  STL [R1+0xfc8], R0 ;  /* 0x000fc80001007387 */ /* 0x0003e80000100800 */
[----:B------:R2:W-:Y:S01]  /*1450*/  STL [R1+0xfcc], R16 ;  /* 0x000fcc1001007387 */ /* 0x0005e20000100800 */
[C---:B0-----:R-:W-:Y:S02]  /*1460*/  VIADD R2, R0.reuse, 0x80 ;  /* 0x0000008000027836 */ /* 0x041fe40000000000 */
[----:B-1----:R-:W-:-:S03]  /*1470*/  VIADD R0, R0, 0xc0 ;  /* 0x000000c000007836 */ /* 0x002fc60000000000 */
[----:B------:R2:W-:Y:S04]  /*1480*/  STL [R1+0xfd0], R2 ;  /* 0x000fd00201007387 */ /* 0x0005e80000100800 */
[----:B------:R2:W-:Y:S01]  /*1490*/  STL [R1+0xfd4], R0 ;  /* 0x000fd40001007387 */ /* 0x0005e20000100800 */
[----:B------:R-:W-:Y:S05]  /*14a0*/  @P0 BRA `(.L_x_0) ;  /* 0x00000020000c0947 */ /* 0x000fea0003800000 */
[----:B--2---:R-:W-:Y:S01]  /*14b0*/  IMAD.SHL.U32 R0, R14, 0x8, RZ ;  /* 0x000000080e007824 */ /* 0x004fe200078e00ff */
[----:B------:R0:W-:Y:S04]  /*14c0*/  STL [R1+0x50], RZ ;  /* 0x000050ff01007387 */ /* 0x0001e80000100800 */
[----:B------:R0:W-:Y:S04]  /*14d0*/  STL [R1+0x1f3c], R0 ;  /* 0x001f3c0001007387 */ /* 0x0001e80000100800 */
[----:B------:R0:W-:Y:S04]  /*14e0*/  STL [R1+0x54], RZ ;  /* 0x000054ff01007387 */ /* 0x0001e80000100800 */
        /* <DEDUP_REMOVED lines=509> */
[----:B------:R0:W-:Y:S01]  /*34c0*/  STL [R1+0x3c], RZ ;  /* 0x00003cff01007387 */ /* 0x0001e20000100800 */
[----:B------:R-:W-:Y:S05]  /*34d0*/  BRA `(.L_x_1) ;  /* 0x000004b800dc7947 */ /* 0x000fea0003800000 */
.L_x_0:
[----:B------:R-:W-:Y:S01]  /*34e0*/  STL [R1+0x2054], R10 ;  /* 0x0020540a01007387 */ /* 0x000fe20000100800 */
[----:B------:R-:W-:Y:S02]  /*34f0*/  IABS R21, R4 ;  /* 0x0000000400157213 */ /* 0x000fe40000000000 */
[----:B--2---:R-:W-:Y:S01]  /*3500*/  IABS R2, R5 ;  /* 0x0000000500027213 */ /* 0x004fe20000000000 */
[----:B------:R-:W-:Y:S01]  /*3510*/  STL [R1+0x2050], R11 ;  /* 0x0020500b01007387 */ /* 0x000fe20000100800 */
[----:B------:R-:W-:Y:S01]  /*3520*/  IMAD.MOV.U32 R14, RZ, RZ, RZ ;  /* 0x000000ffff0e7224 */ /* 0x000fe200078e00ff */
[----:B------:R-:W-:Y:S01]  /*3530*/  ISETP.GE.AND P6, PT, R22, RZ, PT ;  /* 0x000000ff1600720c */ /* 0x000fe20003fc6270 */
[----:B------:R-:W-:Y:S01]  /*3540*/  ULDC UR4, c[0x0][0x23c] ;  /* 0x00008f0000047ab9 */ /* 0x000fe20000000800 */
[----:B------:R0:W-:Y:S01]  /*3550*/  STL [R1+0x204c], R12 ;  /* 0x00204c0c01007387 */ /* 0x0001e20000100800 */
[----:B------:R-:W-:Y:S01]  /*3560*/  ULDC.64 UR6, c[0x0][0x218] ;  /* 0x0000860000067ab9 */ /* 0x000fe20000000a00 */
[----:B------:R-:W-:Y:S01]  /*3570*/  ULDC.64 UR8, c[0x0][0x210] ;  /* 0x0000840000087ab9 */ /* 0x000fe20000000a00 */
[----:B------:R-:W-:Y:S01]  /*3580*/  ULDC UR21, c[0x0][0x238] ;  /* 0x00008e0000157ab9 */ /* 0x000fe20000000800 */
[----:B------:R-:W-:Y:S01]  /*3590*/  ULDC UR22, c[0x0][0x238] ;  /* 0x00008e0000167ab9 */ /* 0x000fe20000000800 */
[----:B------:R-:W-:Y:S01]  /*35a0*/  ULDC UR23, c[0x0][0x238] ;  /* 0x00008e0000177ab9 */ /* 0x000fe20000000800 */
[----:B------:R-:W-:Y:S01]  /*35b0*/  ULDC UR24, c[0x0][0x238] ;  /* 0x00008e0000187ab9 */ /* 0x000fe20000000800 */
[----:B------:R-:W-:Y:S01]  /*35c0*/  ULDC UR25, c[0x0][0x238] ;  /* 0x00008e0000197ab9 */ /* 0x000fe20000000800 */
[----:B------:R-:W-:Y:S01]  /*35d0*/  ULDC UR26, c[0x0][0x238] ;  /* 0x00008e00001a7ab9 */ /* 0x000fe20000000800 */
[----:B------:R-:W-:Y:S01]  /*35e0*/  ULDC UR27, c[0x0][0x238] ;  /* 0x00008e00001b7ab9 */ /* 0x000fe20000000800 */
[----:B0-----:R-:W2:Y:S01]  /*35f0*/  LDL R12, [R1+0xfc8] ;  /* 0x000fc800010c7983 */ /* 0x001ea20000100800 */
[----:B------:R-:W-:Y:S01]  /*3600*/  ULDC UR28, c[0x0][0x238] ;  /* 0x00008e00001c7ab9 */ /* 0x000fe20000000800 */
[----:B------:R-:W-:Y:S01]  /*3610*/  ULDC UR29, c[0x0][0x238] ;  /* 0x00008e00001d7ab9 */ /* 0x000fe20000000800 */
[----:B------:R-:W-:Y:S01]  /*3620*/  ULDC UR30, c[0x0][0x238] ;  /* 0x00008e00001e7ab9 */ /* 0x000fe20000000800 */
[----:B------:R0:W-:Y:S01]  /*3630*/  STL [R1+0x2048], R13 ;  /* 0x0020480d01007387 */ /* 0x0001e20000100800 */
[----:B------:R-:W-:Y:S01]  /*3640*/  ULDC UR31, c[0x0][0x238] ;  /* 0x00008e00001f7ab9 */ /* 0x000fe20000000800 */
        /* <DEDUP_REMOVED lines=8> */
[----:B0-----:R-:W3:Y:S01]  /*36d0*/  LDL R13, [R1+0xfcc] ;  /* 0x000fcc00010d7983 */ /* 0x001ee20000100800 */
        /* <DEDUP_REMOVED lines=11> */
[----:B0-----:R-:W4:Y:S04]  /*3790*/  LDL R18, [R1+0xfd0] ;  /* 0x000fd00001127983 */ /* 0x001f280000100800 */
[----:B------:R0:W-:Y:S04]  /*37a0*/  STL [R1+0x2040], R19 ;  /* 0x0020401301007387 */ /* 0x0001e80000100800 */
[----:B0-----:R-:W5:Y:S04]  /*37b0*/  LDL R19, [R1+0xfd4] ;  /* 0x000fd40001137983 */ /* 0x001f680000100800 */
[----:B------:R0:W-:Y:S04]  /*37c0*/  STL [R1+0x203c], R20 ;  /* 0x00203c1401007387 */ /* 0x0001e80000100800 */
[----:B0-----:R-:W5:Y:S01]  /*37d0*/  LDL R20, [R1+0xfa4] ;  /* 0x000fa40001147983 */ /* 0x001f620000100800 */
[----:B------:R-:W0:Y:S01]  /*37e0*/  I2F.RP R0, R21 ;  /* 0x0000001500007306 */ /* 0x000e220000209400 */
[----:B------:R-:W-:-:S02]  /*37f0*/  IABS R22, R22 ;  /* 0x0000001600167213 */ /* 0x000fc40000000000 */
[----:B------:R1:W-:Y:S03]  /*3800*/  STL [R1+0x2038], R5 ;  /* 0x0020380501007387 */ /* 0x0003e60000100800 */
[----:B------:R-:W-:Y:S02]  /*3810*/  IMAD.MOV.U32 R10, RZ, RZ, R22 ;  /* 0x000000ffff0a7224 */ /* 0x000fe400078e0016 */
[----:B------:R-:W0:Y:S01]  /*3820*/  I2F.RP R16, R2 ;  /* 0x0000000200107306 */ /* 0x000e220000209400 */
[----:B-1----:R-:W-:-:S07]  /*3830*/  IMAD.MOV.U32 R5, RZ, RZ, R15 ;  /* 0x000000ffff057224 */ /* 0x002fce00078e000f */
[----:B0-----:R-:W0:Y:S08]  /*3840*/  MUFU.RCP R0, R0 ;  /* 0x0000000000007308 */ /* 0x001e300000001000 */
[----:B------:R-:W1:Y:S01]  /*3850*/  MUFU.RCP R16, R16 ;  /* 0x0000001000107308 */ /* 0x000e620000001000 */
[----:B0-----:R-:W-:-:S07]  /*3860*/  VIADD R0, R0, 0xffffffe ;  /* 0x0ffffffe00007836 */ /* 0x001fce0000000000 */
[----:B------:R-:W0:Y:S01]  /*3870*/  F2I.FTZ.U32.TRUNC.NTZ R15, R0 ;  /* 0x00000000000f7305 */ /* 0x000e22000021f000 */
[----:B-1----:R-:W-:-:S07]  /*3880*/  VIADD R16, R16, 0xffffffe ;  /* 0x0ffffffe10107836 */ /* 0x002fce0000000000 */
[----:B------:R1:W1:Y:S01]  /*3890*/  F2I.FTZ.U32.TRUNC.NTZ R17, R16 ;  /* 0x0000001000117305 */ /* 0x000262000021f000 */
[----:B0-----:R-:W-:Y:S02]  /*38a0*/  IMAD.MOV R0, RZ, RZ, -R15 ;  /* 0x000000ffff007224 */ /* 0x001fe400078e0a0f */
[----:B-1----:R-:W-:Y:S02]  /*38b0*/  IMAD.MOV.U32 R16, RZ, RZ, RZ ;  /* 0x000000ffff107224 */ /* 0x002fe400078e00ff */
[----:B------:R-:W-:-:S04]  /*38c0*/  IMAD R0, R0, R21, RZ ;  /* 0x0000001500007224 */ /* 0x000fc800078e02ff */
[----:B------:R-:W-:-:S04]  /*38d0*/  IMAD.HI.U32 R14, R15, R0, R14 ;  /* 0x000000000f0e7227 */ /* 0x000fc800078e000e */
[----:B------:R-:W-:-:S04]  /*38e0*/  IMAD.MOV R0, RZ, RZ, -R17 ;  /* 0x000000ffff007224 */ /* 0x000fc800078e0a11 */
[----:B------:R-:W-:-:S04]  /*38f0*/  IMAD R0, R0, R2, RZ ;  /* 0x0000000200007224 */ /* 0x000fc800078e02ff */
[----:B------:R-:W-:Y:S01]  /*3900*/  IMAD.HI.U32 R0, R17, R0, R16 ;  /* 0x0000000011007227 */ /* 0x000fe200078e0010 */
[----:B------:R-:W-:Y:S02]  /*3910*/  IABS R17, R6 ;  /* 0x0000000600117213 */ /* 0x000fe40000000000 */
[----:B------:R-:W-:-:S03]  /*3920*/  IABS R16, R7 ;  /* 0x0000000700107213 */ /* 0x000fc60000000000 */
[----:B------:R-:W-:-:S04]  /*3930*/  IMAD.HI.U32 R11, R0, R10, RZ ;  /* 0x0000000a000b7227 */ /* 0x000fc800078e00ff */
[----:B------:R-:W-:Y:S01]  /*3940*/  IMAD.MOV R11, RZ, RZ, -R11 ;  /* 0x000000ffff0b7224 */ /* 0x000fe200078e0a0b */
[----:B--2---:R-:W-:-:S05]  /*3950*/  IABS R27, R12 ;  /* 0x0000000c001b7213 */ /* 0x004fca0000000000 */
[----:B------:R-:W-:-:S04]  /*3960*/  IMAD.HI.U32 R28, R14, R27, RZ ;  /* 0x0000001b0e1c7227 */ /* 0x000fc800078e00ff */
[----:B------:R-:W-:-:S04]  /*3970*/  IMAD.MOV R28, RZ, RZ, -R28 ;  /* 0x000000ffff1c7224 */ /* 0x000fc800078e0a1c */
[----:B------:R-:W-:Y:S01]  /*3980*/  IMAD R27, R21, R28, R27 ;  /* 0x0000001c151b7224 */ /* 0x000fe200078e021b */
[----:B---3--:R-:W-:-:S04]  /*3990*/  IABS R26, R13 ;  /* 0x0000000d001a7213 */ /* 0x008fc80000000000 */
[----:B------:R-:W-:Y:S01]  /*39a0*/  ISETP.GT.U32.AND P0, PT, R21, R27, PT ;  /* 0x0000001b1500720c */ /* 0x000fe20003f04070 */
[----:B------:R-:W-:-:S04]  /*39b0*/  IMAD.HI.U32 R23, R14, R26, RZ ;  /* 0x0000001a0e177227 */ /* 0x000fc800078e00ff */
[----:B------:R-:W-:-:S04]  /*39c0*/  IMAD.MOV R23, RZ, RZ, -R23 ;  /* 0x000000ffff177224 */ /* 0x000fc800078e0a17 */
[----:B------:R-:W-:Y:S01]  /*39d0*/  IMAD R26, R21, R23, R26 ;  /* 0x00000017151a7224 */ /* 0x000fe200078e021a */
[----:B----4-:R-:W-:-:S03]  /*39e0*/  IABS R25, R18 ;  /* 0x0000001200197213 */ /* 0x010fc60000000000 */
[----:B------:R-:W-:Y:S01]  /*39f0*/  @!P0 IMAD.IADD R27, R27, 0x1, -R21 ;  /* 0x000000011b1b8824 */ /* 0x000fe200078e0a15 */
[----:B------:R-:W-:Y:S01]  /*3a00*/  ISETP.GT.U32.AND P1, PT, R21, R26, PT ;  /* 0x0000001a1500720c */ /* 0x000fe20003f24070 */
[----:B------:R-:W-:-:S03]  /*3a10*/  IMAD.HI.U32 R15, R14, R25, RZ ;  /* 0x000000190e0f7227 */ /* 0x000fc600078e00ff */
[----:B------:R-:W-:Y:S01]  /*3a20*/  ISETP.GT.U32.AND P0, PT, R21, R27, PT ;  /* 0x0000001b1500720c */ /* 0x000fe20003f04070 */
[----:B------:R-:W-:-:S04]  /*3a30*/  IMAD.MOV R15, RZ, RZ, -R15 ;  /* 0x000000ffff0f7224 */ /* 0x000fc800078e0a0f */
[----:B------:R-:W-:Y:S01]  /*3a40*/  IMAD R25, R21, R15, R25 ;  /* 0x0000000f15197224 */ /* 0x000fe200078e0219 */
[----:B-----5:R-:W-:Y:S01]  /*3a50*/  IABS R24, R19 ;  /* 0x0000001300187213 */ /* 0x020fe20000000000 */
[----:B------:R-:W-:-:S03]  /*3a60*/  IMAD.HI.U32 R15, R0, R17, RZ ;  /* 0x00000011000f7227 */ /* 0x000fc600078e00ff */
[----:B------:R-:W-:Y:S01]  /*3a70*/  ISETP.GT.U32.AND P2, PT, R21, R25, PT ;  /* 0x000000191500720c */ /* 0x000fe20003f44070 */
[----:B------:R-:W-:-:S04]  /*3a80*/  IMAD.HI.U32 R14, R14, R24, RZ ;  /* 0x000000180e0e7227 */ /* 0x000fc800078e00ff */
[----:B------:R-:W-:Y:S02]  /*3a90*/  IMAD.MOV R14, RZ, RZ, -R14 ;  /* 0x000000ffff0e7224 */ /* 0x000fe400078e0a0e */
[--C-:B------:R-:W-:Y:S02]  /*3aa0*/  @!P1 IMAD.IADD R26, R26, 0x1, -R21.reuse ;  /* 0x000000011a1a9824 */ /* 0x100fe400078e0a15 */
[----:B------:R-:W-:Y:S01]  /*3ab0*/  IMAD R24, R21, R14, R24 ;  /* 0x0000000e15187224 */ /* 0x000fe200078e0218 */
[----:B------:R-:W-:Y:S01]  /*3ac0*/  IABS R23, R20 ;  /* 0x0000001400177213 */ /* 0x000fe20000000000 */
[--C-:B------:R-:W-:Y:S01]  /*3ad0*/  @!P0 IMAD.IADD R27, R27, 0x1, -R21.reuse ;  /* 0x000000011b1b8824 */ /* 0x100fe200078e0a15 */
[----:B------:R-:W-:Y:S01]  /*3ae0*/  ISETP.GT.U32.AND P1, PT, R21, R26, PT ;  /* 0x0000001a1500720c */ /* 0x000fe20003f24070 */
[----:B------:R-:W-:Y:S01]  /*3af0*/  @!P2 IMAD.IADD R25, R25, 0x1, -R21 ;  /* 0x000000011919a824 */ /* 0x000fe200078e0a15 */
[----:B------:R-:W-:Y:S01]  /*3b00*/  ISETP.GT.U32.AND P3, PT, R21, R24, PT ;  /* 0x000000181500720c */ /* 0x000fe20003f64070 */
[----:B------:R-:W-:Y:S01]  /*3b10*/  IMAD.HI.U32 R28, R0, R23, RZ ;  /* 0x00000017001c7227 */ /* 0x000fe200078e00ff */
[----:B------:R-:W-:-:S02]  /*3b20*/  IABS R14, R3 ;  /* 0x00000003000e7213 */ /* 0x000fc40000000000 */
[----:B------:R-:W-:Y:S01]  /*3b30*/  ISETP.GT.U32.AND P2, PT, R21, R25, PT ;  /* 0x000000191500720c */ /* 0x000fe20003f44070 */
[----:B------:R-:W-:Y:S01]  /*3b40*/  IMAD.MOV R28, RZ, RZ, -R28 ;  /* 0x000000ffff1c7224 */ /* 0x000fe200078e0a1c */
[----:B------:R-:W-:Y:S01]  /*3b50*/  ISETP.GE.AND P4, PT, R12, RZ, PT ;  /* 0x000000ff0c00720c */ /* 0x000fe20003f86270 */
[----:B------:R-:W-:Y:S02]  /*3b60*/  IMAD.MOV.U32 R22, RZ, RZ, R14 ;  /* 0x000000ffff167224 */ /* 0x000fe400078e000e */
[----:B------:R-:W-:Y:S02]  /*3b70*/  IMAD R28, R2, R28, R23 ;  /* 0x0000001c021c7224 */ /* 0x000fe400078e0217 */
[--C-:B------:R-:W-:Y:S02]  /*3b80*/  @!P1 IMAD.IADD R26, R26, 0x1, -R21.reuse ;  /* 0x000000011a1a9824 */ /* 0x100fe400078e0a15 */
[----:B------:R-:W-:Y:S01]  /*3b90*/  @!P3 IMAD.IADD R24, R24, 0x1, -R21 ;  /* 0x000000011818b824 */ /* 0x000fe200078e0a15 */
[C---:B------:R-:W-:Y:S01]  /*3ba0*/  ISETP.GT.U32.AND P5, PT, R2.reuse, R28, PT ;  /* 0x0000001c0200720c */ /* 0x040fe20003fa4070 */
[----:B------:R-:W-:-:S02]  /*3bb0*/  IMAD R23, R2, R11, R10 ;  /* 0x0000000b02177224 */ /* 0x000fc400078e020a */
[----:B------:R-:W-:Y:S01]  /*3bc0*/  @!P2 IMAD.IADD R25, R25, 0x1, -R21 ;  /* 0x000000011919a824 */ /* 0x000fe200078e0a15 */
[----:B------:R-:W-:Y:S01]  /*3bd0*/  ISETP.GE.AND P2, PT, R13, RZ, PT ;  /* 0x000000ff0d00720c */ /* 0x000fe20003f46270 */
[----:B------:R-:W2:Y:S01]  /*3be0*/  LDL.LU R10, [R1+0x2054] ;  /* 0x00205400010a7983 */ /* 0x000ea20000300800 */
[----:B------:R-:W-:Y:S01]  /*3bf0*/  ISETP.GT.U32.AND P3, PT, R21, R24, PT ;  /* 0x000000181500720c */ /* 0x000fe20003f64070 */
[----:B------:R-:W-:Y:S01]  /*3c00*/  IMAD.HI.U32 R29, R0, R22, RZ ;  /* 0x00000016001d7227 */ /* 0x000fe200078e00ff */
[----:B------:R-:W-:Y:S01]  /*3c10*/  ISETP.GE.AND P0, PT, R18, RZ, PT ;  /* 0x000000ff1200720c */ /* 0x000fe20003f06270 */
[----:B------:R-:W3:Y:S01]  /*3c20*/  LDL.LU R11, [R1+0x2050] ;  /* 0x00205000010b7983 */ /* 0x000ee20000300800 */
[----:B------:R-:W-:Y:S01]  /*3c30*/  ISETP.GE.AND P1, PT, R19, RZ, PT ;  /* 0x000000ff1300720c */ /* 0x000fe20003f26270 */
[----:B------:R-:W-:Y:S02]  /*3c40*/  IMAD.MOV R29, RZ, RZ, -R29 ;  /* 0x000000ffff1d7224 */ /* 0x000fe400078e0a1d */
[----:B------:R-:W-:-:S02]  /*3c50*/  @!P5 IMAD.IADD R28, R28, 0x1, -R2 ;  /* 0x000000011c1cd824 */ /* 0x000fc400078e0a02 */
[----:B------:R-:W-:Y:S02]  /*3c60*/  @!P4 IMAD.MOV R27, RZ, RZ, -R27 ;  /* 0x000000ffff1bc224 */ /* 0x000fe400078e0a1b */
[----:B------:R-:W-:Y:S01]  /*3c70*/  @!P2 IMAD.MOV R26, RZ, RZ, -R26 ;  /* 0x000000ffff1aa224 */ /* 0x000fe200078e0a1a */
[----:B------:R-:W-:Y:S01]  /*3c80*/  ISETP.GT.U32.AND P2, PT, R2, R28, PT ;  /* 0x0000001c0200720c */ /* 0x000fe20003f44070 */
[----:B------:R-:W-:Y:S01]  /*3c90*/  @!P3 IMAD.IADD R24, R24, 0x1, -R21 ;  /* 0x000000011818b824 */ /* 0x000fe200078e0a15 */
[----:B------:R-:W-:Y:S01]  /*3ca0*/  ISETP.NE.AND P3, PT, R4, RZ, PT ;  /* 0x000000ff0400720c */ /* 0x000fe20003f65270 */
[----:B------:R-:W-:Y:S01]  /*3cb0*/  @!P0 IMAD.MOV R25, RZ, RZ, -R25 ;  /* 0x000000ffff198224 */ /* 0x000fe200078e0a19 */
[----:B------:R-:W-:Y:S01]  /*3cc0*/  LOP3.LUT R4, RZ, R4, RZ, 0x33, !PT ;  /* 0x00000004ff047212 */ /* 0x000fe200078e33ff */
[----:B------:R-:W-:Y:S02]  /*3cd0*/  IMAD R22, R2, R29, R22 ;  /* 0x0000001d02167224 */ /* 0x000fe400078e0216 */
[----:B------:R-:W4:Y:S01]  /*3ce0*/  LDL.LU R29, [R1+0x270] ;  /* 0x00027000011d7983 */ /* 0x000f220000300800 */
[C---:B------:R-:W-:Y:S01]  /*3cf0*/  SEL R21, R4.reuse, R27, !P3 ;  /* 0x0000001b04157207 */ /* 0x040fe20005800000 */
[----:B------:R-:W-:Y:S01]  /*3d00*/  IMAD.MOV R15, RZ, RZ, -R15 ;  /* 0x000000ffff0f7224 */ /* 0x000fe200078e0a0f */
[----:B------:R-:W-:Y:S01]  /*3d10*/  SEL R26, R4, R26, !P3 ;  /* 0x0000001a041a7207 */ /* 0x000fe20005800000 */
[----:B------:R-:W5:Y:S01]  /*3d20*/  LDL.LU R12, [R1+0x204c] ;  /* 0x00204c00010c7983 */ /* 0x000f620000300800 */
[----:B------:R-:W-:-:S04]  /*3d30*/  IMAD.HI.U32 R14, R0, R16, RZ ;  /* 0x00000010000e7227 */ /* 0x000fc800078e00ff */
[----:B------:R-:W-:Y:S01]  /*3d40*/  @!P2 IMAD.IADD R28, R28, 0x1, -R2 ;  /* 0x000000011c1ca824 */ /* 0x000fe200078e0a02 */
[----:B------:R-:W-:Y:S01]  /*3d50*/  ISETP.GE.AND P2, PT, R20, RZ, PT ;  /* 0x000000ff1400720c */ /* 0x000fe20003f46270 */
[----:B------:R-:W4:Y:S01]  /*3d60*/  LDL.LU R13, [R1+0x2048] ;  /* 0x00204800010d7983 */ /* 0x000f220000300800 */
[----:B------:R-:W-:Y:S01]  /*3d70*/  SEL R25, R4, R25, !P3 ;  /* 0x0000001904197207 */ /* 0x000fe20005800000 */
[----:B------:R-:W-:Y:S02]  /*3d80*/  @!P1 IMAD.MOV R24, RZ, RZ, -R24 ;  /* 0x000000ffff189224 */ /* 0x000fe400078e0a18 */
[----:B------:R-:W4:Y:S01]  /*3d90*/  LDL.LU R18, [R1+0x2044] ;  /* 0x0020440001127983 */ /* 0x000f220000300800 */
[C---:B------:R-:W-:Y:S01]  /*3da0*/  ISETP.GT.U32.AND P4, PT, R2.reuse, R23, PT ;  /* 0x000000170200720c */ /* 0x040fe20003f84070 */
[C---:B------:R-:W-:Y:S02]  /*3db0*/  IMAD R15, R2.reuse, R15, R17 ;  /* 0x0000000f020f7224 */ /* 0x040fe400078e0211 */
[----:B------:R-:W4:Y:S01]  /*3dc0*/  LDL.LU R19, [R1+0x2040] ;  /* 0x0020400001137983 */ /* 0x000f220000300800 */
[----:B------:R-:W-:Y:S01]  /*3dd0*/  ISETP.GT.U32.AND P5, PT, R2, R22, PT ;  /* 0x000000160200720c */ /* 0x000fe20003fa4070 */
[----:B------:R-:W-:-:S02]  /*3de0*/  IMAD.MOV R14, RZ, RZ, -R14 ;  /* 0x000000ffff0e7224 */ /* 0x000fc400078e0a0e */
[----:B------:R0:W-:Y:S04]  /*3df0*/  STL [R1+0x2dc], R21 ;  /* 0x0002dc1501007387 */ /* 0x0001e80000100800 */
[----:B------:R-:W-:Y:S04]  /*3e00*/  STL [R1+0x2d8], R26 ;  /* 0x0002d81a01007387 */ /* 0x000fe80000100800 */
[----:B------:R1:W-:Y:S01]  /*3e10*/  STL [R1+0x2d4], R25 ;  /* 0x0002d41901007387 */ /* 0x0003e20000100800 */
[----:B0-----:R-:W-:Y:S01]  /*3e20*/  SEL R21, R4, R24, !P3 ;  /* 0x0000001804157207 */ /* 0x001fe20005800000 */
[----:B-1----:R-:W-:-:S04]  /*3e30*/  IMAD.MOV.U32 R25, RZ, RZ, R28 ;  /* 0x000000ffff197224 */ /* 0x002fc800078e001c */
[----:B------:R0:W-:Y:S01]  /*3e40*/  STL [R1+0x2d0], R21 ;  /* 0x0002d01501007387 */ /* 0x0001e20000100800 */
[----:B------:R-:W-:-:S03]  /*3e50*/  @!P2 IMAD.MOV R25, RZ, RZ, -R25 ;  /* 0x000000ffff19a224 */ /* 0x000fc600078e0a19 */
[----:B------:R-:W4:Y:S04]  /*3e60*/  LDL.LU R20, [R1+0x203c] ;  /* 0x00203c0001147983 */ /* 0x000f280000300800 */
[----:B------:R-:W-:Y:S04]  /*3e70*/  STL [R1+0x214], R25 ;  /* 0x0002141901007387 */ /* 0x000fe80000100800 */
[----:B------:R-:W5:Y:S01]  /*3e80*/  LDL.LU R27, [R1+0x28] ;  /* 0x00002800011b7983 */ /* 0x000f620000300800 */
[----:B------:R-:W-:Y:S01]  /*3e90*/  @!P4 IMAD.IADD R23, R23, 0x1, -R2 ;  /* 0x000000011717c824 */ /* 0x000fe200078e0a02 */
[----:B------:R-:W-:-:S02]  /*3ea0*/  IABS R17, R8 ;  /* 0x0000000800117213 */ /* 0x000fc40000000000 */
[C---:B------:R-:W-:Y:S01]  /*3eb0*/  ISETP.GT.U32.AND P4, PT, R2.reuse, R15, PT ;  /* 0x0000000f0200720c */ /* 0x040fe20003f84070 */
[----:B------:R-:W-:Y:S02]  /*3ec0*/  IMAD R14, R2, R14, R16 ;  /* 0x0000000e020e7224 */ /* 0x000fe400078e0210 */
[----:B------:R-:W-:-:S04]  /*3ed0*/  IMAD.HI.U32 R4, R0, R17, RZ ;  /* 0x0000001100047227 */ /* 0x000fc800078e00ff */
[----:B------:R-:W-:Y:S02]  /*3ee0*/  IMAD.MOV R4, RZ, RZ, -R4 ;  /* 0x000000ffff047224 */ /* 0x000fe400078e0a04 */
[--C-:B------:R-:W-:Y:S01]  /*3ef0*/  @!P5 IMAD.IADD R22, R22, 0x1, -R2.reuse ;  /* 0x000000011616d824 */ /* 0x100fe200078e0a02 */
[C---:B------:R-:W-:Y:S01]  /*3f00*/  ISETP.GT.U32.AND P0, PT, R2.reuse, R14, PT ;  /* 0x0000000e0200720c */ /* 0x040fe20003f04070 */
[C---:B------:R-:W-:Y:S02]  /*3f10*/  IMAD R4, R2.reuse, R4, R17 ;  /* 0x0000000402047224 */ /* 0x040fe400078e0211 */
[----:B------:R-:W-:Y:S01]  /*3f20*/  @!P4 IMAD.IADD R15, R15, 0x1, -R2 ;  /* 0x000000010f0fc824 */ /* 0x000fe200078e0a02 */
[C---:B------:R-:W-:Y:S02]  /*3f30*/  ISETP.GT.U32.AND P4, PT, R2.reuse, R22, PT ;  /* 0x000000160200720c */ /* 0x040fe40003f84070 */
[C---:B------:R-:W-:Y:S02]  /*3f40*/  ISETP.GT.U32.AND P2, PT, R2.reuse, R4, PT ;  /* 0x000000040200720c */ /* 0x040fe40003f44070 */
[----:B------:R-:W-:-:S02]  /*3f50*/  ISETP.GT.U32.AND P3, PT, R2, R23, PT ;  /* 0x000000170200720c */ /* 0x000fc40003f64070 */
[----:B------:R-:W-:-:S03]  /*3f60*/  ISETP.GE.AND P1, PT, R3, RZ, PT ;  /* 0x000000ff0300720c */ /* 0x000fc60003f26270 */
[----:B------:R-:W-:Y:S01]  /*3f70*/  @!P0 IMAD.IADD R14, R14, 0x1, -R2 ;  /* 0x000000010e0e8824 */ /* 0x000fe200078e0a02 */
[----:B------:R-:W-:-:S03]  /*3f80*/  ISETP.GT.U32.AND P0, PT, R2, R15, PT ;  /* 0x0000000f0200720c */ /* 0x000fc60003f04070 */
[--C-:B------:R-:W-:Y:S02]  /*3f90*/  @!P4 IMAD.IADD R22, R22, 0x1, -R2.reuse ;  /* 0x000000011616c824 */ /* 0x100fe400078e0a02 */
[----:B------:R-:W-:Y:S02]  /*3fa0*/  @!P2 IMAD.IADD R4, R4, 0x1, -R2 ;  /* 0x000000010404a824 */ /* 0x000fe400078e0a02 */
[----:B------:R-:W-:Y:S01]  /*3fb0*/  IMAD.MOV.U32 R17, RZ, RZ, R22 ;  /* 0x000000ffff117224 */ /* 0x000fe200078e0016 */
[----:B------:R-:W-:Y:S01]  /*3fc0*/  ISETP.GE.AND P5, PT, R6, RZ, PT ;  /* 0x000000ff0600720c */ /* 0x000fe20003fa6270 */
[----:B------:R-:W-:Y:S01]  /*3fd0*/  @!P3 IMAD.IADD R23, R23, 0x1, -R2 ;  /* 0x000000011717b824 */ /* 0x000fe200078e0a02 */
[C---:B------:R-:W-:Y:S01]  /*3fe0*/  ISETP.GT.U32.AND P3, PT, R2.reuse, R14, PT ;  /* 0x0000000e0200720c */ /* 0x040fe20003f64070 */
[----:B------:R-:W-:Y:S01]  /*3ff0*/  @!P1 IMAD.MOV R17, RZ, RZ, -R17 ;  /* 0x000000ffff119224 */ /* 0x000fe200078e0a11 */
[----:B------:R-:W-:Y:S01]  /*4000*/  ISETP.GT.U32.AND P1, PT, R2, R4, PT ;  /* 0x000000040200720c */ /* 0x000fe20003f24070 */
[----:B------:R-:W-:-:S02]  /*4010*/  IMAD.MOV.U32 R24, RZ, RZ, R23 ;  /* 0x000000ffff187224 */ /* 0x000fc400078e0017 */
[----:B------:R-:W-:Y:S02]  /*4020*/  @!P0 IMAD.IADD R15, R15, 0x1, -R2 ;  /* 0x000000010f0f8824 */ /* 0x000fe400078e0a02 */
[----:B------:R-:W-:Y:S01]  /*4030*/  @!P6 IMAD.MOV R24, RZ, RZ, -R24 ;  /* 0x000000ffff18e224 */ /* 0x000fe200078e0a18 */
[----:B------:R-:W-:Y:S02]  /*4040*/  ISETP.GE.AND P6, PT, R7, RZ, PT ;  /* 0x000000ff0700720c */ /* 0x000fe40003fc6270 */
[----:B------:R-:W-:-:S03]  /*4050*/  ISETP.GE.AND P0, PT, R8, RZ, PT ;  /* 0x000000ff0800720c */ /* 0x000fc60003f06270 */
[--C-:B------:R-:W-:Y:S01]  /*4060*/  @!P3 IMAD.IADD R14, R14, 0x1, -R2.reuse ;  /* 0x000000010e0eb824 */ /* 0x100fe200078e0a02 */
[----:B------:R-:W-:Y:S01]  /*4070*/  STL [R1+0x218], R24 ;  /* 0x0002181801007387 */ /* 0x000fe20000100800 */
[----:B------:R-:W-:Y:S01]  /*4080*/  @!P1 IMAD.IADD R4, R4, 0x1, -R2 ;  /* 0x0000000104049824 */ /* 0x000fe200078e0a02 */
[----:B------:R-:W-:Y:S02]  /*4090*/  IABS R16, R9 ;  /* 0x0000000900107213 */ /* 0x000fe40000000000 */
[----:B------:R-:W-:Y:S01]  /*40a0*/  ISETP.GE.AND P3, PT, R9, RZ, PT ;  /* 0x000000ff0900720c */ /* 0x000fe20003f66270 */
[----:B------:R-:W-:Y:S01]  /*40b0*/  STL [R1+0x20c], R17 ;  /* 0x00020c1101007387 */ /* 0x000fe20000100800 */
[----:B------:R-:W-:-:S04]  /*40c0*/  IMAD.MOV.U32 R9, RZ, RZ, R14 ;  /* 0x000000ffff097224 */ /* 0x000fc800078e000e */
[----:B------:R-:W-:Y:S02]  /*40d0*/  @!P6 IMAD.MOV R9, RZ, RZ, -R9 ;  /* 0x000000ffff09e224 */ /* 0x000fe400078e0a09 */
[----:B0-----:R-:W-:-:S04]  /*40e0*/  IMAD.HI.U32 R21, R0, R16, RZ ;  /* 0x0000001000157227 */ /* 0x001fc800078e00ff */
[----:B------:R-:W-:-:S04]  /*40f0*/  IMAD.MOV R21, RZ, RZ, -R21 ;  /* 0x000000ffff157224 */ /* 0x000fc800078e0a15 */
[----:B------:R-:W-:-:S05]  /*4100*/  IMAD R16, R2, R21, R16 ;  /* 0x0000001502107224 */ /* 0x000fca00078e0210 */
[----:B------:R-:W-:-:S13]  /*4110*/  ISETP.GT.U32.AND P4, PT, R2, R16, PT ;  /* 0x000000100200720c */ /* 0x000fda0003f84070 */
[----:B------:R-:W-:Y:S01]  /*4120*/  @!P4 IMAD.IADD R16, R16, 0x1, -R2 ;  /* 0x000000011010c824 */ /* 0x000fe200078e0a02 */
[----:B--2---:R-:W-:-:S05]  /*4130*/  IABS R3, R10 ;  /* 0x0000000a00037213 */ /* 0x004fca0000000000 */
[----:B------:R-:W-:Y:S01]  /*4140*/  IMAD.HI.U32 R6, R0, R3, RZ ;  /* 0x0000000300067227 */ /* 0x000fe200078e00ff */
[----:B------:R-:W-:-:S03]  /*4150*/  ISETP.GE.AND P2, PT, R10, RZ, PT ;  /* 0x000000ff0a00720c */ /* 0x000fc60003f46270 */
[----:B------:R-:W-:Y:S02]  /*4160*/  IMAD.MOV R6, RZ, RZ, -R6 ;  /* 0x000000ffff067224 */ /* 0x000fe400078e0a06 */
[----:B------:R-:W-:Y:S02]  /*4170*/  IMAD.MOV.U32 R10, RZ, RZ, R15 ;  /* 0x000000ffff0a7224 */ /* 0x000fe400078e000f */
[----:B------:R-:W-:Y:S01]  /*4180*/  IMAD R6, R2, R6, R3 ;  /* 0x0000000602067224 */ /* 0x000fe200078e0203 */
[----:B---3--:R-:W-:Y:S01]  /*4190*/  IABS R7, R11 ;  /* 0x0000000b00077213 */ /* 0x008fe20000000000 */
[----:B------:R-:W-:-:S03]  /*41a0*/  @!P5 IMAD.MOV R10, RZ, RZ, -R10 ;  /* 0x000000ffff0ad224 */ /* 0x000fc600078e0a0a */
[----:B------:R-:W-:Y:S01]  /*41b0*/  ISETP.GT.U32.AND P5, PT, R2, R6, PT ;  /* 0x000000060200720c */ /* 0x000fe20003fa4070 */
[----:B------:R-:W-:Y:S01]  /*41c0*/  IMAD.HI.U32 R3, R0, R7, RZ ;  /* 0x0000000700037227 */ /* 0x000fe200078e00ff */
[----:B------:R0:W-:Y:S03]  /*41d0*/  STL [R1+0x208], R10 ;  /* 0x0002080a01007387 */ /* 0x0001e60000100800 */
[----:B------:R-:W-:Y:S02]  /*41e0*/  IMAD.MOV R3, RZ, RZ, -R3 ;  /* 0x000000ffff037224 */ /* 0x000fe400078e0a03 */
[----:B0-----:R-:W-:-:S04]  /*41f0*/  IMAD.MOV.U32 R10, RZ, RZ, R4 ;  /* 0x000000ffff0a7224 */ /* 0x001fc800078e0004 */
[----:B------:R-:W-:Y:S01]  /*4200*/  @!P0 IMAD.MOV R10, RZ, RZ, -R10 ;  /* 0x000000ffff0a8224 */ /* 0x000fe200078e0a0a */
[----:B------:R0:W-:Y:S01]  /*4210*/  STL [R1+0x204], R9 ;  /* 0x0002040901007387 */ /* 0x0001e20000100800 */
[----:B------:R-:W-:Y:S02]  /*4220*/  IMAD R3, R2, R3, R7 ;  /* 0x0000000302037224 */ /* 0x000fe400078e0207 */
[----:B------:R-:W-:Y:S01]  /*4230*/  @!P5 IMAD.IADD R6, R6, 0x1, -R2 ;  /* 0x000000010606d824 */ /* 0x000fe200078e0a02 */
[----:B------:R1:W-:Y:S01]  /*4240*/  STL [R1+0x1fc], R10 ;  /* 0x0001fc0a01007387 */ /* 0x0003e20000100800 */
[----:B-----5:R-:W-:Y:S02]  /*4250*/  IABS R7, R27 ;  /* 0x0000001b00077213 */ /* 0x020fe40000000000 */
[----:B------:R-:W-:Y:S02]  /*4260*/  ISETP.GE.AND P5, PT, R27, RZ, PT ;  /* 0x000000ff1b00720c */ /* 0x000fe40003fa6270 */
[----:B------:R-:W2:Y:S01]  /*4270*/  LDL.LU R27, [R1+0x4] ;  /* 0x00000400011b7983 */ /* 0x000ea20000300800 */
[----:B------:R-:W-:-:S02]  /*4280*/  ISETP.GT.U32.AND P4, PT, R2, R16, PT ;  /* 0x000000100200720c */ /* 0x000fc40003f84070 */
[----:B------:R-:W-:-:S11]  /*4290*/  ISETP.GE.AND P6, PT, R11, RZ, PT ;  /* 0x000000ff0b00720c */ /* 0x000fd60003fc6270 */
[----:B------:R-:W-:-:S04]  /*42a0*/  @!P4 IMAD.IADD R16, R16, 0x1, -R2 ;  /* 0x000000011010c824 */ /* 0x000fc800078e0a02 */
[----:B------:R-:W-:-:S04]  /*42b0*/  IMAD.MOV.U32 R11, RZ, RZ, R16 ;  /* 0x000000ffff0b7224 */ /* 0x000fc800078e0010 */
[----:B------:R-:W-:-:S05]  /*42c0*/  @!P3 IMAD.MOV R11, RZ, RZ, -R11 ;  /* 0x000000ffff0bb224 */ /* 0x000fca00078e0a0b */
[----:B------:R3:W-:Y:S04]  /*42d0*/  STL [R1+0x1f4], R11 ;  /* 0x0001f40b01007387 */ /* 0x0007e80000100800 */
[----:B------:R-:W5:Y:S01]  /*42e0*/  LDL.LU R24, [R1+0x8] ;  /* 0x0000080001187983 */ /* 0x000f620000300800 */
[C---:B------:R-:W-:Y:S02]  /*42f0*/  ISETP.GT.U32.AND P4, PT, R2.reuse, R3, PT ;  /* 0x000000030200720c */ /* 0x040fe40003f84070 */
[----:B------:R-:W-:-:S11]  /*4300*/  ISETP.GT.U32.AND P0, PT, R2, R6, PT ;  /* 0x000000060200720c */ /* 0x000fd60003f04070 */
[----:B------:R-:W-:-:S05]  /*4310*/  @!P4 IMAD.IADD R3, R3, 0x1, -R2 ;  /* 0x000000010303c824 */ /* 0x000fca00078e0a02 */
[----:B------:R-:W-:Y:S01]  /*4320*/  ISETP.GT.U32.AND P4, PT, R2, R3, PT ;  /* 0x000000030200720c */ /* 0x000fe20003f84070 */
[----:B------:R-:W-:-:S04]  /*4330*/  @!P0 IMAD.IADD R6, R6, 0x1, -R2 ;  /* 0x0000000106068824 */ /* 0x000fc800078e0a02 */
[----:B------:R-:W-:-:S08]  /*4340*/  IMAD.MOV.U32 R15, RZ, RZ, R6 ;  /* 0x000000ffff0f7224 */ /* 0x000fd000078e0006 */
[----:B------:R-:W-:-:S04]  /*4350*/  @!P4 IMAD.IADD R3, R3, 0x1, -R2 ;  /* 0x000000010303c824 */ /* 0x000fc800078e0a02 */
[----:B------:R-:W-:Y:S02]  /*4360*/  IMAD.MOV.U32 R14, RZ, RZ, R3 ;  /* 0x000000ffff0e7224 */ /* 0x000fe400078e0003 */
[----:B------:R-:W-:Y:S02]  /*4370*/  @!P2 IMAD.MOV R15, RZ, RZ, -R15 ;  /* 0x000000ffff0fa224 */ /* 0x000fe400078e0a0f */
[----:B------:R-:W-:-:S03]  /*4380*/  @!P6 IMAD.MOV R14, RZ, RZ, -R14 ;  /* 0x000000ffff0ee224 */ /* 0x000fc600078e0a0e */
[----:B------:R-:W-:Y:S04]  /*4390*/  STL [R1+0x1f0], R15 ;  /* 0x0001f00f01007387 */ /* 0x000fe80000100800 */
[----:B------:R-:W-:Y:S04]  /*43a0*/  STL [R1+0x1ec], R14 ;  /* 0x0001ec0e01007387 */ /* 0x000fe80000100800 */
[----:B------:R-:W5:Y:S01]  /*43b0*/  LDL.LU R25, [R1+0xc] ;  /* 0x00000c0001197983 */ /* 0x000f620000300800 */
[----:B------:R-:W-:-:S05]  /*43c0*/  IABS R8, R12 ;  /* 0x0000000c00087213 */ /* 0x000fca0000000000 */
[----:B0-----:R-:W-:-:S04]  /*43d0*/  IMAD.HI.U32 R9, R0, R8, RZ ;  /* 0x0000000800097227 */ /* 0x001fc800078e00ff */
[----:B------:R-:W-:-:S04]  /*43e0*/  IMAD.MOV R9, RZ, RZ, -R9 ;  /* 0x000000ffff097224 */ /* 0x000fc800078e0a09 */
[----:B------:R-:W-:-:S05]  /*43f0*/  IMAD R8, R2, R9, R8 ;  /* 0x0000000902087224 */ /* 0x000fca00078e0208 */
[----:B------:R-:W-:Y:S01]  /*4400*/  ISETP.GT.U32.AND P3, PT, R2, R8, PT ;  /* 0x000000080200720c */ /* 0x000fe20003f64070 */
[----:B-1----:R-:W-:Y:S01]  /*4410*/  IMAD.HI.U32 R10, R0, R7, RZ ;  /* 0x00000007000a7227 */ /* 0x002fe200078e00ff */
[----:B----4-:R-:W-:-:S11]  /*4420*/  IABS R4, R13 ;  /* 0x0000000d00047213 */ /* 0x010fd60000000000 */
[----:B------:R-:W-:-:S05]  /*4430*/  @!P3 IMAD.IADD R8, R8, 0x1, -R2 ;  /* 0x000000010808b824 */ /* 0x000fca00078e0a02 */
[----:B------:R-:W-:Y:S01]  /*4440*/  ISETP.GT.U32.AND P3, PT, R2, R8, PT ;  /* 0x000000080200720c */ /* 0x000fe20003f64070 */
[----:B------:R-:W-:Y:S01]  /*4450*/  IMAD.HI.U32 R9, R0, R4, RZ ;  /* 0x0000000400097227 */ /* 0x000fe200078e00ff */
[----:B------:R-:W-:-:S03]  /*4460*/  ISETP.GE.AND P1, PT, R12, RZ, PT ;  /* 0x000000ff0c00720c */ /* 0x000fc60003f26270 */
[----:B------:R-:W-:Y:S02]  /*4470*/  IMAD.MOV R10, RZ, RZ, -R10 ;  /* 0x000000ffff0a7224 */ /* 0x000fe400078e0a0a */
[----:B------:R-:W-:Y:S02]  /*4480*/  IMAD.MOV R9, RZ, RZ, -R9 ;  /* 0x000000ffff097224 */ /* 0x000fe400078e0a09 */
[----:B------:R-:W-:-:S04]  /*4490*/  IMAD R7, R2, R10, R7 ;  /* 0x0000000a02077224 */ /* 0x000fc800078e0207 */
[----:B------:R-:W-:Y:S01]  /*44a0*/  @!P3 IMAD.IADD R8, R8, 0x1, -R2 ;  /* 0x000000010808b824 */ /* 0x000fe200078e0a02 */
[C---:B------:R-:W-:Y:S01]  /*44b0*/  ISETP.GT.U32.AND P4, PT, R2.reuse, R7, PT ;  /* 0x000000070200720c */ /* 0x040fe20003f84070 */
[----:B------:R-:W-:Y:S02]  /*44c0*/  IMAD R4, R2, R9, R4 ;  /* 0x0000000902047224 */ /* 0x000fe400078e0204 */
[----:B------:R-:W-:-:S03]  /*44d0*/  IMAD.MOV.U32 R10, RZ, RZ, R8 ;  /* 0x000000ffff0a7224 */ /* 0x000fc600078e0008 */
[----:B------:R-:W-:Y:S01]  /*44e0*/  ISETP.GT.U32.AND P2, PT, R2, R4, PT ;  /* 0x000000040200720c */ /* 0x000fe20003f44070 */
[----:B------:R-:W-:-:S05]  /*44f0*/  @!P1 IMAD.MOV R10, RZ, RZ, -R10 ;  /* 0x000000ffff0a9224 */ /* 0x000fca00078e0a0a */
[----:B------:R5:W-:Y:S01]  /*4500*/  STL [R1+0x1e8], R10 ;  /* 0x0001e80a01007387 */ /* 0x000be20000100800 */
[----:B------:R-:W-:-:S03]  /*4510*/  @!P4 IMAD.IADD R7, R7, 0x1, -R2 ;  /* 0x000000010707c824 */ /* 0x000fc600078e0a02 */
[----:B------:R-:W4:Y:S02]  /*4520*/  LDL.LU R26, [R1+0x44] ;  /* 0x00004400011a7983 */ /* 0x000f240000300800 */
[----:B------:R-:W-:Y:S01]  /*4530*/  ISETP.GT.U32.AND P4, PT, R2, R7, PT ;  /* 0x000000070200720c */ /* 0x000fe20003f84070 */
[----:B------:R-:W-:Y:S01]  /*4540*/  @!P2 IMAD.IADD R4, R4, 0x1, -R2 ;  /* 0x000000010404a824 */ /* 0x000fe200078e0a02 */
[----:B------:R-:W-:Y:S01]  /*4550*/  IABS R12, R19 ;  /* 0x00000013000c7213 */ /* 0x000fe20000000000 */
[----:B------:R-:W4:Y:S03]  /*4560*/  LDL.LU R17, [R1+0x10] ;  /* 0x0000100001117983 */ /* 0x000f260000300800 */
[----:B------:R-:W-:Y:S01]  /*4570*/  ISETP.GT.U32.AND P2, PT, R2, R4, PT ;  /* 0x000000040200720c */ /* 0x000fe20003f44070 */
[----:B------:R-:W-:Y:S01]  /*4580*/  IMAD.HI.U32 R6, R0, R12, RZ ;  /* 0x0000000c00067227 */ /* 0x000fe200078e00ff */
[----:B------:R-:W-:-:S05]  /*4590*/  ISETP.GE.AND P0, PT, R13, RZ, PT ;  /* 0x000000ff0d00720c */ /* 0x000fca0003f06270 */
[----:B------:R-:W-:Y:S02]  /*45a0*/  @!P4 IMAD.IADD R7, R7, 0x1, -R2 ;  /* 0x000000010707c824 */ /* 0x000fe400078e0a02 */
[----:B------:R-:W-:Y:S02]  /*45b0*/  IMAD.MOV R6, RZ, RZ, -R6 ;  /* 0x000000ffff067224 */ /* 0x000fe400078e0a06 */
[----:B------:R-:W-:Y:S02]  /*45c0*/  IMAD.MOV.U32 R13, RZ, RZ, R7 ;  /* 0x000000ffff0d7224 */ /* 0x000fe400078e0007 */
[----:B------:R-:W-:Y:S02]  /*45d0*/  @!P2 IMAD.IADD R4, R4, 0x1, -R2 ;  /* 0x000000010404a824 */ /* 0x000fe400078e0a02 */
[----:B------:R-:W-:Y:S02]  /*45e0*/  IMAD R6, R2, R6, R12 ;  /* 0x0000000602067224 */ /* 0x000fe400078e020c */
[----:B------:R-:W-:-:S02]  /*45f0*/  IMAD.MOV.U32 R12, RZ, RZ, R4 ;  /* 0x000000ffff0c7224 */ /* 0x000fc400078e0004 */
[----:B------:R-:W-:Y:S02]  /*4600*/  @!P5 IMAD.MOV R13, RZ, RZ, -R13 ;  /* 0x000000ffff0dd224 */ /* 0x000fe400078e0a0d */
[----:B------:R-:W-:-:S03]  /*4610*/  @!P0 IMAD.MOV R12, RZ, RZ, -R12 ;  /* 0x000000ffff0c8224 */ /* 0x000fc600078e0a0c */
[----:B------:R-:W-:Y:S01]  /*4620*/  STL [R1+0x1d8], R13 ;  /* 0x0001d80d01007387 */ /* 0x000fe20000100800 */
[----:B---3--:R-:W-:-:S05]  /*4630*/  IABS R11, R18 ;  /* 0x00000012000b7213 */ /* 0x008fca0000000000 */
[----:B------:R-:W-:-:S04]  /*4640*/  IMAD.HI.U32 R9, R0, R11, RZ ;  /* 0x0000000b00097227 */ /* 0x000fc800078e00ff */
[----:B------:R-:W-:-:S04]  /*4650*/  IMAD.MOV R9, RZ, RZ, -R9 ;  /* 0x000000ffff097224 */ /* 0x000fc800078e0a09 */
[C---:B------:R-:W-:Y:S01]  /*4660*/  IMAD R9, R2.reuse, R9, R11 ;  /* 0x0000000902097224 */ /* 0x040fe200078e020b */
[----:B--2---:R-:W-:Y:S02]  /*4670*/  IABS R8, R27 ;  /* 0x0000001b00087213 */ /* 0x004fe40000000000 */
[----:B------:R-:W-:Y:S02]  /*4680*/  ISETP.GE.AND P0, PT, R27, RZ, PT ;  /* 0x000000ff1b00720c */ /* 0x000fe40003f06270 */
[----:B------:R-:W2:Y:S01]  /*4690*/  LDL.LU R27, [R1+0x14] ;  /* 0x00001400011b7983 */ /* 0x000ea20000300800 */
[----:B------:R-:W-:-:S13]  /*46a0*/  ISETP.GT.U32.AND P3, PT, R2, R9, PT ;  /* 0x000000090200720c */ /* 0x000fda0003f64070 */
[----:B------:R-:W-:-:S05]  /*46b0*/  @!P3 IMAD.IADD R9, R9, 0x1, -R2 ;  /* 0x000000010909b824 */ /* 0x000fca00078e0a02 */
[----:B------:R-:W-:Y:S01]  /*46c0*/  ISETP.GT.U32.AND P3, PT, R2, R9, PT ;  /* 0x000000090200720c */ /* 0x000fe20003f64070 */
[----:B------:R0:W-:Y:S04]  /*46d0*/  STL [R1+0x1d4], R12 ;  /* 0x0001d40c01007387 */ /* 0x0001e80000100800 */
[----:B------:R-:W3:Y:S01]  /*46e0*/  LDL.LU R21, [R1+0x18] ;  /* 0x0000180001157983 */ /* 0x000ee20000300800 */
[----:B-----5:R-:W-:-:S07]  /*46f0*/  IABS R10, R24 ;  /* 0x00000018000a7213 */ /* 0x020fce0000000000 */
[----:B------:R-:W-:Y:S01]  /*4700*/  @!P3 IMAD.IADD R9, R9, 0x1, -R2 ;  /* 0x000000010909b824 */ /* 0x000fe200078e0a02 */
[----:B------:R-:W-:Y:S02]  /*4710*/  ISETP.GE.AND P3, PT, R24, RZ, PT ;  /* 0x000000ff1800720c */ /* 0x000fe40003f66270 */
[----:B------:R-:W5:Y:S01]  /*4720*/  LDL.LU R24, [R1+0x1c] ;  /* 0x00001c0001187983 */ /* 0x000f620000300800 */
[----:B------:R-:W-:-:S13]  /*4730*/  ISETP.GT.U32.AND P1, PT, R2, R6, PT ;  /* 0x000000060200720c */ /* 0x000fda0003f24070 */
[----:B------:R-:W-:-:S05]  /*4740*/  @!P1 IMAD.IADD R6, R6, 0x1, -R2 ;  /* 0x0000000106069824 */ /* 0x000fca00078e0a02 */
[----:B------:R-:W-:Y:S02]  /*4750*/  ISETP.GT.U32.AND P1, PT, R2, R6, PT ;  /* 0x000000060200720c */ /* 0x000fe40003f24070 */
[----:B------:R-:W-:Y:S02]  /*4760*/  ISETP.GE.AND P6, PT, R18, RZ, PT ;  /* 0x000000ff1200720c */ /* 0x000fe40003fc6270 */
[----:B------:R-:W-:-:S09]  /*4770*/  ISETP.GE.AND P4, PT, R19, RZ, PT ;  /* 0x000000ff1300720c */ /* 0x000fd20003f86270 */
[----:B------:R-:W-:-:S04]  /*4780*/  @!P1 IMAD.IADD R6, R6, 0x1, -R2 ;  /* 0x0000000106069824 */ /* 0x000fc800078e0a02 */
[----:B0-----:R-:W-:Y:S02]  /*4790*/  IMAD.MOV.U32 R12, RZ, RZ, R6 ;  /* 0x000000ffff0c7224 */ /* 0x001fe400078e0006 */
[----:B------:R-:W-:Y:S02]  /*47a0*/  @!P6 IMAD.MOV R9, RZ, RZ, -R9 ;  /* 0x000000ffff09e224 */ /* 0x000fe400078e0a09 */
[----:B------:R-:W-:-:S03]  /*47b0*/  @!P4 IMAD.MOV R12, RZ, RZ, -R12 ;  /* 0x000000ffff0cc224 */ /* 0x000fc600078e0a0c */
[----:B------:R4:W-:Y:S01]  /*47c0*/  STL [R1+0x1cc], R9 ;  /* 0x0001cc0901007387 */ /* 0x0009e20000100800 */
[----:B------:R-:W-:Y:S02]  /*47d0*/  IABS R4, R25 ;  /* 0x0000001900047213 */ /* 0x000fe40000000000 */
[----:B------:R-:W-:Y:S01]  /*47e0*/  ISETP.GE.AND P6, PT, R25, RZ, PT ;  /* 0x000000ff1900720c */ /* 0x000fe20003fc6270 */
[----:B------:R0:W-:Y:S04]  /*47f0*/  STL [R1+0x1c8], R12 ;  /* 0x0001c80c01007387 */ /* 0x0001e80000100800 */
[----:B------:R-:W5:Y:S01]  /*4800*/  LDL.LU R25, [R1+0x20] ;  /* 0x0000200001197983 */ /* 0x000f620000300800 */
[----:B------:R-:W-:-:S05]  /*4810*/  IABS R3, R20 ;  /* 0x0000001400037213 */ /* 0x000fca0000000000 */
[----:B------:R-:W-:-:S04]  /*4820*/  IMAD.HI.U32 R11, R0, R3, RZ ;  /* 0x00000003000b7227 */ /* 0x000fc800078e00ff */
[----:B------:R-:W-:-:S04]  /*4830*/  IMAD.MOV R11, RZ, RZ, -R11 ;  /* 0x000000ffff0b7224 */ /* 0x000fc800078e0a0b */
[----:B------:R-:W-:-:S05]  /*4840*/  IMAD R3, R2, R11, R3 ;  /* 0x0000000b02037224 */ /* 0x000fca00078e0203 */
[----:B------:R-:W-:Y:S01]  /*4850*/  ISETP.GT.U32.AND P2, PT, R2, R3, PT ;  /* 0x000000030200720c */ /* 0x000fe20003f44070 */
[----:B------:R-:W-:Y:S02]  /*4860*/  IMAD.MOV.U32 R11, RZ, RZ, R10 ;  /* 0x000000ffff0b7224 */ /* 0x000fe400078e000a */
[----:B------:R-:W-:Y:S01]  /*4870*/  IMAD.HI.U32 R10, R0, R8, RZ ;  /* 0x00000008000a7227 */ /* 0x000fe200078e00ff */
[----:B------:R-:W-:-:S09]  /*4880*/  ISETP.GE.AND P5, PT, R20, RZ, PT ;  /* 0x000000ff1400720c */ /* 0x000fd20003fa6270 */
[----:B------:R-:W-:Y:S02]  /*4890*/  @!P2 IMAD.IADD R3, R3, 0x1, -R2 ;  /* 0x000000010303a824 */ /* 0x000fe400078e0a02 */
[----:B------:R-:W-:-:S03]  /*48a0*/  IMAD.MOV R10, RZ, RZ, -R10 ;  /* 0x000000ffff0a7224 */ /* 0x000fc600078e0a0a */
[C---:B------:R-:W-:Y:S01]  /*48b0*/  ISETP.GT.U32.AND P2, PT, R2.reuse, R3, PT ;  /* 0x000000030200720c */ /* 0x040fe20003f44070 */
[----:B------:R-:W-:-:S05]  /*48c0*/  IMAD R8, R2, R10, R8 ;  /* 0x0000000a02087224 */ /* 0x000fca00078e0208 */
[----:B------:R-:W-:-:S07]  /*48d0*/  ISETP.GT.U32.AND P1, PT, R2, R8, PT ;  /* 0x000000080200720c */ /* 0x000fce0003f24070 */
[----:B------:R-:W-:-:S04]  /*48e0*/  @!P2 IMAD.IADD R3, R3, 0x1, -R2 ;  /* 0x000000010303a824 */ /* 0x000fc800078e0a02 */
[----:B------:R-:W-:Y:S02]  /*48f0*/  @!P5 IMAD.MOV R3, RZ, RZ, -R3 ;  /* 0x000000ffff03d224 */ /* 0x000fe400078e0a03 */
[----:B------:R-:W-:Y:S01]  /*4900*/  @!P1 IMAD.IADD R8, R8, 0x1, -R2 ;  /* 0x0000000108089824 */ /* 0x000fe200078e0a02 */
[----:B----4-:R-:W-:Y:S02]  /*4910*/  IABS R9, R26 ;  /* 0x0000001a00097213 */ /* 0x010fe40000000000 */
[----:B------:R3:W-:Y:S01]  /*4920*/  STL [R1+0x1c0], R3 ;  /* 0x0001c00301007387 */ /* 0x0007e20000100800 */
[----:B------:R-:W-:-:S03]  /*4930*/  ISETP.GE.AND P2, PT, R26, RZ, PT ;  /* 0x000000ff1a00720c */ /* 0x000fc60003f46270 */
[----:B------:R-:W4:Y:S01]  /*4940*/  LDL.LU R26, [R1+0x24] ;  /* 0x00002400011a7983 */ /* 0x000f220000300800 */
[----:B------:R-:W-:Y:S01]  /*4950*/  ISETP.GT.U32.AND P1, PT, R2, R8, PT ;  /* 0x000000080200720c */ /* 0x000fe20003f24070 */
[----:B0-----:R-:W-:-:S04]  /*4960*/  IMAD.HI.U32 R12, R0, R9, RZ ;  /* 0x00000009000c7227 */ /* 0x001fc800078e00ff */
[----:B------:R-:W-:-:S04]  /*4970*/  IMAD.MOV R12, RZ, RZ, -R12 ;  /* 0x000000ffff0c7224 */ /* 0x000fc800078e0a0c */
[----:B------:R-:W-:-:S04]  /*4980*/  IMAD R9, R2, R12, R9 ;  /* 0x0000000c02097224 */ /* 0x000fc800078e0209 */
[----:B------:R-:W-:Y:S01]  /*4990*/  @!P1 IMAD.IADD R8, R8, 0x1, -R2 ;  /* 0x0000000108089824 */ /* 0x000fe200078e0a02 */
[----:B------:R-:W-:-:S03]  /*49a0*/  ISETP.GT.U32.AND P1, PT, R2, R9, PT ;  /* 0x000000090200720c */ /* 0x000fc60003f24070 */
[----:B------:R-:W-:-:S04]  /*49b0*/  IMAD.MOV.U32 R13, RZ, RZ, R8 ;  /* 0x000000ffff0d7224 */ /* 0x000fc800078e0008 */
[----:B------:R-:W-:-:S05]  /*49c0*/  @!P0 IMAD.MOV R13, RZ, RZ, -R13 ;  /* 0x000000ffff0d8224 */ /* 0x000fca00078e0a0d */
[----:B------:R0:W-:Y:S01]  /*49d0*/  STL [R1+0x1b8], R13 ;  /* 0x0001b80d01007387 */ /* 0x0001e20000100800 */
[----:B------:R-:W-:Y:S02]  /*49e0*/  @!P1 IMAD.IADD R9, R9, 0x1, -R2 ;  /* 0x0000000109099824 */ /* 0x000fe400078e0a02 */
[----:B------:R-:W-:-:S04]  /*49f0*/  IMAD.HI.U32 R7, R0, R11, RZ ;  /* 0x0000000b00077227 */ /* 0x000fc800078e00ff */
[----:B------:R-:W-:-:S04]  /*4a00*/  IMAD.MOV R7, RZ, RZ, -R7 ;  /* 0x000000ffff077224 */ /* 0x000fc800078e0a07 */
[----:B------:R-:W-:-:S05]  /*4a10*/  IMAD R7, R2, R7, R11 ;  /* 0x0000000702077224 */ /* 0x000fca00078e020b */
[----:B------:R-:W-:Y:S01]  /*4a20*/  ISETP.GT.U32.AND P4, PT, R2, R7, PT ;  /* 0x000000070200720c */ /* 0x000fe20003f84070 */
[----:B------:R-:W-:-:S04]  /*4a30*/  IMAD.HI.U32 R11, R0, R4, RZ ;  /* 0x00000004000b7227 */ /* 0x000fc800078e00ff */
[----:B------:R-:W-:-:S04]  /*4a40*/  IMAD.MOV R11, RZ, RZ, -R11 ;  /* 0x000000ffff0b7224 */ /* 0x000fc800078e0a0b */
[----:B------:R-:W-:-:S04]  /*4a50*/  IMAD R11, R2, R11, R4 ;  /* 0x0000000b020b7224 */ /* 0x000fc800078e0204 */
[----:B------:R-:W-:Y:S01]  /*4a60*/  @!P4 IMAD.IADD R7, R7, 0x1, -R2 ;  /* 0x000000010707c824 */ /* 0x000fe200078e0a02 */
[----:B------:R-:W-:-:S04]  /*4a70*/  ISETP.GT.U32.AND P5, PT, R2, R11, PT ;  /* 0x0000000b0200720c */ /* 0x000fc80003fa4070 */
[----:B------:R-:W-:Y:S02]  /*4a80*/  ISETP.GT.U32.AND P4, PT, R2, R7, PT ;  /* 0x000000070200720c */ /* 0x000fe40003f84070 */
[----:B--2---:R-:W-:Y:S02]  /*4a90*/  IABS R10, R27 ;  /* 0x0000001b000a7213 */ /* 0x004fe40000000000 */
[----:B------:R-:W-:Y:S02]  /*4aa0*/  ISETP.GE.AND P1, PT, R27, RZ, PT ;  /* 0x000000ff1b00720c */ /* 0x000fe40003f26270 */
[----:B------:R-:W2:Y:S07]  /*4ab0*/  LDL.LU R27, [R1+0x30] ;  /* 0x00003000011b7983 */ /* 0x000eae0000300800 */
[----:B------:R-:W-:-:S02]  /*4ac0*/  @!P4 IMAD.IADD R7, R7, 0x1, -R2 ;  /* 0x000000010707c824 */ /* 0x000fc400078e0a02 */
[----:B------:R-:W-:Y:S01]  /*4ad0*/  @!P5 IMAD.IADD R11, R11, 0x1, -R2 ;  /* 0x000000010b0bd824 */ /* 0x000fe200078e0a02 */
[----:B------:R-:W2:Y:S01]  /*4ae0*/  LDL.LU R28, [R1+0x34] ;  /* 0x00003400011c7983 */ /* 0x000ea20000300800 */
[----:B------:R-:W-:Y:S01]  /*4af0*/  @!P3 IMAD.MOV R7, RZ, RZ, -R7 ;  /* 0x000000ffff07b224 */ /* 0x000fe200078e0a07 */
[----:B------:R-:W-:Y:S01]  /*4b00*/  IABS R6, R17 ;  /* 0x0000001100067213 */ /* 0x000fe20000000000 */
[----:B------:R-:W-:Y:S01]  /*4b10*/  IMAD.HI.U32 R12, R0, R10, RZ ;  /* 0x0000000a000c7227 */ /* 0x000fe200078e00ff */
[----:B------:R-:W-:Y:S02]  /*4b20*/  ISETP.GT.U32.AND P5, PT, R2, R11, PT ;  /* 0x0000000b0200720c */ /* 0x000fe40003fa4070 */
[----:B------:R-:W-:Y:S01]  /*4b30*/  ISETP.GE.AND P0, PT, R17, RZ, PT ;  /* 0x000000ff1100720c */ /* 0x000fe20003f06270 */
[----:B------:R1:W-:Y:S01]  /*4b40*/  STL [R1+0x1b4], R7 ;  /* 0x0001b40701007387 */ /* 0x0003e20000100800 */
[----:B------:R-:W-:-:S03]  /*4b50*/  IMAD.MOV R12, RZ, RZ, -R12 ;  /* 0x000000ffff0c7224 */ /* 0x000fc600078e0a0c */
[----:B------:R-:W2:Y:S01]  /*4b60*/  LDL.LU R17, [R1+0x38] ;  /* 0x0000380001117983 */ /* 0x000ea20000300800 */
[----:B------:R-:W-:-:S05]  /*4b70*/  IMAD R10, R2, R12, R10 ;  /* 0x0000000c020a7224 */ /* 0x000fca00078e020a */
[----:B------:R-:W-:Y:S01]  /*4b80*/  @!P5 IMAD.IADD R11, R11, 0x1, -R2 ;  /* 0x000000010b0bd824 */ /* 0x000fe200078e0a02 */
[----:B------:R-:W-:Y:S01]  /*4b90*/  ISETP.GT.U32.AND P5, PT, R2, R10, PT ;  /* 0x0000000a0200720c */ /* 0x000fe20003fa4070 */
[----:B------:R-:W-:-:S04]  /*4ba0*/  IMAD.HI.U32 R4, R0, R6, RZ ;  /* 0x0000000600047227 */ /* 0x000fc800078e00ff */
[----:B------:R-:W-:Y:S02]  /*4bb0*/  IMAD.MOV.U32 R12, RZ, RZ, R11 ;  /* 0x000000ffff0c7224 */ /* 0x000fe400078e000b */
[----:B------:R-:W-:Y:S02]  /*4bc0*/  IMAD.MOV R4, RZ, RZ, -R4 ;  /* 0x000000ffff047224 */ /* 0x000fe400078e0a04 */
[----:B------:R-:W-:Y:S01]  /*4bd0*/  @!P6 IMAD.MOV R12, RZ, RZ, -R12 ;  /* 0x000000ffff0ce224 */ /* 0x000fe200078e0a0c */
[----:B---3--:R-:W-:Y:S01]  /*4be0*/  IABS R3, R21 ;  /* 0x0000001500037213 */ /* 0x008fe20000000000 */
[----:B------:R-:W-:Y:S01]  /*4bf0*/  IMAD R4, R2, R4, R6 ;  /* 0x0000000402047224 */ /* 0x000fe200078e0206 */
[----:B-----5:R-:W-:Y:S01]  /*4c00*/  IABS R6, R24 ;  /* 0x0000001800067213 */ /* 0x020fe20000000000 */
[----:B------:R-:W-:Y:S01]  /*4c10*/  @!P5 IMAD.IADD R10, R10, 0x1, -R2 ;  /* 0x000000010a0ad824 */ /* 0x000fe200078e0a02 */
[----:B------:R3:W-:Y:S01]  /*4c20*/  STL [R1+0x1a8], R12 ;  /* 0x0001a80c01007387 */ /* 0x0007e20000100800 */
[----:B------:R-:W-:-:S03]  /*4c30*/  ISETP.GE.AND P5, PT, R24, RZ, PT ;  /* 0x000000ff1800720c */ /* 0x000fc60003fa6270 */
[----:B------:R-:W5:Y:S01]  /*4c40*/  LDL.LU R24, [R1+0x3c] ;  /* 0x00003c0001187983 */ /* 0x000f620000300800 */
[----:B------:R-:W-:Y:S01]  /*4c50*/  IMAD.HI.U32 R8, R0, R3, RZ ;  /* 0x0000000300087227 */ /* 0x000fe200078e00ff */
[----:B------:R-:W-:-:S03]  /*4c60*/  ISETP.GT.U32.AND P4, PT, R2, R4, PT ;  /* 0x000000040200720c */ /* 0x000fc60003f84070 */
[----:B------:R-:W-:-:S04]  /*4c70*/  IMAD.MOV R8, RZ, RZ, -R8 ;  /* 0x000000ffff087224 */ /* 0x000fc800078e0a08 */
[----:B------:R-:W-:-:S05]  /*4c80*/  IMAD R3, R2, R8, R3 ;  /* 0x0000000802037224 */ /* 0x000fca00078e0203 */
[----:B------:R-:W-:Y:S01]  /*4c90*/  ISETP.GT.U32.AND P6, PT, R2, R3, PT ;  /* 0x000000030200720c */ /* 0x000fe20003fc4070 */
[----:B------:R-:W-:Y:S01]  /*4ca0*/  @!P4 IMAD.IADD R4, R4, 0x1, -R2 ;  /* 0x000000010404c824 */ /* 0x000fe200078e0a02 */
[----:B------:R-:W-:Y:S01]  /*4cb0*/  ISETP.GT.U32.AND P3, PT, R2, R9, PT ;  /* 0x000000090200720c */ /* 0x000fe20003f64070 */
[----:B0-----:R-:W-:-:S03]  /*4cc0*/  IMAD.HI.U32 R13, R0, R6, RZ ;  /* 0x00000006000d7227 */ /* 0x001fc600078e00ff */
[----:B------:R-:W-:Y:S01]  /*4cd0*/  ISETP.GT.U32.AND P4, PT, R2, R4, PT ;  /* 0x000000040200720c */ /* 0x000fe20003f84070 */
[----:B------:R-:W-:-:S06]  /*4ce0*/  IMAD.MOV R13, RZ, RZ, -R13 ;  /* 0x000000ffff0d7224 */ /* 0x000fcc00078e0a0d */
[----:B------:R-:W-:Y:S01]  /*4cf0*/  @!P6 IMAD.IADD R3, R3, 0x1, -R2 ;  /* 0x000000010303e824 */ /* 0x000fe200078e0a02 */
[C---:B------:R-:W-:Y:S01]  /*4d00*/  ISETP.GT.U32.AND P6, PT, R2.reuse, R10, PT ;  /* 0x0000000a0200720c */ /* 0x040fe20003fc4070 */
[----:B------:R-:W-:Y:S02]  /*4d10*/  IMAD R6, R2, R13, R6 ;  /* 0x0000000d02067224 */ /* 0x000fe400078e0206 */
[----:B------:R-:W-:-:S03]  /*4d20*/  @!P3 IMAD.IADD R9, R9, 0x1, -R2 ;  /* 0x000000010909b824 */ /* 0x000fc600078e0a02 */
[----:B------:R-:W-:Y:S01]  /*4d30*/  ISETP.GT.U32.AND P3, PT, R2, R6, PT ;  /* 0x000000060200720c */ /* 0x000fe20003f64070 */
[----:B------:R-:W-:Y:S02]  /*4d40*/  @!P4 IMAD.IADD R4, R4, 0x1, -R2 ;  /* 0x000000010404c824 */ /* 0x000fe400078e0a02 */
[----:B------:R-:W-:Y:S02]  /*4d50*/  @!P2 IMAD.MOV R9, RZ, RZ, -R9 ;  /* 0x000000ffff09a224 */ /* 0x000fe400078e0a09 */
[----:B------:R-:W-:Y:S02]  /*4d60*/  @!P0 IMAD.MOV R4, RZ, RZ, -R4 ;  /* 0x000000ffff048224 */ /* 0x000fe400078e0a04 */
[----:B------:R-:W-:Y:S01]  /*4d70*/  @!P6 IMAD.IADD R10, R10, 0x1, -R2 ;  /* 0x000000010a0ae824 */ /* 0x000fe200078e0a02 */
[----:B------:R-:W-:Y:S01]  /*4d80*/  STL [R1+0x1a4], R9 ;  /* 0x0001a40901007387 */ /* 0x000fe20000100800 */
[----:B------:R-:W-:Y:S02]  /*4d90*/  ISETP.GE.AND P4, PT, R21, RZ, PT ;  /* 0x000000ff1500720c */ /* 0x000fe40003f86270 */
[----:B------:R-:W-:Y:S01]  /*4da0*/  @!P1 IMAD.MOV R10, RZ, RZ, -R10 ;  /* 0x000000ffff0a9224 */ /* 0x000fe200078e0a0a */
[----:B------:R-:W-:Y:S01]  /*4db0*/  STL [R1+0x1a0], R4 ;  /* 0x0001a00401007387 */ /* 0x000fe20000100800 */
[----:B------:R-:W-:Y:S01]  /*4dc0*/  @!P3 IMAD.IADD R6, R6, 0x1, -R2 ;  /* 0x000000010606b824 */ /* 0x000fe200078e0a02 */
[----:B-1----:R-:W-:-:S02]  /*4dd0*/  IABS R7, R25 ;  /* 0x0000001900077213 */ /* 0x002fc40000000000 */
[----:B------:R-:W5:Y:S01]  /*4de0*/  LDL.LU R21, [R1+0x40] ;  /* 0x0000400001157983 */ /* 0x000f620000300800 */
[----:B------:R-:W-:-:S03]  /*4df0*/  ISETP.GE.AND P3, PT, R25, RZ, PT ;  /* 0x000000ff1900720c */ /* 0x000fc60003f66270 */
[----:B------:R0:W-:Y:S04]  /*4e00*/  STL [R1+0x198], R10 ;  /* 0x0001980a01007387 */ /* 0x0001e80000100800 */
[----:B------:R-:W5:Y:S01]  /*4e10*/  LDL.LU R25, [R1+0x48] ;  /* 0x0000480001197983 */ /* 0x000f620000300800 */
[----:B------:R-:W-:-:S13]  /*4e20*/  ISETP.GT.U32.AND P0, PT, R2, R6, PT ;  /* 0x000000060200720c */ /* 0x000fda0003f04070 */
[----:B------:R-:W-:Y:S01]  /*4e30*/  @!P0 IMAD.IADD R6, R6, 0x1, -R2 ;  /* 0x0000000106068824 */ /* 0x000fe200078e0a02 */
[----:B----4-:R-:W-:Y:S02]  /*4e40*/  IABS R11, R26 ;  /* 0x0000001a000b7213 */ /* 0x010fe40000000000 */
[----:B------:R-:W-:Y:S02]  /*4e50*/  ISETP.GE.AND P0, PT, R26, RZ, PT ;  /* 0x000000ff1a00720c */ /* 0x000fe40003f06270 */
[----:B------:R-:W4:Y:S01]  /*4e60*/  LDL.LU R26, [R1+0x4c] ;  /* 0x00004c00011a7983 */ /* 0x000f220000300800 */
[----:B------:R-:W-:Y:S02]  /*4e70*/  IMAD.MOV.U32 R8, RZ, RZ, R7 ;  /* 0x000000ffff087224 */ /* 0x000fe400078e0007 */
[----:B------:R-:W-:Y:S01]  /*4e80*/  IMAD.MOV.U32 R7, RZ, RZ, R11 ;  /* 0x000000ffff077224 */ /* 0x000fe200078e000b */
[----:B------:R-:W-:Y:S01]  /*4e90*/  ISETP.GT.U32.AND P2, PT, R2, R3, PT ;  /* 0x000000030200720c */ /* 0x000fe20003f44070 */
[----:B---3--:R-:W-:-:S04]  /*4ea0*/  IMAD.HI.U32 R12, R0, R8, RZ ;  /* 0x00000008000c7227 */ /* 0x008fc800078e00ff */
[----:B------:R-:W-:-:S04]  /*4eb0*/  IMAD.HI.U32 R11, R0, R7, RZ ;  /* 0x00000007000b7227 */ /* 0x000fc800078e00ff */
[----:B------:R-:W-:Y:S02]  /*4ec0*/  IMAD.MOV R12, RZ, RZ, -R12 ;  /* 0x000000ffff0c7224 */ /* 0x000fe400078e0a0c */
[----:B------:R-:W-:Y:S02]  /*4ed0*/  IMAD.MOV R11, RZ, RZ, -R11 ;  /* 0x000000ffff0b7224 */ /* 0x000fe400078e0a0b */
[C---:B------:R-:W-:Y:S02]  /*4ee0*/  IMAD R8, R2.reuse, R12, R8 ;  /* 0x0000000c02087224 */ /* 0x040fe400078e0208 */
[C---:B------:R-:W-:Y:S02]  /*4ef0*/  IMAD R11, R2.reuse, R11, R7 ;  /* 0x0000000b020b7224 */ /* 0x040fe400078e0207 */
[----:B------:R-:W-:Y:S01]  /*4f00*/  @!P2 IMAD.IADD R3, R3, 0x1, -R2 ;  /* 0x000000010303a824 */ /* 0x000fe200078e0a02 */
[C---:B------:R-:W-:Y:S02]  /*4f10*/  ISETP.GT.U32.AND P6, PT, R2.reuse, R8, PT ;  /* 0x000000080200720c */ /* 0x040fe40003fc4070 */
[----:B------:R-:W-:Y:S01]  /*4f20*/  ISETP.GT.U32.AND P2, PT, R2, R11, PT ;  /* 0x0000000b0200720c */ /* 0x000fe20003f44070 */
[----:B0-----:R-:W-:-:S04]  /*4f30*/  IMAD.MOV.U32 R10, RZ, RZ, R3 ;  /* 0x000000ffff0a7224 */ /* 0x001fc800078e0003 */
[----:B------:R-:W-:-:S06]  /*4f40*/  @!P4 IMAD.MOV R10, RZ, RZ, -R10 ;  /* 0x000000ffff0ac224 */ /* 0x000fcc00078e0a0a */
[--C-:B------:R-:W-:Y:S02]  /*4f50*/  @!P6 IMAD.IADD R8, R8, 0x1, -R2.reuse ;  /* 0x000000010808e824 */ /* 0x100fe400078e0a02 */
[----:B------:R-:W-:-:S03]  /*4f60*/  @!P2 IMAD.IADD R11, R11, 0x1, -R2 ;  /* 0x000000010b0ba824 */ /* 0x000fc600078e0a02 */
[C---:B------:R-:W-:Y:S02]  /*4f70*/  ISETP.GT.U32.AND P2, PT, R2.reuse, R8, PT ;  /* 0x000000080200720c */ /* 0x040fe40003f44070 */
[----:B------:R-:W-:Y:S02]  /*4f80*/  ISETP.GT.U32.AND P4, PT, R2, R11, PT ;  /* 0x0000000b0200720c */ /* 0x000fe40003f84070 */
[----:B--2---:R-:W-:Y:S02]  /*4f90*/  IABS R13, R27 ;  /* 0x0000001b000d7213 */ /* 0x004fe40000000000 */
[----:B------:R-:W-:Y:S02]  /*4fa0*/  ISETP.GE.AND P1, PT, R27, RZ, PT ;  /* 0x000000ff1b00720c */ /* 0x000fe40003f26270 */
[----:B------:R-:W2:Y:S04]  /*4fb0*/  LDL.LU R27, [R1+0x50] ;  /* 0x00005000011b7983 */ /* 0x000ea80000300800 */
[----:B------:R-:W3:Y:S01]  /*4fc0*/  LDL.LU R23, [R1+0x54] ;  /* 0x0000540001177983 */ /* 0x000ee20000300800 */
[----:B------:R-:W-:Y:S01]  /*4fd0*/  IABS R7, R28 ;  /* 0x0000001c00077213 */ /* 0x000fe20000000000 */
[----:B------:R-:W-:Y:S01]  /*4fe0*/  IMAD.HI.U32 R9, R0, R13, RZ ;  /* 0x0000000d00097227 */ /* 0x000fe200078e00ff */
[----:B------:R-:W-:-:S03]  /*4ff0*/  IABS R4, R17 ;  /* 0x0000001100047213 */ /* 0x000fc60000000000 */
[----:B------:R-:W-:Y:S02]  /*5000*/  IMAD.MOV R9, RZ, RZ, -R9 ;  /* 0x000000ffff097224 */ /* 0x000fe400078e0a09 */
[----:B------:R-:W-:-:S04]  /*5010*/  IMAD.HI.U32 R12, R0, R7, RZ ;  /* 0x00000007000c7227 */ /* 0x000fc800078e00ff */
[----:B------:R-:W-:-:S04]  /*5020*/  IMAD.HI.U32 R14, R0, R4, RZ ;  /* 0x00000004000e7227 */ /* 0x000fc800078e00ff */
[----:B------:R-:W-:Y:S02]  /*5030*/  IMAD R13, R2, R9, R13 ;  /* 0x00000009020d7224 */ /* 0x000fe400078e020d */
[----:B------:R-:W-:Y:S02]  /*5040*/  IMAD.MOV R12, RZ, RZ, -R12 ;  /* 0x000000ffff0c7224 */ /* 0x000fe400078e0a0c */
[----:B------:R-:W-:Y:S02]  /*5050*/  IMAD.MOV R14, RZ, RZ, -R14 ;  /* 0x000000ffff0e7224 */ /* 0x000fe400078e0a0e */
[--C-:B------:R-:W-:Y:S02]  /*5060*/  @!P2 IMAD.IADD R8, R8, 0x1, -R2.reuse ;  /* 0x000000010808a824 */ /* 0x100fe400078e0a02 */
[----:B------:R-:W-:Y:S01]  /*5070*/  @!P4 IMAD.IADD R11, R11, 0x1, -R2 ;  /* 0x000000010b0bc824 */ /* 0x000fe200078e0a02 */
[----:B------:R0:W-:Y:S01]  /*5080*/  STL [R1+0x110], R10 ;  /* 0x0001100a01007387 */ /* 0x0001e20000100800 */
[C---:B------:R-:W-:Y:S01]  /*5090*/  IMAD R12, R2.reuse, R12, R7 ;  /* 0x0000000c020c7224 */ /* 0x040fe200078e0207 */
[C---:B------:R-:W-:Y:S01]  /*50a0*/  ISETP.GT.U32.AND P6, PT, R2.reuse, R13, PT ;  /* 0x0000000d0200720c */ /* 0x040fe20003fc4070 */
[----:B------:R-:W-:-:S02]  /*50b0*/  IMAD R4, R2, R14, R4 ;  /* 0x0000000e02047224 */ /* 0x000fc400078e0204 */
[----:B------:R-:W-:Y:S01]  /*50c0*/  IMAD.MOV.U32 R14, RZ, RZ, R11 ;  /* 0x000000ffff0e7224 */ /* 0x000fe200078e000b */
[----:B------:R-:W-:Y:S01]  /*50d0*/  ISETP.GT.U32.AND P2, PT, R2, R12, PT ;  /* 0x0000000c0200720c */ /* 0x000fe20003f44070 */
[----:B------:R-:W-:Y:S02]  /*50e0*/  @!P5 IMAD.MOV R6, RZ, RZ, -R6 ;  /* 0x000000ffff06d224 */ /* 0x000fe400078e0a06 */
[----:B0-----:R-:W-:Y:S02]  /*50f0*/  IMAD.MOV.U32 R10, RZ, RZ, R8 ;  /* 0x000000ffff0a7224 */ /* 0x001fe400078e0008 */
[----:B------:R-:W-:Y:S02]  /*5100*/  @!P0 IMAD.MOV R14, RZ, RZ, -R14 ;  /* 0x000000ffff0e8224 */ /* 0x000fe400078e0a0e */
[----:B------:R-:W-:Y:S01]  /*5110*/  @!P3 IMAD.MOV R10, RZ, RZ, -R10 ;  /* 0x000000ffff0ab224 */ /* 0x000fe200078e0a0a */
[----:B------:R-:W-:Y:S01]  /*5120*/  STL [R1+0x140], R6 ;  /* 0x0001400601007387 */ /* 0x000fe20000100800 */
[----:B------:R-:W-:-:S03]  /*5130*/  ISETP.GE.AND P4, PT, R17, RZ, PT ;  /* 0x000000ff1100720c */ /* 0x000fc60003f86270 */
[----:B------:R0:W-:Y:S01]  /*5140*/  STL [R1+0x148], R10 ;  /* 0x0001480a01007387 */ /* 0x0001e20000100800 */
[----:B------:R-:W-:-:S03]  /*5150*/  @!P6 IMAD.IADD R13, R13, 0x1, -R2 ;  /* 0x000000010d0de824 */ /* 0x000fc600078e0a02 */
[----:B------:R-:W-:Y:S01]  /*5160*/  STL [R1+0x150], R14 ;  /* 0x0001500e01007387 */ /* 0x000fe20000100800 */
[----:B-----5:R-:W-:-:S03]  /*5170*/  IABS R9, R24 ;  /* 0x0000001800097213 */ /* 0x020fc60000000000 */
[----:B------:R-:W5:Y:S01]  /*5180*/  LDL.LU R17, [R1+0x58] ;  /* 0x0000580001117983 */ /* 0x000f620000300800 */
[----:B------:R-:W-:Y:S01]  /*5190*/  @!P2 IMAD.IADD R12, R12, 0x1, -R2 ;  /* 0x000000010c0ca824 */ /* 0x000fe200078e0a02 */
[----:B------:R-:W-:Y:S01]  /*51a0*/  ISETP.GT.U32.AND P6, PT, R2, R13, PT ;  /* 0x0000000d0200720c */ /* 0x000fe20003fc4070 */
[----:B------:R-:W-:Y:S01]  /*51b0*/  IMAD.HI.U32 R3, R0, R9, RZ ;  /* 0x0000000900037227 */ /* 0x000fe200078e00ff */
[----:B------:R-:W-:Y:S02]  /*51c0*/  ISETP.GE.AND P2, PT, R24, RZ, PT ;  /* 0x000000ff1800720c */ /* 0x000fe40003f46270 */
[----:B------:R-:W5:Y:S01]  /*51d0*/  LDL.LU R24, [R1+0x5c] ;  /* 0x00005c0001187983 */ /* 0x000f620000300800 */
[----:B------:R-:W-:Y:S01]  /*51e0*/  IMAD.MOV R3, RZ, RZ, -R3 ;  /* 0x000000ffff037224 */ /* 0x000fe200078e0a03 */
[----:B------:R-:W-:-:S03]  /*51f0*/  ISETP.GT.U32.AND P3, PT, R2, R4, PT ;  /* 0x000000040200720c */ /* 0x000fc60003f64070 */
[----:B------:R-:W-:-:S04]  /*5200*/  IMAD R3, R2, R3, R9 ;  /* 0x0000000302037224 */ /* 0x000fc800078e0209 */
[----:B------:R-:W-:Y:S01]  /*5210*/  @!P6 IMAD.IADD R13, R13, 0x1, -R2 ;  /* 0x000000010d0de824 */ /* 0x000fe200078e0a02 */
[----:B------:R-:W-:-:S05]  /*5220*/  ISETP.GT.U32.AND P6, PT, R2, R3, PT ;  /* 0x000000030200720c */ /* 0x000fca0003fc4070 */
[----:B------:R-:W-:Y:S01]  /*5230*/  @!P3 IMAD.IADD R4, R4, 0x1, -R2 ;  /* 0x000000010404b824 */ /* 0x000fe200078e0a02 */
[----:B------:R-:W-:Y:S02]  /*5240*/  ISETP.GT.U32.AND P3, PT, R2, R12, PT ;  /* 0x0000000c0200720c */ /* 0x000fe40003f64070 */
[----:B------:R-:W-:-:S05]  /*5250*/  ISETP.GE.AND P5, PT, R28, RZ, PT ;  /* 0x000000ff1c00720c */ /* 0x000fca0003fa6270 */
[----:B------:R-:W-:Y:S01]  /*5260*/  @!P6 IMAD.IADD R3, R3, 0x1, -R2 ;  /* 0x000000010303e824 */ /* 0x000fe200078e0a02 */
[----:B------:R-:W-:-:S04]  /*5270*/  ISETP.GT.U32.AND P6, PT, R2, R4, PT ;  /* 0x000000040200720c */ /* 0x000fc80003fc4070 */
[----:B------:R-:W-:Y:S01]  /*5280*/  ISETP.GT.U32.AND P0, PT, R2, R3, PT ;  /* 0x000000030200720c */ /* 0x000fe20003f04070 */
[----:B------:R-:W-:Y:S02]  /*5290*/  @!P3 IMAD.IADD R12, R12, 0x1, -R2 ;  /* 0x000000010c0cb824 */ /* 0x000fe400078e0a02 */
[----:B------:R-:W-:Y:S02]  /*52a0*/  @!P1 IMAD.MOV R13, RZ, RZ, -R13 ;  /* 0x000000ffff0d9224 */ /* 0x000fe400078e0a0d */
[----:B------:R-:W-:-:S04]  /*52b0*/  @!P5 IMAD.MOV R12, RZ, RZ, -R12 ;  /* 0x000000ffff0cd224 */ /* 0x000fc800078e0a0c */
[----:B------:R-:W-:Y:S01]  /*52c0*/  @!P6 IMAD.IADD R4, R4, 0x1, -R2 ;  /* 0x000000010404e824 */ /* 0x000fe200078e0a02 */
[----:B------:R-:W-:Y:S01]  /*52d0*/  IABS R7, R21 ;  /* 0x0000001500077213 */ /* 0x000fe20000000000 */
[----:B------:R1:W-:Y:S02]  /*52e0*/  STL [R1+0x15c], R13 ;  /* 0x00015c0d01007387 */ /* 0x0003e40000100800 */
[----:B------:R-:W-:Y:S01]  /*52f0*/  @!P4 IMAD.MOV R4, RZ, RZ, -R4 ;  /* 0x000000ffff04c224 */ /* 0x000fe200078e0a04 */
[----:B------:R-:W-:Y:S01]  /*5300*/  ISETP.GE.AND P3, PT, R21, RZ, PT ;  /* 0x000000ff1500720c */ /* 0x000fe20003f66270 */
[----:B------:R-:W-:Y:S01]  /*5310*/  @!P0 IMAD.IADD R3, R3, 0x1, -R2 ;  /* 0x0000000103038824 */ /* 0x000fe200078e0a02 */
[----:B------:R-:W5:Y:S01]  /*5320*/  LDL.LU R21, [R1+0x60] ;  /* 0x0000600001157983 */ /* 0x000f620000300800 */
[----:B0-----:R-:W-:Y:S02]  /*5330*/  IABS R10, R25 ;  /* 0x00000019000a7213 */ /* 0x001fe40000000000 */
[----:B------:R-:W-:Y:S01]  /*5340*/  ISETP.GE.AND P0, PT, R25, RZ, PT ;  /* 0x000000ff1900720c */ /* 0x000fe20003f06270 */
[----:B------:R-:W-:Y:S04]  /*5350*/  STL [R1+0x164], R12 ;  /* 0x0001640c01007387 */ /* 0x000fe80000100800 */
[----:B------:R5:W-:Y:S04]  /*5360*/  STL [R1+0x18c], R4 ;  /* 0x00018c0401007387 */ /* 0x000be80000100800 */
[----:B------:R-:W5:Y:S01]  /*5370*/  LDL.LU R25, [R1+0x64] ;  /* 0x0000640001197983 */ /* 0x000f620000300800 */
[----:B------:R-:W-:-:S04]  /*5380*/  IMAD.HI.U32 R6, R0, R7, RZ ;  /* 0x0000000700067227 */ /* 0x000fc800078e00ff */
[----:B------:R-:W-:-:S04]  /*5390*/  IMAD.MOV R6, RZ, RZ, -R6 ;  /* 0x000000ffff067224 */ /* 0x000fc800078e0a06 */
[----:B------:R-:W-:-:S05]  /*53a0*/  IMAD R7, R2, R6, R7 ;  /* 0x0000000602077224 */ /* 0x000fca00078e0207 */
[----:B------:R-:W-:Y:S02]  /*53b0*/  ISETP.GT.U32.AND P1, PT, R2, R7, PT ;  /* 0x000000070200720c */ /* 0x000fe40003f24070 */
[----:B----4-:R-:W-:-:S11]  /*53c0*/  IABS R6, R26 ;  /* 0x0000001a00067213 */ /* 0x010fd60000000000 */
[----:B------:R-:W-:Y:S01]  /*53d0*/  @!P1 IMAD.IADD R7, R7, 0x1, -R2 ;  /* 0x0000000107079824 */ /* 0x000fe200078e0a02 */
[----:B------:R-:W-:Y:S02]  /*53e0*/  ISETP.GE.AND P1, PT, R26, RZ, PT ;  /* 0x000000ff1a00720c */ /* 0x000fe40003f26270 */
[----:B------:R-:W4:Y:S01]  /*53f0*/  LDL.LU R26, [R1+0x68] ;  /* 0x00006800011a7983 */ /* 0x000f220000300800 */
[----:B------:R-:W-:-:S04]  /*5400*/  IMAD.HI.U32 R11, R0, R10, RZ ;  /* 0x0000000a000b7227 */ /* 0x000fc800078e00ff */
[----:B------:R-:W-:-:S04]  /*5410*/  IMAD.MOV R11, RZ, RZ, -R11 ;  /* 0x000000ffff0b7224 */ /* 0x000fc800078e0a0b */
[----:B------:R-:W-:-:S05]  /*5420*/  IMAD R10, R2, R11, R10 ;  /* 0x0000000b020a7224 */ /* 0x000fca00078e020a */
[----:B------:R-:W-:-:S13]  /*5430*/  ISETP.GT.U32.AND P6, PT, R2, R10, PT ;  /* 0x0000000a0200720c */ /* 0x000fda0003fc4070 */
[----:B------:R-:W-:-:S05]  /*5440*/  @!P6 IMAD.IADD R10, R10, 0x1, -R2 ;  /* 0x000000010a0ae824 */ /* 0x000fca00078e0a02 */
[----:B------:R-:W-:-:S13]  /*5450*/  ISETP.GT.U32.AND P4, PT, R2, R10, PT ;  /* 0x0000000a0200720c */ /* 0x000fda0003f84070 */
[----:B------:R-:W-:Y:S01]  /*5460*/  @!P4 IMAD.IADD R10, R10, 0x1, -R2 ;  /* 0x000000010a0ac824 */ /* 0x000fe200078e0a02 */
[----:B------:R-:W-:Y:S01]  /*5470*/  ISETP.GT.U32.AND P5, PT, R2, R7, PT ;  /* 0x000000070200720c */ /* 0x000fe20003fa4070 */
[----:B-1----:R-:W-:Y:S01]  /*5480*/  IMAD.HI.U32 R13, R0, R6, RZ ;  /* 0x00000006000d7227 */ /* 0x002fe200078e00ff */
[----:B--2---:R-:W-:Y:S02]  /*5490*/  IABS R8, R27 ;  /* 0x0000001b00087213 */ /* 0x004fe40000000000 */
[----:B---3--:R-:W-:-:S05]  /*54a0*/  IABS R9, R23 ;  /* 0x0000001700097213 */ /* 0x008fca0000000000 */
[----:B------:R-:W-:Y:S02]  /*54b0*/  IMAD.MOV.U32 R11, RZ, RZ, R9 ;  /* 0x000000ffff0b7224 */ /* 0x000fe400078e0009 */
[----:B------:R-:W-:-:S04]  /*54c0*/  IMAD.HI.U32 R9, R0, R8, RZ ;  /* 0x0000000800097227 */ /* 0x000fc800078e00ff */
[----:B------:R-:W-:-:S04]  /*54d0*/  IMAD.MOV R9, RZ, RZ, -R9 ;  /* 0x000000ffff097224 */ /* 0x000fc800078e0a09 */
[----:B------:R-:W-:Y:S02]  /*54e0*/  IMAD R8, R2, R9, R8 ;  /* 0x0000000902087224 */ /* 0x000fe400078e0208 */
[----:B------:R-:W-:-:S04]  /*54f0*/  IMAD.MOV.U32 R9, RZ, RZ, R3 ;  /* 0x000000ffff097224 */ /* 0x000fc800078e0003 */
[----:B------:R-:W-:Y:S01]  /*5500*/  @!P2 IMAD.MOV R9, RZ, RZ, -R9 ;  /* 0x000000ffff09a224 */ /* 0x000fe200078e0a09 */
[----:B------:R-:W-:-:S04]  /*5510*/  ISETP.GE.AND P4, PT, R27, RZ, PT ;  /* 0x000000ff1b00720c */ /* 0x000fc80003f86270 */
[----:B------:R0:W-:Y:S04]  /*5520*/  STL [R1+0x190], R9 ;  /* 0x0001900901007387 */ /* 0x0001e80000100800 */
[----:B------:R-:W2:Y:S01]  /*5530*/  LDL.LU R27, [R1+0x6c] ;  /* 0x00006c00011b7983 */ /* 0x000ea20000300800 */
[----:B------:R-:W-:-:S04]  /*5540*/  IMAD.HI.U32 R14, R0, R11, RZ ;  /* 0x0000000b000e7227 */ /* 0x000fc800078e00ff */
[----:B------:R-:W-:Y:S02]  /*5550*/  @!P5 IMAD.IADD R7, R7, 0x1, -R2 ;  /* 0x000000010707d824 */ /* 0x000fe400078e0a02 */
[----:B------:R-:W-:Y:S01]  /*5560*/  IMAD.MOV R13, RZ, RZ, -R13 ;  /* 0x000000ffff0d7224 */ /* 0x000fe200078e0a0d */
[C---:B------:R-:W-:Y:S01]  /*5570*/  ISETP.GT.U32.AND P2, PT, R2.reuse, R8, PT ;  /* 0x000000080200720c */ /* 0x040fe20003f44070 */
[----:B------:R-:W-:Y:S01]  /*5580*/  IMAD.MOV R14, RZ, RZ, -R14 ;  /* 0x000000ffff0e7224 */ /* 0x000fe200078e0a0e */
[----:B------:R-:W3:Y:S03]  /*5590*/  LDL.LU R28, [R1+0x70] ;  /* 0x00007000011c7983 */ /* 0x000ee60000300800 */
[----:B------:R-:W-:-:S05]  /*55a0*/  IMAD R11, R2, R14, R11 ;  /* 0x0000000e020b7224 */ /* 0x000fca00078e020b */
[C---:B------:R-:W-:Y:S01]  /*55b0*/  ISETP.GT.U32.AND P5, PT, R2.reuse, R11, PT ;  /* 0x0000000b0200720c */ /* 0x040fe20003fa4070 */
[----:B------:R-:W-:-:S05]  /*55c0*/  IMAD R6, R2, R13, R6 ;  /* 0x0000000d02067224 */ /* 0x000fca00078e0206 */
[----:B------:R-:W-:Y:S01]  /*55d0*/  ISETP.GT.U32.AND P6, PT, R2, R6, PT ;  /* 0x000000060200720c */ /* 0x000fe20003fc4070 */
[----:B------:R-:W-:-:S06]  /*55e0*/  @!P3 IMAD.MOV R7, RZ, RZ, -R7 ;  /* 0x000000ffff07b224 */ /* 0x000fcc00078e0a07 */
[----:B------:R-:W-:-:S05]  /*55f0*/  @!P5 IMAD.IADD R11, R11, 0x1, -R2 ;  /* 0x000000010b0bd824 */ /* 0x000fca00078e0a02 */
[----:B------:R-:W-:Y:S01]  /*5600*/  ISETP.GT.U32.AND P3, PT, R2, R11, PT ;  /* 0x0000000b0200720c */ /* 0x000fe20003f64070 */
[--C-:B------:R-:W-:Y:S01]  /*5610*/  @!P6 IMAD.IADD R6, R6, 0x1, -R2.reuse ;  /* 0x000000010606e824 */ /* 0x100fe200078e0a02 */
[----:B-----5:R-:W-:Y:S01]  /*5620*/  IABS R4, R17 ;  /* 0x0000001100047213 */ /* 0x020fe20000000000 */
[----:B------:R-:W-:-:S03]  /*5630*/  @!P2 IMAD.IADD R8, R8, 0x1, -R2 ;  /* 0x000000010808a824 */ /* 0x000fc600078e0a02 */
[----:B------:R-:W-:Y:S01]  /*5640*/  ISETP.GT.U32.AND P6, PT, R2, R6, PT ;  /* 0x000000060200720c */ /* 0x000fe20003fc4070 */
[----:B------:R-:W-:Y:S01]  /*5650*/  IMAD.HI.U32 R13, R0, R4, RZ ;  /* 0x00000004000d7227 */ /* 0x000fe200078e00ff */
[----:B------:R-:W-:Y:S01]  /*5660*/  IABS R3, R24 ;  /* 0x0000001800037213 */ /* 0x000fe20000000000 */
[----:B------:R-:W-:Y:S02]  /*5670*/  STL [R1+0x188], R7 ;  /* 0x0001880701007387 */ /* 0x000fe40000100800 */
[----:B------:R-:W-:Y:S02]  /*5680*/  IMAD.MOV R13, RZ, RZ, -R13 ;  /* 0x000000ffff0d7224 */ /* 0x000fe400078e0a0d */
[----:B------:R-:W-:Y:S01]  /*5690*/  @!P3 IMAD.IADD R11, R11, 0x1, -R2 ;  /* 0x000000010b0bb824 */ /* 0x000fe200078e0a02 */
[----:B------:R-:W-:Y:S02]  /*56a0*/  ISETP.GE.AND P3, PT, R17, RZ, PT ;  /* 0x000000ff1100720c */ /* 0x000fe40003f66270 */
[----:B------:R-:W5:Y:S01]  /*56b0*/  LDL.LU R17, [R1+0x74] ;  /* 0x0000740001117983 */ /* 0x000f620000300800 */
[----:B------:R-:W-:Y:S01]  /*56c0*/  ISETP.GT.U32.AND P2, PT, R2, R8, PT ;  /* 0x000000080200720c */ /* 0x000fe20003f44070 */
[----:B0-----:R-:W-:-:S04]  /*56d0*/  IMAD.HI.U32 R9, R0, R3, RZ ;  /* 0x0000000300097227 */ /* 0x001fc800078e00ff */
[----:B------:R-:W-:Y:S02]  /*56e0*/  IMAD R4, R2, R13, R4 ;  /* 0x0000000d02047224 */ /* 0x000fe400078e0204 */
[----:B------:R-:W-:Y:S02]  /*56f0*/  IMAD.MOV R9, RZ, RZ, -R9 ;  /* 0x000000ffff097224 */ /* 0x000fe400078e0a09 */
[--C-:B------:R-:W-:Y:S01]  /*5700*/  @!P6 IMAD.IADD R6, R6, 0x1, -R2.reuse ;  /* 0x000000010606e824 */ /* 0x100fe200078e0a02 */
[C---:B------:R-:W-:Y:S01]  /*5710*/  ISETP.GT.U32.AND P6, PT, R2.reuse, R4, PT ;  /* 0x000000040200720c */ /* 0x040fe20003fc4070 */
[----:B------:R-:W-:Y:S02]  /*5720*/  IMAD R9, R2, R9, R3 ;  /* 0x0000000902097224 */ /* 0x000fe400078e0203 */
[----:B------:R-:W-:-:S03]  /*5730*/  @!P2 IMAD.IADD R8, R8, 0x1, -R2 ;  /* 0x000000010808a824 */ /* 0x000fc600078e0a02 */
[----:B------:R-:W-:Y:S01]  /*5740*/  ISETP.GT.U32.AND P2, PT, R2, R9, PT ;  /* 0x000000090200720c */ /* 0x000fe20003f44070 */
[----:B------:R-:W-:-:S06]  /*5750*/  IMAD.MOV.U32 R16, RZ, RZ, R10 ;  /* 0x000000ffff107224 */ /* 0x000fcc00078e000a */
[----:B------:R-:W-:Y:S02]  /*5760*/  @!P6 IMAD.IADD R4, R4, 0x1, -R2 ;  /* 0x000000010404e824 */ /* 0x000fe400078e0a02 */
[----:B------:R-:W-:-:S03]  /*5770*/  @!P0 IMAD.MOV R16, RZ, RZ, -R16 ;  /* 0x000000ffff108224 */ /* 0x000fc600078e0a10 */
[----:B------:R-:W-:Y:S01]  /*5780*/  ISETP.GT.U32.AND P0, PT, R2, R4, PT ;  /* 0x000000040200720c */ /* 0x000fe20003f04070 */
[----:B------:R-:W-:Y:S01]  /*5790*/  @!P2 IMAD.IADD R9, R9, 0x1, -R2 ;  /* 0x000000010909a824 */ /* 0x000fe200078e0a02 */
[----:B------:R-:W-:Y:S01]  /*57a0*/  ISETP.GE.AND P5, PT, R23, RZ, PT ;  /* 0x000000ff1700720c */ /* 0x000fe20003fa6270 */
[----:B------:R-:W-:Y:S01]  /*57b0*/  @!P1 IMAD.MOV R6, RZ, RZ, -R6 ;  /* 0x000000ffff069224 */ /* 0x000fe200078e0a06 */
[----:B------:R-:W-:Y:S02]  /*57c0*/  ISETP.GE.AND P2, PT, R24, RZ, PT ;  /* 0x000000ff1800720c */ /* 0x000fe40003f46270 */
[----:B------:R-:W-:Y:S01]  /*57d0*/  ISETP.GT.U32.AND P1, PT, R2, R9, PT ;  /* 0x000000090200720c */ /* 0x000fe20003f24070 */
[----:B------:R-:W5:Y:S04]  /*57e0*/  LDL.LU R24, [R1+0x78] ;  /* 0x0000780001187983 */ /* 0x000f680000300800 */
[----:B------:R-:W-:Y:S02]  /*57f0*/  STL [R1+0x184], R16 ;  /* 0x0001841001007387 */ /* 0x000fe40000100800 */
[----:B------:R-:W-:-:S02]  /*5800*/  @!P0 IMAD.IADD R4, R4, 0x1, -R2 ;  /* 0x0000000104048824 */ /* 0x000fc400078e0a02 */
[----:B------:R0:W-:Y:S01]  /*5810*/  STL [R1+0x180], R6 ;  /* 0x0001800601007387 */ /* 0x0001e20000100800 */
[----:B------:R-:W-:Y:S02]  /*5820*/  @!P4 IMAD.MOV R8, RZ, RZ, -R8 ;  /* 0x000000ffff08c224 */ /* 0x000fe400078e0a08 */
[----:B------:R-:W-:Y:S02]  /*5830*/  @!P3 IMAD.MOV R4, RZ, RZ, -R4 ;  /* 0x000000ffff04b224 */ /* 0x000fe400078e0a04 */
[----:B0-----:R-:W-:-:S04]  /*5840*/  IMAD.MOV.U32 R6, RZ, RZ, R11 ;  /* 0x000000ffff067224 */ /* 0x001fc800078e000b */
[----:B------:R-:W-:Y:S01]  /*5850*/  @!P5 IMAD.MOV R6, RZ, RZ, -R6 ;  /* 0x000000ffff06d224 */ /* 0x000fe200078e0a06 */
[----:B------:R-:W-:Y:S01]  /*5860*/  STL [R1+0x17c], R8 ;  /* 0x00017c0801007387 */ /* 0x000fe20000100800 */
[----:B------:R-:W-:Y:S01]  /*5870*/  @!P1 IMAD.IADD R9, R9, 0x1, -R2 ;  /* 0x0000000109099824 */ /* 0x000fe200078e0a02 */
[----:B------:R-:W-:Y:S02]  /*5880*/  IABS R7, R25 ;  /* 0x0000001900077213 */ /* 0x000fe40000000000 */
[----:B------:R-:W-:Y:S01]  /*5890*/  STL [R1+0x178], R6 ;  /* 0x0001780601007387 */ /* 0x000fe20000100800 */
[----:B------:R-:W-:-:S03]  /*58a0*/  ISETP.GE.AND P1, PT, R25, RZ, PT ;  /* 0x000000ff1900720c */ /* 0x000fc60003f26270 */
[----:B------:R-:W-:Y:S04]  /*58b0*/  STL [R1+0x174], R4 ;  /* 0x0001740401007387 */ /* 0x000fe80000100800 */
        /* <DEDUP_REMOVED lines=9> */
[----:B------:R-:W-:-:S05]  /*5950*/  IABS R12, R21 ;  /* 0x00000015000c7213 */ /* 0x000fca0000000000 */
[----:B------:R-:W-:-:S04]  /*5960*/  IMAD.HI.U32 R13, R0, R12, RZ ;  /* 0x0000000c000d7227 */ /* 0x000fc800078e00ff */
[----:B------:R-:W-:-:S04]  /*5970*/  IMAD.MOV R13, RZ, RZ, -R13 ;  /* 0x000000ffff0d7224 */ /* 0x000fc800078e0a0d */
[----:B------:R-:W-:Y:S02]  /*5980*/  IMAD R12, R2, R13, R12 ;  /* 0x0000000d020c7224 */ /* 0x000fe400078e020c */
[----:B------:R-:W-:-:S04]  /*5990*/  IMAD.HI.U32 R13, R0, R3, RZ ;  /* 0x00000003000d7227 */ /* 0x000fc800078e00ff */
[----:B------:R-:W-:-:S04]  /*59a0*/  IMAD.MOV R13, RZ, RZ, -R13 ;  /* 0x000000ffff0d7224 */ /* 0x000fc800078e0a0d */
[----:B------:R-:W-:-:S05]  /*59b0*/  IMAD R13, R2, R13, R3 ;  /* 0x0000000d020d7224 */ /* 0x000fca00078e0203 */
[----:B------:R-:W-:-:S13]  /*59c0*/  ISETP.GT.U32.AND P0, PT, R2, R13, PT ;  /* 0x0000000d0200720c */ /* 0x000fda0003f04070 */
[----:B------:R-:W-:Y:S01]  /*59d0*/  @!P0 IMAD.IADD R13, R13, 0x1, -R2 ;  /* 0x000000010d0d8824 */ /* 0x000fe200078e0a02 */
[C---:B------:R-:W-:Y:S02]  /*59e0*/  ISETP.GT.U32.AND P6, PT, R2.reuse, R12, PT ;  /* 0x0000000c0200720c */ /* 0x040fe40003fc4070 */
[----:B------:R-:W-:-:S11]  /*59f0*/  ISETP.GT.U32.AND P3, PT, R2, R7, PT ;  /* 0x000000070200720c */ /* 0x000fd60003f64070 */
[----:B------:R-:W-:-:S05]  /*5a00*/  @!P6 IMAD.IADD R12, R12, 0x1, -R2 ;  /* 0x000000010c0ce824 */ /* 0x000fca00078e0a02 */
[----:B------:R-:W-:Y:S02]  /*5a10*/  ISETP.GT.U32.AND P6, PT, R2, R12, PT ;  /* 0x0000000c0200720c */ /* 0x000fe40003fc4070 */
[----:B--2---:R-:W-:Y:S02]  /*5a20*/  IABS R14, R27 ;  /* 0x0000001b000e7213 */ /* 0x004fe40000000000 */
[----:B------:R-:W-:Y:S02]  /*5a30*/  ISETP.GE.AND P0, PT, R27, RZ, PT ;  /* 0x000000ff1b00720c */ /* 0x000fe40003f06270 */
[----:B------:R-:W2:Y:S01]  /*5a40*/  LDL.LU R27, [R1+0x80] ;  /* 0x00008000011b7983 */ /* 0x000ea20000300800 */
[----:B------:R-:W-:Y:S01]  /*5a50*/  ISETP.GE.AND P5, PT, R21, RZ, PT ;  /* 0x000000ff1500720c */ /* 0x000fe20003fa6270 */
[----:B------:R-:W-:-:S05]  /*5a60*/  @!P2 IMAD.MOV R9, RZ, RZ, -R9 ;  /* 0x000000ffff09a224 */ /* 0x000fca00078e0a09 */
[--C-:B------:R-:W-:Y:S01]  /*5a70*/  @!P6 IMAD.IADD R12, R12, 0x1, -R2.reuse ;  /* 0x000000010c0ce824 */ /* 0x100fe200078e0a02 */
[----:B------:R-:W2:Y:S01]  /*5a80*/  LDL.LU R21, [R1+0x84] ;  /* 0x0000840001157983 */ /* 0x000ea20000300800 */
[----:B------:R-:W-:Y:S02]  /*5a90*/  @!P3 IMAD.IADD R7, R7, 0x1, -R2 ;  /* 0x000000010707b824 */ /* 0x000fe400078e0a02 */
[----:B------:R-:W-:Y:S01]  /*5aa0*/  IMAD.MOV.U32 R11, RZ, RZ, R12 ;  /* 0x000000ffff0b7224 */ /* 0x000fe200078e000c */
[----:B------:R0:W-:Y:S03]  /*5ab0*/  STL [R1+0x170], R9 ;  /* 0x0001700901007387 */ /* 0x0001e60000100800 */
[----:B------:R-:W-:Y:S02]  /*5ac0*/  @!P5 IMAD.MOV R11, RZ, RZ, -R11 ;  /* 0x000000ffff0bd224 */ /* 0x000fe400078e0a0b */
[----:B0-----:R-:W-:-:S04]  /*5ad0*/  IMAD.MOV.U32 R9, RZ, RZ, R7 ;  /* 0x000000ffff097224 */ /* 0x001fc800078e0007 */
[----:B------:R-:W-:Y:S01]  /*5ae0*/  @!P1 IMAD.MOV R9, RZ, RZ, -R9 ;  /* 0x000000ffff099224 */ /* 0x000fe200078e0a09 */
[----:B------:R0:W-:Y:S04]  /*5af0*/  STL [R1+0x16c], R11 ;  /* 0x00016c0b01007387 */ /* 0x0001e80000100800 */
[----:B------:R1:W-:Y:S01]  /*5b00*/  STL [R1+0x168], R9 ;  /* 0x0001680901007387 */ /* 0x0003e20000100800 */
[----:B---3--:R-:W-:Y:S02]  /*5b10*/  IABS R3, R28 ;  /* 0x0000001c00037213 */ /* 0x008fe40000000000 */
[----:B-----5:R-:W-:Y:S02]  /*5b20*/  IABS R4, R17 ;  /* 0x0000001100047213 */ /* 0x020fe40000000000 */
[----:B------:R-:W-:-:S02]  /*5b30*/  ISETP.GE.AND P1, PT, R17, RZ, PT ;  /* 0x000000ff1100720c */ /* 0x000fc40003f26270 */
[----:B------:R-:W3:Y:S01]  /*5b40*/  LDL.LU R17, [R1+0x88] ;  /* 0x0000880001117983 */ /* 0x000ee20000300800 */
[----:B------:R-:W-:Y:S01]  /*5b50*/  IMAD.HI.U32 R6, R0, R3, RZ ;  /* 0x0000000300067227 */ /* 0x000fe200078e00ff */
[----:B------:R-:W-:-:S03]  /*5b60*/  ISETP.GT.U32.AND P2, PT, R2, R13, PT ;  /* 0x0000000d0200720c */ /* 0x000fc60003f44070 */
[----:B------:R-:W-:Y:S02]  /*5b70*/  IMAD.MOV R6, RZ, RZ, -R6 ;  /* 0x000000ffff067224 */ /* 0x000fe400078e0a06 */
[----:B------:R-:W-:-:S04]  /*5b80*/  IMAD.HI.U32 R10, R0, R14, RZ ;  /* 0x0000000e000a7227 */ /* 0x000fc800078e00ff */
[C---:B------:R-:W-:Y:S02]  /*5b90*/  IMAD R3, R2.reuse, R6, R3 ;  /* 0x0000000602037224 */ /* 0x040fe400078e0203 */
[----:B------:R-:W-:Y:S02]  /*5ba0*/  IMAD.MOV R10, RZ, RZ, -R10 ;  /* 0x000000ffff0a7224 */ /* 0x000fe400078e0a0a */
[----:B------:R-:W-:Y:S01]  /*5bb0*/  @!P2 IMAD.IADD R13, R13, 0x1, -R2 ;  /* 0x000000010d0da824 */ /* 0x000fe200078e0a02 */
[C---:B------:R-:W-:Y:S01]  /*5bc0*/  ISETP.GT.U32.AND P3, PT, R2.reuse, R3, PT ;  /* 0x000000030200720c */ /* 0x040fe20003f64070 */
[----:B------:R-:W-:Y:S02]  /*5bd0*/  IMAD R10, R2, R10, R14 ;  /* 0x0000000a020a7224 */ /* 0x000fe400078e020e */
[----:B------:R-:W-:-:S04]  /*5be0*/  IMAD.MOV.U32 R14, RZ, RZ, R13 ;  /* 0x000000ffff0e7224 */ /* 0x000fc800078e000d */
[----:B------:R-:W-:-:S06]  /*5bf0*/  @!P4 IMAD.MOV R14, RZ, RZ, -R14 ;  /* 0x000000ffff0ec224 */ /* 0x000fcc00078e0a0e */
[----:B------:R-:W-:Y:S01]  /*5c00*/  @!P3 IMAD.IADD R3, R3, 0x1, -R2 ;  /* 0x000000010303b824 */ /* 0x000fe200078e0a02 */
[----:B------:R-:W-:Y:S02]  /*5c10*/  IABS R8, R24 ;  /* 0x0000001800087213 */ /* 0x000fe40000000000 */
[----:B------:R-:W-:Y:S02]  /*5c20*/  ISETP.GE.AND P2, PT, R24, RZ, PT ;  /* 0x000000ff1800720c */ /* 0x000fe40003f46270 */
[----:B------:R-:W5:Y:S04]  /*5c30*/  LDL.LU R24, [R1+0x8c] ;  /* 0x00008c0001187983 */ /* 0x000f680000300800 */
[----:B------:R1:W-:Y:S01]  /*5c40*/  STL [R1+0x160], R14 ;  /* 0x0001600e01007387 */ /* 0x0003e20000100800 */
[----:B------:R-:W-:-:S02]  /*5c50*/  ISETP.GT.U32.AND P6, PT, R2, R10, PT ;  /* 0x0000000a0200720c */ /* 0x000fc40003fc4070 */
[----:B------:R-:W-:Y:S02]  /*5c60*/  ISETP.GE.AND P3, PT, R25, RZ, PT ;  /* 0x000000ff1900720c */ /* 0x000fe40003f66270 */
[----:B0-----:R-:W-:Y:S02]  /*5c70*/  IABS R11, R25 ;  /* 0x00000019000b7213 */ /* 0x001fe40000000000 */
[----:B------:R-:W5:Y:S07]  /*5c80*/  LDL.LU R25, [R1+0x90] ;  /* 0x0000900001197983 */ /* 0x000f6e0000300800 */
[----:B------:R-:W-:-:S05]  /*5c90*/  @!P6 IMAD.IADD R10, R10, 0x1, -R2 ;  /* 0x000000010a0ae824 */ /* 0x000fca00078e0a02 */
[----:B------:R-:W-:Y:S01]  /*5ca0*/  ISETP.GT.U32.AND P6, PT, R2, R10, PT ;  /* 0x0000000a0200720c */ /* 0x000fe20003fc4070 */
[----:B------:R-:W-:-:S04]  /*5cb0*/  IMAD.HI.U32 R7, R0, R8, RZ ;  /* 0x0000000800077227 */ /* 0x000fc800078e00ff */
[----:B------:R-:W-:Y:S02]  /*5cc0*/  IMAD.MOV R7, RZ, RZ, -R7 ;  /* 0x000000ffff077224 */ /* 0x000fe400078e0a07 */
[----:B------:R-:W-:-:S06]  /*5cd0*/  IMAD.HI.U32 R6, R0, R4, RZ ;  /* 0x0000000400067227 */ /* 0x000fcc00078e00ff */
[----:B------:R-:W-:Y:S02]  /*5ce0*/  @!P6 IMAD.IADD R10, R10, 0x1, -R2 ;  /* 0x000000010a0ae824 */ /* 0x000fe400078e0a02 */
[C---:B-1----:R-:W-:Y:S02]  /*5cf0*/  IMAD R9, R2.reuse, R7, R8 ;  /* 0x0000000702097224 */ /* 0x042fe400078e0208 */
[----:B------:R-:W-:Y:S02]  /*5d00*/  IMAD.MOV.U32 R14, RZ, RZ, R10 ;  /* 0x000000ffff0e7224 */ /* 0x000fe400078e000a */
[----:B------:R-:W-:Y:S02]  /*5d10*/  IMAD.MOV R6, RZ, RZ, -R6 ;  /* 0x000000ffff067224 */ /* 0x000fe400078e0a06 */
[----:B------:R-:W-:Y:S01]  /*5d20*/  @!P0 IMAD.MOV R14, RZ, RZ, -R14 ;  /* 0x000000ffff0e8224 */ /* 0x000fe200078e0a0e */
[C---:B------:R-:W-:Y:S01]  /*5d30*/  ISETP.GT.U32.AND P0, PT, R2.reuse, R9, PT ;  /* 0x000000090200720c */ /* 0x040fe20003f04070 */
[----:B------:R-:W-:Y:S01]  /*5d40*/  IMAD R4, R2, R6, R4 ;  /* 0x0000000602047224 */ /* 0x000fe200078e0204 */
[----:B----4-:R-:W-:-:S04]  /*5d50*/  IABS R6, R26 ;  /* 0x0000001a00067213 */ /* 0x010fc80000000000 */
[----:B------:R-:W-:Y:S01]  /*5d60*/  ISETP.GT.U32.AND P6, PT, R2, R4, PT ;  /* 0x000000040200720c */ /* 0x000fe20003fc4070 */
[----:B------:R-:W-:Y:S06]  /*5d70*/  STL [R1+0x158], R14 ;  /* 0x0001580e01007387 */ /* 0x000fec0000100800 */
[--C-:B------:R-:W-:Y:S01]  /*5d80*/  @!P0 IMAD.IADD R9, R9, 0x1, -R2.reuse ;  /* 0x0000000109098824 */ /* 0x100fe200078e0a02 */
[----:B------:R-:W-:Y:S02]  /*5d90*/  ISETP.GE.AND P0, PT, R26, RZ, PT ;  /* 0x000000ff1a00720c */ /* 0x000fe40003f06270 */
[----:B------:R-:W4:Y:S03]  /*5da0*/  LDL.LU R26, [R1+0x94] ;  /* 0x00009400011a7983 */ /* 0x000f260000300800 */
[----:B------:R-:W-:-:S02]  /*5db0*/  @!P6 IMAD.IADD R4, R4, 0x1, -R2 ;  /* 0x000000010404e824 */ /* 0x000fc400078e0a02 */
[----:B------:R-:W-:-:S03]  /*5dc0*/  IMAD.HI.U32 R12, R0, R6, RZ ;  /* 0x00000006000c7227 */ /* 0x000fc600078e00ff */
[----:B------:R-:W-:Y:S01]  /*5dd0*/  ISETP.GT.U32.AND P6, PT, R2, R4, PT ;  /* 0x000000040200720c */ /* 0x000fe20003fc4070 */
[----:B------:R-:W-:-:S04]  /*5de0*/  IMAD.MOV R12, RZ, RZ, -R12 ;  /* 0x000000ffff0c7224 */ /* 0x000fc800078e0a0c */
[C---:B------:R-:W-:Y:S01]  /*5df0*/  IMAD R6, R2.reuse, R12, R6 ;  /* 0x0000000c02067224 */ /* 0x040fe200078e0206 */
[----:B------:R-:W-:Y:S02]  /*5e00*/  ISETP.GT.U32.AND P4, PT, R2, R3, PT ;  /* 0x000000030200720c */ /* 0x000fe40003f84070 */
[----:B------:R-:W-:-:S05]  /*5e10*/  ISETP.GE.AND P5, PT, R28, RZ, PT ;  /* 0x000000ff1c00720c */ /* 0x000fca0003fa6270 */
[----:B------:R-:W-:Y:S01]  /*5e20*/  @!P6 IMAD.IADD R4, R4, 0x1, -R2 ;  /* 0x000000010404e824 */ /* 0x000fe200078e0a02 */
[----:B------:R-:W-:-:S05]  /*5e30*/  ISETP.GT.U32.AND P6, PT, R2, R6, PT ;  /* 0x000000060200720c */ /* 0x000fca0003fc4070 */
[----:B------:R-:W-:-:S04]  /*5e40*/  @!P4 IMAD.IADD R3, R3, 0x1, -R2 ;  /* 0x000000010303c824 */ /* 0x000fc800078e0a02 */
[----:B------:R-:W-:-:S04]  /*5e50*/  @!P5 IMAD.MOV R3, RZ, RZ, -R3 ;  /* 0x000000ffff03d224 */ /* 0x000fc800078e0a03 */
[----:B------:R-:W-:Y:S01]  /*5e60*/  @!P6 IMAD.IADD R6, R6, 0x1, -R2 ;  /* 0x000000010606e824 */ /* 0x000fe200078e0a02 */
[----:B------:R0:W-:Y:S04]  /*5e70*/  STL [R1+0x154], R3 ;  /* 0x0001540301007387 */ /* 0x0001e80000100800 */
[----:B------:R-:W-:Y:S01]  /*5e80*/  ISETP.GT.U32.AND P5, PT, R2, R6, PT ;  /* 0x000000060200720c */ /* 0x000fe20003fa4070 */
[----:B------:R-:W4:Y:S01]  /*5e90*/  LDL.LU R28, [R1+0x98] ;  /* 0x00009800011c7983 */ /* 0x000f220000300800 */
[----:B0-----:R-:W-:-:S04]  /*5ea0*/  IMAD.MOV.U32 R3, RZ, RZ, R4 ;  /* 0x000000ffff037224 */ /* 0x001fc800078e0004 */
[----:B------:R-:W-:-:S07]  /*5eb0*/  @!P1 IMAD.MOV R3, RZ, RZ, -R3 ;  /* 0x000000ffff039224 */ /* 0x000fce00078e0a03 */
[----:B------:R-:W-:Y:S01]  /*5ec0*/  @!P5 IMAD.IADD R6, R6, 0x1, -R2 ;  /* 0x000000010606d824 */ /* 0x000fe200078e0a02 */
[----:B------:R5:W-:Y:S01]  /*5ed0*/  STL [R1+0x14c], R3 ;  /* 0x00014c0301007387 */ /* 0x000be20000100800 */
[----:B--2---:R-:W-:Y:S02]  /*5ee0*/  IABS R7, R27 ;  /* 0x0000001b00077213 */ /* 0x004fe40000000000 */
[----:B------:R-:W-:Y:S02]  /*5ef0*/  ISETP.GE.AND P5, PT, R27, RZ, PT ;  /* 0x000000ff1b00720c */ /* 0x000fe40003fa6270 */
[----:B------:R-:W2:Y:S01]  /*5f00*/  LDL.LU R27, [R1+0x9c] ;  /* 0x00009c00011b7983 */ /* 0x000ea20000300800 */
[----:B------:R-:W-:-:S04]  /*5f10*/  IMAD.MOV.U32 R8, RZ, RZ, R11 ;  /* 0x000000ffff087224 */ /* 0x000fc800078e000b */
[----:B------:R-:W-:-:S04]  /*5f20*/  IMAD.HI.U32 R13, R0, R8, RZ ;  /* 0x00000008000d7227 */ /* 0x000fc800078e00ff */
[----:B------:R-:W-:-:S04]  /*5f30*/  IMAD.MOV R10, RZ, RZ, -R13 ;  /* 0x000000ffff0a7224 */ /* 0x000fc800078e0a0d */
[----:B------:R-:W-:-:S05]  /*5f40*/  IMAD R8, R2, R10, R8 ;  /* 0x0000000a02087224 */ /* 0x000fca00078e0208 */
[----:B------:R-:W-:Y:S02]  /*5f50*/  ISETP.GT.U32.AND P4, PT, R2, R8, PT ;  /* 0x000000080200720c */ /* 0x000fe40003f84070 */
[----:B------:R-:W-:-:S05]  /*5f60*/  IABS R11, R21 ;  /* 0x00000015000b7213 */ /* 0x000fca0000000000 */
[----:B------:R-:W-:-:S04]  /*5f70*/  IMAD.HI.U32 R13, R0, R11, RZ ;  /* 0x0000000b000d7227 */ /* 0x000fc800078e00ff */
[----:B------:R-:W-:Y:S02]  /*5f80*/  IMAD.MOV R13, RZ, RZ, -R13 ;  /* 0x000000ffff0d7224 */ /* 0x000fe400078e0a0d */
[----:B------:R-:W-:Y:S02]  /*5f90*/  @!P4 IMAD.IADD R8, R8, 0x1, -R2 ;  /* 0x000000010808c824 */ /* 0x000fe400078e0a02 */
[----:B------:R-:W-:-:S03]  /*5fa0*/  IMAD R11, R2, R13, R11 ;  /* 0x0000000d020b7224 */ /* 0x000fc600078e020b */
[----:B------:R-:W-:Y:S02]  /*5fb0*/  ISETP.GT.U32.AND P6, PT, R2, R8, PT ;  /* 0x000000080200720c */ /* 0x000fe40003fc4070 */
[----:B---3--:R-:W-:-:S05]  /*5fc0*/  IABS R12, R17 ;  /* 0x00000011000c7213 */ /* 0x008fca0000000000 */
[----:B------:R-:W-:-:S04]  /*5fd0*/  IMAD.HI.U32 R13, R0, R12, RZ ;  /* 0x0000000c000d7227 */ /* 0x000fc800078e00ff */
[----:B------:R-:W-:-:S04]  /*5fe0*/  IMAD.MOV R13, RZ, RZ, -R13 ;  /* 0x000000ffff0d7224 */ /* 0x000fc800078e0a0d */
[----:B------:R-:W-:Y:S02]  /*5ff0*/  IMAD R12, R2, R13, R12 ;  /* 0x0000000d020c7224 */ /* 0x000fe400078e020c */
[----:B------:R-:W-:Y:S01]  /*6000*/  IMAD.HI.U32 R10, R0, R7, RZ ;  /* 0x00000007000a7227 */ /* 0x000fe200078e00ff */
[----:B------:R-:W-:-:S03]  /*6010*/  ISETP.GT.U32.AND P4, PT, R2, R9, PT ;  /* 0x000000090200720c */ /* 0x000fc60003f84070 */
[----:B------:R-:W-:Y:S01]  /*6020*/  @!P6 IMAD.IADD R8, R8, 0x1, -R2 ;  /* 0x000000010808e824 */ /* 0x000fe200078e0a02 */
[----:B------:R-:W-:Y:S01]  /*6030*/  ISETP.GT.U32.AND P6, PT, R2, R12, PT ;  /* 0x0000000c0200720c */ /* 0x000fe20003fc4070 */
[----:B------:R-:W-:-:S04]  /*6040*/  IMAD.MOV R10, RZ, RZ, -R10 ;  /* 0x000000ffff0a7224 */ /* 0x000fc800078e0a0a */
[----:B------:R-:W-:-:S05]  /*6050*/  IMAD R7, R2, R10, R7 ;  /* 0x0000000a02077224 */ /* 0x000fca00078e0207 */
[----:B------:R-:W-:Y:S01]  /*6060*/  ISETP.GT.U32.AND P1, PT, R2, R7, PT ;  /* 0x000000070200720c */ /* 0x000fe20003f24070 */
[--C-:B------:R-:W-:Y:S02]  /*6070*/  @!P4 IMAD.IADD R9, R9, 0x1, -R2.reuse ;  /* 0x000000010909c824 */ /* 0x100fe400078e0a02 */
[----:B------:R-:W-:Y:S02]  /*6080*/  @!P6 IMAD.IADD R12, R12, 0x1, -R2 ;  /* 0x000000010c0ce824 */ /* 0x000fe400078e0a02 */
[----:B------:R-:W-:-:S03]  /*6090*/  @!P2 IMAD.MOV R9, RZ, RZ, -R9 ;  /* 0x000000ffff09a224 */ /* 0x000fc600078e0a09 */
[----:B------:R-:W-:Y:S01]  /*60a0*/  ISETP.GT.U32.AND P2, PT, R2, R12, PT ;  /* 0x0000000c0200720c */ /* 0x000fe20003f44070 */
[----:B------:R-:W-:Y:S02]  /*60b0*/  @!P3 IMAD.MOV R8, RZ, RZ, -R8 ;  /* 0x000000ffff08b224 */ /* 0x000fe400078e0a08 */
[----:B------:R-:W-:Y:S02]  /*60c0*/  @!P0 IMAD.MOV R6, RZ, RZ, -R6 ;  /* 0x000000ffff068224 */ /* 0x000fe400078e0a06 */
[----:B------:R-:W-:Y:S01]  /*60d0*/  @!P1 IMAD.IADD R7, R7, 0x1, -R2 ;  /* 0x0000000107079824 */ /* 0x000fe200078e0a02 */
[----:B------:R-:W-:Y:S02]  /*60e0*/  ISETP.GE.AND P1, PT, R21, RZ, PT ;  /* 0x000000ff1500720c */ /* 0x000fe40003f26270 */
[----:B------:R-:W3:Y:S01]  /*60f0*/  LDL.LU R21, [R1+0xa0] ;  /* 0x0000a00001157983 */ /* 0x000ee20000300800 */
[----:B------:R-:W-:-:S03]  /*6100*/  ISETP.GE.AND P3, PT, R17, RZ, PT ;  /* 0x000000ff1100720c */ /* 0x000fc60003f66270 */
[----:B------:R-:W-:Y:S01]  /*6110*/  STL [R1+0x144], R9 ;  /* 0x0001440901007387 */ /* 0x000fe20000100800 */
[----:B------:R-:W-:-:S03]  /*6120*/  @!P2 IMAD.IADD R12, R12, 0x1, -R2 ;  /* 0x000000010c0ca824 */ /* 0x000fc600078e0a02 */
[----:B------:R2:W-:Y:S04]  /*6130*/  STL [R1+0x13c], R8 ;  /* 0x00013c0801007387 */ /* 0x0005e80000100800 */
[----:B------:R0:W-:Y:S04]  /*6140*/  STL [R1+0x138], R6 ;  /* 0x0001380601007387 */ /* 0x0001e80000100800 */
[----:B------:R-:W3:Y:S01]  /*6150*/  LDL.LU R17, [R1+0xa8] ;  /* 0x0000a80001117983 */ /* 0x000ee20000300800 */
[----:B-----5:R-:W-:Y:S02]  /*6160*/  IABS R3, R25 ;  /* 0x0000001900037213 */ /* 0x020fe40000000000 */
[----:B------:R-:W-:-:S02]  /*6170*/  ISETP.GE.AND P2, PT, R25, RZ, PT ;  /* 0x000000ff1900720c */ /* 0x000fc40003f46270 */
[----:B------:R-:W5:Y:S01]  /*6180*/  LDL.LU R25, [R1+0xac] ;  /* 0x0000ac0001197983 */ /* 0x000f620000300800 */
[----:B------:R-:W-:Y:S02]  /*6190*/  IABS R10, R24 ;  /* 0x00000018000a7213 */ /* 0x000fe40000000000 */
[----:B------:R-:W-:-:S03]  /*61a0*/  ISETP.GT.U32.AND P4, PT, R2, R11, PT ;  /* 0x0000000b0200720c */ /* 0x000fc60003f84070 */
[----:B------:R-:W-:-:S04]  /*61b0*/  IMAD.HI.U32 R4, R0, R10, RZ ;  /* 0x0000000a00047227 */ /* 0x000fc800078e00ff */
[----:B------:R-:W-:-:S04]  /*61c0*/  IMAD.MOV R4, RZ, RZ, -R4 ;  /* 0x000000ffff047224 */ /* 0x000fc800078e0a04 */
[C---:B------:R-:W-:Y:S02]  /*61d0*/  IMAD R4, R2.reuse, R4, R10 ;  /* 0x0000000402047224 */ /* 0x040fe400078e020a */
[----:B------:R-:W-:Y:S01]  /*61e0*/  @!P4 IMAD.IADD R11, R11, 0x1, -R2 ;  /* 0x000000010b0bc824 */ /* 0x000fe200078e0a02 */
[C---:B------:R-:W-:Y:S02]  /*61f0*/  ISETP.GT.U32.AND P4, PT, R2.reuse, R7, PT ;  /* 0x000000070200720c */ /* 0x040fe40003f84070 */
[----:B------:R-:W-:-:S11]  /*6200*/  ISETP.GT.U32.AND P0, PT, R2, R4, PT ;  /* 0x000000040200720c */ /* 0x000fd60003f04070 */
[--C-:B------:R-:W-:Y:S01]  /*6210*/  @!P4 IMAD.IADD R7, R7, 0x1, -R2.reuse ;  /* 0x000000010707c824 */ /* 0x100fe200078e0a02 */
[----:B------:R-:W-:Y:S01]  /*6220*/  ISETP.GE.AND P4, PT, R24, RZ, PT ;  /* 0x000000ff1800720c */ /* 0x000fe20003f86270 */
[----:B------:R-:W-:Y:S01]  /*6230*/  @!P0 IMAD.IADD R4, R4, 0x1, -R2 ;  /* 0x0000000104048824 */ /* 0x000fe200078e0a02 */
[----:B------:R-:W5:Y:S01]  /*6240*/  LDL.LU R24, [R1+0xb0] ;  /* 0x0000b00001187983 */ /* 0x000f620000300800 */
[----:B----4-:R-:W-:Y:S02]  /*6250*/  IABS R10, R26 ;  /* 0x0000001a000a7213 */ /* 0x010fe40000000000 */
[----:B------:R-:W-:Y:S02]  /*6260*/  ISETP.GE.AND P0, PT, R26, RZ, PT ;  /* 0x000000ff1a00720c */ /* 0x000fe40003f06270 */
[----:B------:R-:W4:Y:S01]  /*6270*/  LDL.LU R26, [R1+0xb4] ;  /* 0x0000b400011a7983 */ /* 0x000f220000300800 */
[----:B------:R-:W-:Y:S01]  /*6280*/  ISETP.GT.U32.AND P6, PT, R2, R11, PT ;  /* 0x0000000b0200720c */ /* 0x000fe20003fc4070 */
[----:B------:R-:W-:-:S04]  /*6290*/  IMAD.HI.U32 R13, R0, R3, RZ ;  /* 0x00000003000d7227 */ /* 0x000fc800078e00ff */
[----:B------:R-:W-:-:S04]  /*62a0*/  IMAD.MOV R13, RZ, RZ, -R13 ;  /* 0x000000ffff0d7224 */ /* 0x000fc800078e0a0d */
[----:B------:R-:W-:-:S04]  /*62b0*/  IMAD R3, R2, R13, R3 ;  /* 0x0000000d02037224 */ /* 0x000fc800078e0203 */
[----:B------:R-:W-:Y:S01]  /*62c0*/  @!P6 IMAD.IADD R11, R11, 0x1, -R2 ;  /* 0x000000010b0be824 */ /* 0x000fe200078e0a02 */
[----:B------:R-:W-:-:S03]  /*62d0*/  ISETP.GT.U32.AND P6, PT, R2, R3, PT ;  /* 0x000000030200720c */ /* 0x000fc60003fc4070 */
[----:B------:R-:W-:Y:S02]  /*62e0*/  @!P1 IMAD.MOV R11, RZ, RZ, -R11 ;  /* 0x000000ffff0b9224 */ /* 0x000fe400078e0a0b */
[----:B------:R-:W-:-:S08]  /*62f0*/  IMAD.MOV.U32 R14, RZ, RZ, R7 ;  /* 0x000000ffff0e7224 */ /* 0x000fd000078e0007 */
[----:B------:R-:W-:-:S05]  /*6300*/  @!P6 IMAD.IADD R3, R3, 0x1, -R2 ;  /* 0x000000010303e824 */ /* 0x000fca00078e0a02 */
[----:B------:R-:W-:Y:S01]  /*6310*/  ISETP.GT.U32.AND P1, PT, R2, R3, PT ;  /* 0x000000030200720c */ /* 0x000fe20003f24070 */
[----:B------:R-:W-:Y:S02]  /*6320*/  @!P5 IMAD.MOV R14, RZ, RZ, -R14 ;  /* 0x000000ffff0ed224 */ /* 0x000fe400078e0a0e */
[----:B------:R-:W-:-:S03]  /*6330*/  @!P3 IMAD.MOV R12, RZ, RZ, -R12 ;  /* 0x000000ffff0cb224 */ /* 0x000fc600078e0a0c */
[----:B------:R-:W-:Y:S04]  /*6340*/  STL [R1+0x134], R14 ;  /* 0x0001340e01007387 */ /* 0x000fe80000100800 */
[----:B------:R-:W-:Y:S03]  /*6350*/  STL [R1+0x130], R11 ;  /* 0x0001300b01007387 */ /* 0x000fe60000100800 */
[----:B------:R-:W-:Y:S01]  /*6360*/  @!P1 IMAD.IADD R3, R3, 0x1, -R2 ;  /* 0x0000000103039824 */ /* 0x000fe200078e0a02 */
[----:B------:R-:W-:Y:S01]  /*6370*/  STL [R1+0x12c], R12 ;  /* 0x00012c0c01007387 */ /* 0x000fe20000100800 */
[----:B--2---:R-:W-:Y:S02]  /*6380*/  IABS R8, R27 ;  /* 0x0000001b00087213 */ /* 0x004fe40000000000 */
[----:B------:R-:W-:-:S02]  /*6390*/  ISETP.GE.AND P1, PT, R27, RZ, PT ;  /* 0x000000ff1b00720c */ /* 0x000fc40003f26270 */
[----:B------:R-:W2:Y:S01]  /*63a0*/  LDL.LU R27, [R1+0xb8] ;  /* 0x0000b800011b7983 */ /* 0x000ea20000300800 */
[----:B------:R-:W-:-:S04]  /*63b0*/  IMAD.MOV.U32 R9, RZ, RZ, R10 ;  /* 0x000000ffff097224 */ /* 0x000fc800078e000a */
[----:B0-----:R-:W-:Y:S01]  /*63c0*/  IMAD.HI.U32 R6, R0, R9, RZ ;  /* 0x0000000900067227 */ /* 0x001fe200078e00ff */
[----:B------:R-:W-:-:S03]  /*63d0*/  IABS R10, R28 ;  /* 0x0000001c000a7213 */ /* 0x000fc60000000000 */
[----:B------:R-:W-:Y:S01]  /*63e0*/  IMAD.MOV R6, RZ, RZ, -R6 ;  /* 0x000000ffff067224 */ /* 0x000fe200078e0a06 */
[----:B------:R-:W-:Y:S01]  /*63f0*/  ISETP.GT.U32.AND P5, PT, R2, R4, PT ;  /* 0x000000040200720c */ /* 0x000fe20003fa4070 */
[----:B------:R-:W-:-:S04]  /*6400*/  IMAD.HI.U32 R13, R0, R10, RZ ;  /* 0x0000000a000d7227 */ /* 0x000fc800078e00ff */
[----:B------:R-:W-:Y:S02]  /*6410*/  IMAD R9, R2, R6, R9 ;  /* 0x0000000602097224 */ /* 0x000fe400078e0209 */
[----:B------:R-:W-:-:S03]  /*6420*/  IMAD.HI.U32 R7, R0, R8, RZ ;  /* 0x0000000800077227 */ /* 0x000fc600078e00ff */
[C---:B------:R-:W-:Y:S01]  /*6430*/  ISETP.GT.U32.AND P6, PT, R2.reuse, R9, PT ;  /* 0x000000090200720c */ /* 0x040fe20003fc4070 */
[----:B------:R-:W-:Y:S02]  /*6440*/  IMAD.MOV R13, RZ, RZ, -R13 ;  /* 0x000000ffff0d7224 */ /* 0x000fe400078e0a0d */
[----:B------:R-:W-:Y:S02]  /*6450*/  IMAD.MOV R7, RZ, RZ, -R7 ;  /* 0x000000ffff077224 */ /* 0x000fe400078e0a07 */
[C---:B------:R-:W-:Y:S02]  /*6460*/  IMAD R10, R2.reuse, R13, R10 ;  /* 0x0000000d020a7224 */ /* 0x040fe400078e020a */
[----:B------:R-:W-:Y:S02]  /*6470*/  IMAD R8, R2, R7, R8 ;  /* 0x0000000702087224 */ /* 0x000fe400078e0208 */
[----:B------:R-:W-:Y:S01]  /*6480*/  @!P5 IMAD.IADD R4, R4, 0x1, -R2 ;  /* 0x000000010404d824 */ /* 0x000fe200078e0a02 */
[----:B------:R-:W-:-:S03]  /*6490*/  ISETP.GT.U32.AND P5, PT, R2, R10, PT ;  /* 0x0000000a0200720c */ /* 0x000fc60003fa4070 */
[----:B------:R-:W-:Y:S01]  /*64a0*/  @!P6 IMAD.IADD R9, R9, 0x1, -R2 ;  /* 0x000000010909e824 */ /* 0x000fe200078e0a02 */
[----:B------:R-:W-:Y:S01]  /*64b0*/  ISETP.GT.U32.AND P6, PT, R2, R8, PT ;  /* 0x000000080200720c */ /* 0x000fe20003fc4070 */
[----:B------:R-:W-:-:S04]  /*64c0*/  IMAD.MOV.U32 R15, RZ, RZ, R4 ;  /* 0x000000ffff0f7224 */ /* 0x000fc800078e0004 */
[----:B------:R-:W-:-:S04]  /*64d0*/  @!P4 IMAD.MOV R15, RZ, RZ, -R15 ;  /* 0x000000ffff0fc224 */ /* 0x000fc800078e0a0f */
[--C-:B------:R-:W-:Y:S01]  /*64e0*/  @!P5 IMAD.IADD R10, R10, 0x1, -R2.reuse ;  /* 0x000000010a0ad824 */ /* 0x100fe200078e0a02 */
[----:B------:R0:W-:Y:S03]  /*64f0*/  STL [R1+0x128], R15 ;  /* 0x0001280f01007387 */ /* 0x0001e60000100800 */
[----:B------:R-:W-:Y:S01]  /*6500*/  @!P6 IMAD.IADD R8, R8, 0x1, -R2 ;  /* 0x000000010808e824 */ /* 0x000fe200078e0a02 */
[----:B------:R-:W-:Y:S01]  /*6510*/  ISETP.GT.U32.AND P6, PT, R2, R10, PT ;  /* 0x0000000a0200720c */ /* 0x000fe20003fc4070 */
[----:B0-----:R-:W-:-:S04]  /*6520*/  IMAD.MOV.U32 R15, RZ, RZ, R3 ;  /* 0x000000ffff0f7224 */ /* 0x001fc800078e0003 */
[----:B------:R-:W-:Y:S01]  /*6530*/  @!P2 IMAD.MOV R15, RZ, RZ, -R15 ;  /* 0x000000ffff0fa224 */ /* 0x000fe200078e0a0f */
[----:B------:R-:W-:Y:S02]  /*6540*/  ISETP.GE.AND P3, PT, R28, RZ, PT ;  /* 0x000000ff1c00720c */ /* 0x000fe40003f66270 */
[----:B------:R-:W-:Y:S02]  /*6550*/  ISETP.GT.U32.AND P5, PT, R2, R9, PT ;  /* 0x000000090200720c */ /* 0x000fe40003fa4070 */
[----:B------:R-:W-:Y:S04]  /*6560*/  STL [R1+0x124], R15 ;  /* 0x0001240f01007387 */ /* 0x000fe80000100800 */
[----:B------:R-:W2:Y:S01]  /*6570*/  LDL.LU R28, [R1+0xbc] ;  /* 0x0000bc00011c7983 */ /* 0x000ea20000300800 */
[----:B------:R-:W-:-:S06]  /*6580*/  @!P6 IMAD.IADD R10, R10, 0x1, -R2 ;  /* 0x000000010a0ae824 */ /* 0x000fcc00078e0a02 */
[----:B------:R-:W-:-:S04]  /*6590*/  @!P5 IMAD.IADD R9, R9, 0x1, -R2 ;  /* 0x000000010909d824 */ /* 0x000fc800078e0a02 */
[----:B------:R-:W-:Y:S01]  /*65a0*/  @!P0 IMAD.MOV R9, RZ, RZ, -R9 ;  /* 0x000000ffff098224 */ /* 0x000fe200078e0a09 */
[----:B---3--:R-:W-:-:S05]  /*65b0*/  IABS R12, R17 ;  /* 0x00000011000c7213 */ /* 0x008fca0000000000 */
[----:B------:R-:W-:Y:S01]  /*65c0*/  IMAD.HI.U32 R13, R0, R12, RZ ;  /* 0x0000000c000d7227 */ /* 0x000fe200078e00ff */
[----:B-----5:R-:W-:-:S03]  /*65d0*/  IABS R7, R25 ;  /* 0x0000001900077213 */ /* 0x020fc60000000000 */
[----:B------:R-:W-:Y:S02]  /*65e0*/  IMAD.MOV R13, RZ, RZ, -R13 ;  /* 0x000000ffff0d7224 */ /* 0x000fe400078e0a0d */
[----:B------:R-:W-:-:S04]  /*65f0*/  IMAD.HI.U32 R4, R0, R7, RZ ;  /* 0x0000000700047227 */ /* 0x000fc800078e00ff */
[----:B------:R-:W-:Y:S02]  /*6600*/  IMAD.MOV R3, RZ, RZ, -R4 ;  /* 0x000000ffff037224 */ /* 0x000fe400078e0a04 */
[----:B------:R-:W-:Y:S01]  /*6610*/  IMAD R4, R2, R13, R12 ;  /* 0x0000000d02047224 */ /* 0x000fe200078e020c */
[----:B------:R-:W-:-:S04]  /*6620*/  IABS R6, R21 ;  /* 0x0000001500067213 */ /* 0x000fc80000000000 */
[----:B------:R-:W-:Y:S01]  /*6630*/  ISETP.GT.U32.AND P6, PT, R2, R4, PT ;  /* 0x000000040200720c */ /* 0x000fe20003fc4070 */
[----:B------:R-:W-:Y:S01]  /*6640*/  IMAD.HI.U32 R11, R0, R6, RZ ;  /* 0x00000006000b7227 */ /* 0x000fe200078e00ff */
[----:B------:R-:W-:Y:S02]  /*6650*/  ISETP.GE.AND P5, PT, R21, RZ, PT ;  /* 0x000000ff1500720c */ /* 0x000fe40003fa6270 */
[----:B------:R-:W3:Y:S01]  /*6660*/  LDL.LU R21, [R1+0xc0] ;  /* 0x0000c00001157983 */ /* 0x000ee20000300800 */
[----:B------:R-:W-:-:S03]  /*6670*/  IMAD.MOV R11, RZ, RZ, -R11 ;  /* 0x000000ffff0b7224 */ /* 0x000fc600078e0a0b */
[----:B------:R-:W-:Y:S01]  /*6680*/  STL [R1+0x10c], R9 ;  /* 0x00010c0901007387 */ /* 0x000fe20000100800 */
[----:B------:R-:W-:-:S04]  /*6690*/  IMAD R6, R2, R11, R6 ;  /* 0x0000000b02067224 */ /* 0x000fc800078e0206 */
[----:B------:R-:W-:Y:S01]  /*66a0*/  @!P6 IMAD.IADD R4, R4, 0x1, -R2 ;  /* 0x000000010404e824 */ /* 0x000fe200078e0a02 */
[----:B------:R-:W-:Y:S02]  /*66b0*/  ISETP.GE.AND P6, PT, R25, RZ, PT ;  /* 0x000000ff1900720c */ /* 0x000fe40003fc6270 */
[----:B------:R-:W5:Y:S01]  /*66c0*/  LDL.LU R25, [R1+0xc4] ;  /* 0x0000c40001197983 */ /* 0x000f620000300800 */
[C---:B------:R-:W-:Y:S02]  /*66d0*/  ISETP.GT.U32.AND P4, PT, R2.reuse, R8, PT ;  /* 0x000000080200720c */ /* 0x040fe40003f84070 */
[C---:B------:R-:W-:Y:S01]  /*66e0*/  ISETP.GT.U32.AND P2, PT, R2.reuse, R6, PT ;  /* 0x000000060200720c */ /* 0x040fe20003f44070 */
[----:B------:R-:W-:-:S10]  /*66f0*/  IMAD R3, R2, R3, R7 ;  /* 0x0000000302037224 */ /* 0x000fd400078e0207 */
[--C-:B------:R-:W-:Y:S01]  /*6700*/  @!P4 IMAD.IADD R8, R8, 0x1, -R2.reuse ;  /* 0x000000010808c824 */ /* 0x100fe200078e0a02 */
[----:B------:R-:W-:Y:S01]  /*6710*/  ISETP.GT.U32.AND P4, PT, R2, R3, PT ;  /* 0x000000030200720c */ /* 0x000fe20003f84070 */
[----:B------:R-:W-:-:S05]  /*6720*/  @!P2 IMAD.IADD R6, R6, 0x1, -R2 ;  /* 0x000000010606a824 */ /* 0x000fca00078e0a02 */
[----:B------:R-:W-:Y:S01]  /*6730*/  ISETP.GT.U32.AND P0, PT, R2, R6, PT ;  /* 0x000000060200720c */ /* 0x000fe20003f04070 */
[----:B------:R-:W-:-:S06]  /*6740*/  @!P3 IMAD.MOV R10, RZ, RZ, -R10 ;  /* 0x000000ffff0ab224 */ /* 0x000fcc00078e0a0a */
[--C-:B------:R-:W-:Y:S01]  /*6750*/  @!P4 IMAD.IADD R3, R3, 0x1, -R2.reuse ;  /* 0x000000010303c824 */ /* 0x100fe200078e0a02 */
[----:B------:R0:W-:Y:S04]  /*6760*/  STL [R1+0x104], R10 ;  /* 0x0001040a01007387 */ /* 0x0001e80000100800 */
[----:B------:R-:W-:Y:S01]  /*6770*/  ISETP.GT.U32.AND P3, PT, R2, R3, PT ;  /* 0x000000030200720c */ /* 0x000fe20003f64070 */
[----:B------:R-:W-:Y:S02]  /*6780*/  @!P0 IMAD.IADD R6, R6, 0x1, -R2 ;  /* 0x0000000106068824 */ /* 0x000fe400078e0a02 */
[----:B------:R-:W-:Y:S02]  /*6790*/  @!P1 IMAD.MOV R8, RZ, RZ, -R8 ;  /* 0x000000ffff089224 */ /* 0x000fe400078e0a08 */
[----:B0-----:R-:W-:-:S04]  /*67a0*/  IMAD.MOV.U32 R10, RZ, RZ, R6 ;  /* 0x000000ffff0a7224 */ /* 0x001fc800078e0006 */
[----:B------:R-:W-:Y:S01]  /*67b0*/  @!P5 IMAD.MOV R10, RZ, RZ, -R10 ;  /* 0x000000ffff0ad224 */ /* 0x000fe200078e0a0a */
[----:B------:R0:W-:Y:S01]  /*67c0*/  STL [R1+0xf4], R8 ;  /* 0x0000f40801007387 */ /* 0x0001e20000100800 */
[----:B------:R-:W-:Y:S02]  /*67d0*/  ISETP.GE.AND P2, PT, R17, RZ, PT ;  /* 0x000000ff1100720c */ /* 0x000fe40003f46270 */
[----:B------:R-:W-:Y:S01]  /*67e0*/  @!P3 IMAD.IADD R3, R3, 0x1, -R2 ;  /* 0x000000010303b824 */ /* 0x000fe200078e0a02 */
[----:B----4-:R-:W-:Y:S01]  /*67f0*/  IABS R14, R26 ;  /* 0x0000001a000e7213 */ /* 0x010fe20000000000 */
[----:B------:R-:W-:Y:S01]  /*6800*/  STL [R1+0xec], R10 ;  /* 0x0000ec0a01007387 */ /* 0x000fe20000100800 */
[----:B------:R-:W-:-:S03]  /*6810*/  ISETP.GE.AND P3, PT, R26, RZ, PT ;  /* 0x000000ff1a00720c */ /* 0x000fc60003f66270 */
[----:B------:R-:W4:Y:S04]  /*6820*/  LDL.LU R17, [R1+0xc8] ;  /* 0x0000c80001117983 */ /* 0x000f280000300800 */
[----:B------:R-:W4:Y:S01]  /*6830*/  LDL.LU R26, [R1+0xdc] ;  /* 0x0000dc00011a7983 */ /* 0x000f220000300800 */
[----:B------:R-:W-:Y:S02]  /*6840*/  IABS R11, R24 ;  /* 0x00000018000b7213 */ /* 0x000fe40000000000 */
[----:B------:R-:W-:Y:S02]  /*6850*/  ISETP.GE.AND P1, PT, R24, RZ, PT ;  /* 0x000000ff1800720c */ /* 0x000fe40003f26270 */
[----:B------:R-:W4:Y:S01]  /*6860*/  LDL.LU R24, [R1+0xe8] ;  /* 0x0000e80001187983 */ /* 0x000f220000300800 */
[----:B------:R-:W-:-:S04]  /*6870*/  IMAD.HI.U32 R12, R0, R11, RZ ;  /* 0x0000000b000c7227 */ /* 0x000fc800078e00ff */
[----:B------:R-:W-:-:S04]  /*6880*/  IMAD.HI.U32 R7, R0, R14, RZ ;  /* 0x0000000e00077227 */ /* 0x000fc800078e00ff */
[----:B------:R-:W-:Y:S02]  /*6890*/  IMAD.MOV R12, RZ, RZ, -R12 ;  /* 0x000000ffff0c7224 */ /* 0x000fe400078e0a0c */
[----:B------:R-:W-:Y:S02]  /*68a0*/  IMAD.MOV R9, RZ, RZ, -R7 ;  /* 0x000000ffff097224 */ /* 0x000fe400078e0a07 */
[----:B------:R-:W-:-:S05]  /*68b0*/  IMAD R7, R2, R12, R11 ;  /* 0x0000000c02077224 */ /* 0x000fca00078e020b */
[----:B------:R-:W-:-:S13]  /*68c0*/  ISETP.GT.U32.AND P0, PT, R2, R7, PT ;  /* 0x000000070200720c */ /* 0x000fda0003f04070 */
[----:B------:R-:W-:Y:S01]  /*68d0*/  @!P0 IMAD.IADD R7, R7, 0x1, -R2 ;  /* 0x0000000107078824 */ /* 0x000fe200078e0a02 */
[----:B--2---:R-:W-:Y:S02]  /*68e0*/  IABS R13, R27 ;  /* 0x0000001b000d7213 */ /* 0x004fe40000000000 */
[----:B------:R-:W-:Y:S02]  /*68f0*/  ISETP.GE.AND P0, PT, R27, RZ, PT ;  /* 0x000000ff1b00720c */ /* 0x000fe40003f06270 */
[----:B------:R-:W2:Y:S01]  /*6900*/  LDL.LU R27, [R1+0xf0] ;  /* 0x0000f000011b7983 */ /* 0x000ea20000300800 */
[C---:B------:R-:W-:Y:S01]  /*6910*/  IMAD R14, R2.reuse, R9, R14 ;  /* 0x00000009020e7224 */ /* 0x040fe200078e020e */
[----:B------:R-:W-:Y:S01]  /*6920*/  ISETP.GT.U32.AND P4, PT, R2, R4, PT ;  /* 0x000000040200720c */ /* 0x000fe20003f84070 */
[----:B------:R-:W-:-:S04]  /*6930*/  IMAD.HI.U32 R9, R0, R13, RZ ;  /* 0x0000000d00097227 */ /* 0x000fc800078e00ff */
[----:B------:R-:W-:Y:S01]  /*6940*/  IMAD.MOV R9, RZ, RZ, -R9 ;  /* 0x000000ffff097224 */ /* 0x000fe200078e0a09 */
[----:B------:R-:W-:-:S03]  /*6950*/  ISETP.GT.U32.AND P5, PT, R2, R14, PT ;  /* 0x0000000e0200720c */ /* 0x000fc60003fa4070 */
[----:B------:R-:W-:-:S04]  /*6960*/  IMAD R13, R2, R9, R13 ;  /* 0x00000009020d7224 */ /* 0x000fc800078e020d */
[----:B------:R-:W-:Y:S01]  /*6970*/  @!P4 IMAD.IADD R4, R4, 0x1, -R2 ;  /* 0x000000010404c824 */ /* 0x000fe200078e0a02 */
[----:B------:R-:W-:-:S05]  /*6980*/  ISETP.GT.U32.AND P4, PT, R2, R13, PT ;  /* 0x0000000d0200720c */ /* 0x000fca0003f84070 */
[----:B------:R-:W-:Y:S02]  /*6990*/  @!P5 IMAD.IADD R14, R14, 0x1, -R2 ;  /* 0x000000010e0ed824 */ /* 0x000fe400078e0a02 */
[----:B------:R-:W-:-:S03]  /*69a0*/  @!P2 IMAD.MOV R4, RZ, RZ, -R4 ;  /* 0x000000ffff04a224 */ /* 0x000fc600078e0a04 */
[----:B------:R-:W-:-:S03]  /*69b0*/  ISETP.GT.U32.AND P2, PT, R2, R14, PT ;  /* 0x0000000e0200720c */ /* 0x000fc60003f44070 */
[----:B------:R-:W-:-:S05]  /*69c0*/  @!P4 IMAD.IADD R13, R13, 0x1, -R2 ;  /* 0x000000010d0dc824 */ /* 0x000fca00078e0a02 */
[----:B------:R-:W-:Y:S01]  /*69d0*/  ISETP.GT.U32.AND P4, PT, R2, R13, PT ;  /* 0x0000000d0200720c */ /* 0x000fe20003f84070 */
[----:B------:R-:W-:Y:S01]  /*69e0*/  @!P6 IMAD.MOV R3, RZ, RZ, -R3 ;  /* 0x000000ffff03e224 */ /* 0x000fe200078e0a03 */
[----:B------:R-:W-:Y:S03]  /*69f0*/  STL [R1+0xe4], R4 ;  /* 0x0000e40401007387 */ /* 0x000fe60000100800 */
[----:B------:R-:W-:Y:S01]  /*6a00*/  @!P2 IMAD.IADD R14, R14, 0x1, -R2 ;  /* 0x000000010e0ea824 */ /* 0x000fe200078e0a02 */
[----:B------:R1:W-:Y:S01]  /*6a10*/  STL [R1+0xe0], R3 ;  /* 0x0000e00301007387 */ /* 0x0003e20000100800 */
[----:B------:R-:W-:-:S05]  /*6a20*/  IABS R12, R28 ;  /* 0x0000001c000c7213 */ /* 0x000fca0000000000 */
[----:B0-----:R-:W-:-:S04]  /*6a30*/  IMAD.HI.U32 R8, R0, R12, RZ ;  /* 0x0000000c00087227 */ /* 0x001fc800078e00ff */
[----:B------:R-:W-:-:S04]  /*6a40*/  IMAD.MOV R8, RZ, RZ, -R8 ;  /* 0x000000ffff087224 */ /* 0x000fc800078e0a08 */
[----:B------:R-:W-:Y:S02]  /*6a50*/  IMAD R12, R2, R8, R12 ;  /* 0x00000008020c7224 */ /* 0x000fe400078e020c */
[----:B------:R-:W-:-:S03]  /*6a60*/  @!P4 IMAD.IADD R13, R13, 0x1, -R2 ;  /* 0x000000010d0dc824 */ /* 0x000fc600078e0a02 */
[C---:B------:R-:W-:Y:S02]  /*6a70*/  ISETP.GT.U32.AND P2, PT, R2.reuse, R12, PT ;  /* 0x0000000c0200720c */ /* 0x040fe40003f44070 */
[----:B------:R-:W-:-:S11]  /*6a80*/  ISETP.GT.U32.AND P5, PT, R2, R7, PT ;  /* 0x000000070200720c */ /* 0x000fd60003fa4070 */
[--C-:B------:R-:W-:Y:S02]  /*6a90*/  @!P2 IMAD.IADD R12, R12, 0x1, -R2.reuse ;  /* 0x000000010c0ca824 */ /* 0x100fe400078e0a02 */
[----:B------:R-:W-:-:S04]  /*6aa0*/  @!P5 IMAD.IADD R7, R7, 0x1, -R2 ;  /* 0x000000010707d824 */ /* 0x000fc800078e0a02 */
[----:B------:R-:W-:-:S04]  /*6ab0*/  IMAD.MOV.U32 R15, RZ, RZ, R7 ;  /* 0x000000ffff0f7224 */ /* 0x000fc800078e0007 */
[----:B------:R-:W-:Y:S01]  /*6ac0*/  @!P1 IMAD.MOV R15, RZ, RZ, -R15 ;  /* 0x000000ffff0f9224 */ /* 0x000fe200078e0a0f */
[----:B---3--:R-:W-:-:S05]  /*6ad0*/  IABS R6, R21 ;  /* 0x0000001500067213 */ /* 0x008fca0000000000 */
[----:B-1----:R-:W-:-:S04]  /*6ae0*/  IMAD.HI.U32 R3, R0, R6, RZ ;  /* 0x0000000600037227 */ /* 0x002fc800078e00ff */
[----:B------:R-:W-:Y:S01]  /*6af0*/  IMAD.MOV R3, RZ, RZ, -R3 ;  /* 0x000000ffff037224 */ /* 0x000fe200078e0a03 */
[----:B-----5:R-:W-:Y:S02]  /*6b00*/  IABS R11, R25 ;  /* 0x00000019000b7213 */ /* 0x020fe40000000000 */
[----:B------:R-:W-:Y:S02]  /*6b10*/  ISETP.GE.AND P4, PT, R25, RZ, PT ;  /* 0x000000ff1900720c */ /* 0x000fe40003f86270 */
[----:B------:R-:W3:Y:S01]  /*6b20*/  LDL.LU R25, [R1+0xf8] ;  /* 0x0000f80001197983 */ /* 0x000ee20000300800 */
[----:B------:R-:W-:-:S05]  /*6b30*/  IMAD R6, R2, R3, R6 ;  /* 0x0000000302067224 */ /* 0x000fca00078e0206 */
[C---:B------:R-:W-:Y:S02]  /*6b40*/  ISETP.GT.U32.AND P2, PT, R2.reuse, R6, PT ;  /* 0x000000060200720c */ /* 0x040fe40003f44070 */
[----:B------:R-:W-:Y:S02]  /*6b50*/  ISETP.GT.U32.AND P1, PT, R2, R12, PT ;  /* 0x0000000c0200720c */ /* 0x000fe40003f24070 */
[----:B------:R-:W-:Y:S01]  /*6b60*/  ISETP.GE.AND P6, PT, R28, RZ, PT ;  /* 0x000000ff1c00720c */ /* 0x000fe20003fc6270 */
[----:B------:R-:W-:Y:S01]  /*6b70*/  @!P3 IMAD.MOV R14, RZ, RZ, -R14 ;  /* 0x000000ffff0eb224 */ /* 0x000fe200078e0a0e */
[----:B------:R-:W-:Y:S01]  /*6b80*/  ISETP.GE.AND P5, PT, R21, RZ, PT ;  /* 0x000000ff1500720c */ /* 0x000fe20003fa6270 */
[----:B------:R-:W-:Y:S01]  /*6b90*/  @!P0 IMAD.MOV R13, RZ, RZ, -R13 ;  /* 0x000000ffff0d8224 */ /* 0x000fe200078e0a0d */
[----:B------:R-:W5:Y:S05]  /*6ba0*/  LDL.LU R28, [R1+0xfc] ;  /* 0x0000fc00011c7983 */ /* 0x000f6a0000300800 */
[----:B------:R-:W-:-:S05]  /*6bb0*/  @!P2 IMAD.IADD R6, R6, 0x1, -R2 ;  /* 0x000000010606a824 */ /* 0x000fca00078e0a02 */
[----:B------:R-:W-:Y:S01]  /*6bc0*/  ISETP.GT.U32.AND P2, PT, R2, R6, PT ;  /* 0x000000060200720c */ /* 0x000fe20003f44070 */
[--C-:B------:R-:W-:Y:S01]  /*6bd0*/  @!P1 IMAD.IADD R12, R12, 0x1, -R2.reuse ;  /* 0x000000010c0c9824 */ /* 0x100fe200078e0a02 */
[----:B------:R-:W-:Y:S04]  /*6be0*/  STL [R1+0xd8], R15 ;  /* 0x0000d80f01007387 */ /* 0x000fe80000100800 */
[----:B------:R-:W-:Y:S04]  /*6bf0*/  STL [R1+0xd4], R14 ;  /* 0x0000d40e01007387 */ /* 0x000fe80000100800 */
[----:B------:R0:W-:Y:S03]  /*6c00*/  STL [R1+0xd0], R13 ;  /* 0x0000d00d01007387 */ /* 0x0001e60000100800 */
[----:B------:R-:W-:Y:S01]  /*6c10*/  @!P2 IMAD.IADD R6, R6, 0x1, -R2 ;  /* 0x000000010606a824 */ /* 0x000fe200078e0a02 */
[----:B------:R-:W5:Y:S01]  /*6c20*/  LDL.LU R21, [R1+0x100] ;  /* 0x0001000001157983 */ /* 0x000f620000300800 */
[----:B0-----:R-:W-:-:S02]  /*6c30*/  IMAD.MOV.U32 R13, RZ, RZ, R12 ;  /* 0x000000ffff0d7224 */ /* 0x001fc400078e000c */
[----:B------:R-:W-:Y:S02]  /*6c40*/  IMAD.MOV.U32 R12, RZ, RZ, R6 ;  /* 0x000000ffff0c7224 */ /* 0x000fe400078e0006 */
[----:B------:R-:W-:Y:S02]  /*6c50*/  @!P6 IMAD.MOV R13, RZ, RZ, -R13 ;  /* 0x000000ffff0de224 */ /* 0x000fe400078e0a0d */
[----:B------:R-:W-:Y:S01]  /*6c60*/  @!P5 IMAD.MOV R12, RZ, RZ, -R12 ;  /* 0x000000ffff0cd224 */ /* 0x000fe200078e0a0c */
[----:B----4-:R-:W-:Y:S02]  /*6c70*/  IABS R3, R26 ;  /* 0x0000001a00037213 */ /* 0x010fe40000000000 */
[----:B------:R-:W-:Y:S01]  /*6c80*/  STL [R1+0xcc], R13 ;  /* 0x0000cc0d01007387 */ /* 0x000fe20000100800 */
[----:B------:R-:W-:-:S03]  /*6c90*/  ISETP.GE.AND P5, PT, R26, RZ, PT ;  /* 0x000000ff1a00720c */ /* 0x000fc60003fa6270 */
[----:B------:R-:W4:Y:S01]  /*6ca0*/  LDL.LU R26, [R1+0x108] ;  /* 0x00010800011a7983 */ /* 0x000f220000300800 */
[----:B------:R-:W-:-:S04]  /*6cb0*/  IMAD.HI.U32 R4, R0, R11, RZ ;  /* 0x0000000b00047227 */ /* 0x000fc800078e00ff */
[----:B------:R-:W-:-:S04]  /*6cc0*/  IMAD.MOV R4, RZ, RZ, -R4 ;  /* 0x000000ffff047224 */ /* 0x000fc800078e0a04 */
[----:B------:R-:W-:Y:S01]  /*6cd0*/  IMAD R11, R2, R4, R11 ;  /* 0x00000004020b7224 */ /* 0x000fe200078e020b */
[----:B------:R-:W-:-:S05]  /*6ce0*/  IABS R4, R17 ;  /* 0x0000001100047213 */ /* 0x000fca0000000000 */
[----:B------:R-:W-:Y:S01]  /*6cf0*/  IMAD.HI.U32 R10, R0, R4, RZ ;  /* 0x00000004000a7227 */ /* 0x000fe200078e00ff */
[----:B------:R-:W-:-:S03]  /*6d00*/  IABS R9, R24 ;  /* 0x0000001800097213 */ /* 0x000fc60000000000 */
[----:B------:R-:W-:-:S04]  /*6d10*/  IMAD.MOV R10, RZ, RZ, -R10 ;  /* 0x000000ffff0a7224 */ /* 0x000fc800078e0a0a */
[----:B------:R-:W-:Y:S02]  /*6d20*/  IMAD R4, R2, R10, R4 ;  /* 0x0000000a02047224 */ /* 0x000fe400078e0204 */
[----:B------:R-:W-:-:S04]  /*6d30*/  IMAD.HI.U32 R10, R0, R9, RZ ;  /* 0x00000009000a7227 */ /* 0x000fc800078e00ff */
[----:B------:R-:W-:-:S04]  /*6d40*/  IMAD.MOV R10, RZ, RZ, -R10 ;  /* 0x000000ffff0a7224 */ /* 0x000fc800078e0a0a */
[----:B------:R-:W-:-:S05]  /*6d50*/  IMAD R9, R2, R10, R9 ;  /* 0x0000000a02097224 */ /* 0x000fca00078e0209 */
[----:B------:R-:W-:Y:S01]  /*6d60*/  ISETP.GT.U32.AND P2, PT, R2, R9, PT ;  /* 0x000000090200720c */ /* 0x000fe20003f44070 */
[----:B------:R-:W-:-:S12]  /*6d70*/  STL [R1+0xc4], R12 ;  /* 0x0000c40c01007387 */ /* 0x000fd80000100800 */
[----:B------:R-:W-:Y:S01]  /*6d80*/  @!P2 IMAD.IADD R9, R9, 0x1, -R2 ;  /* 0x000000010909a824 */ /* 0x000fe200078e0a02 */
[----:B--2---:R-:W-:Y:S02]  /*6d90*/  IABS R8, R27 ;  /* 0x0000001b00087213 */ /* 0x004fe40000000000 */
[----:B------:R-:W-:Y:S02]  /*6da0*/  ISETP.GE.AND P2, PT, R27, RZ, PT ;  /* 0x000000ff1b00720c */ /* 0x000fe40003f46270 */
[----:B------:R-:W2:Y:S01]  /*6db0*/  LDL.LU R27, [R1+0x194] ;  /* 0x00019400011b7983 */ /* 0x000ea20000300800 */
[C---:B------:R-:W-:Y:S02]  /*6dc0*/  ISETP.GT.U32.AND P3, PT, R2.reuse, R11, PT ;  /* 0x0000000b0200720c */ /* 0x040fe40003f64070 */
[----:B------:R-:W-:-:S11]  /*6dd0*/  ISETP.GT.U32.AND P1, PT, R2, R4, PT ;  /* 0x000000040200720c */ /* 0x000fd60003f24070 */
[--C-:B------:R-:W-:Y:S02]  /*6de0*/  @!P3 IMAD.IADD R11, R11, 0x1, -R2.reuse ;  /* 0x000000010b0bb824 */ /* 0x100fe400078e0a02 */
[----:B------:R-:W-:-:S03]  /*6df0*/  @!P1 IMAD.IADD R4, R4, 0x1, -R2 ;  /* 0x0000000104049824 */ /* 0x000fc600078e0a02 */
[C---:B------:R-:W-:Y:S02]  /*6e00*/  ISETP.GT.U32.AND P3, PT, R2.reuse, R11, PT ;  /* 0x0000000b0200720c */ /* 0x040fe40003f64070 */
[----:B------:R-:W-:Y:S02]  /*6e10*/  ISETP.GT.U32.AND P1, PT, R2, R4, PT ;  /* 0x000000040200720c */ /* 0x000fe40003f24070 */
[----:B------:R-:W-:Y:S01]  /*6e20*/  ISETP.GE.AND P0, PT, R17, RZ, PT ;  /* 0x000000ff1100720c */ /* 0x000fe20003f06270 */
[----:B------:R-:W-:-:S08]  /*6e30*/  IMAD.HI.U32 R7, R0, R3, RZ ;  /* 0x0000000300077227 */ /* 0x000fd000078e00ff */
[--C-:B------:R-:W-:Y:S02]  /*6e40*/  @!P3 IMAD.IADD R11, R11, 0x1, -R2.reuse ;  /* 0x000000010b0bb824 */ /* 0x100fe400078e0a02 */
[----:B------:R-:W-:Y:S02]  /*6e50*/  @!P1 IMAD.IADD R4, R4, 0x1, -R2 ;  /* 0x0000000104049824 */ /* 0x000fe400078e0a02 */
[----:B------:R-:W-:Y:S02]  /*6e60*/  @!P4 IMAD.MOV R11, RZ, RZ, -R11 ;  /* 0x000000ffff0bc224 */ /* 0x000fe400078e0a0b */
[----:B------:R-:W-:Y:S02]  /*6e70*/  IMAD.MOV R7, RZ, RZ, -R7 ;  /* 0x000000ffff077224 */ /* 0x000fe400078e0a07 */
[----:B------:R-:W-:Y:S01]  /*6e80*/  @!P0 IMAD.MOV R4, RZ, RZ, -R4 ;  /* 0x000000ffff048224 */ /* 0x000fe200078e0a04 */
[----:B------:R0:W-:Y:S01]  /*6e90*/  STL [R1+0xbc], R11 ;  /* 0x0000bc0b01007387 */ /* 0x0001e20000100800 */
[----:B------:R-:W-:-:S02]  /*6ea0*/  IMAD R3, R2, R7, R3 ;  /* 0x0000000702037224 */ /* 0x000fc400078e0203 */
[----:B------:R-:W-:Y:S01]  /*6eb0*/  IMAD.HI.U32 R7, R0, R8, RZ ;  /* 0x0000000800077227 */ /* 0x000fe200078e00ff */
[----:B------:R-:W2:Y:S01]  /*6ec0*/  LDL.LU R17, [R1+0x19c] ;  /* 0x00019c0001117983 */ /* 0x000ea20000300800 */
[----:B------:R-:W-:-:S03]  /*6ed0*/  ISETP.GE.AND P1, PT, R24, RZ, PT ;  /* 0x000000ff1800720c */ /* 0x000fc60003f26270 */
[----:B------:R-:W2:Y:S01]  /*6ee0*/  LDL.LU R23, [R1+0x1ac] ;  /* 0x0001ac0001177983 */ /* 0x000ea20000300800 */
[----:B------:R-:W-:-:S03]  /*6ef0*/  IMAD.MOV R7, RZ, RZ, -R7 ;  /* 0x000000ffff077224 */ /* 0x000fc600078e0a07 */
[----:B------:R-:W-:Y:S04]  /*6f00*/  STL [R1+0x118], R4 ;  /* 0x0001180401007387 */ /* 0x000fe80000100800 */
[----:B------:R-:W2:Y:S01]  /*6f10*/  LDL.LU R24, [R1+0x1b0] ;  /* 0x0001b00001187983 */ /* 0x000ea20000300800 */
[C---:B------:R-:W-:Y:S01]  /*6f20*/  ISETP.GT.U32.AND P6, PT, R2.reuse, R3, PT ;  /* 0x000000030200720c */ /* 0x040fe20003fc4070 */
[----:B------:R-:W-:-:S05]  /*6f30*/  IMAD R8, R2, R7, R8 ;  /* 0x0000000702087224 */ /* 0x000fca00078e0208 */
[----:B------:R-:W-:-:S07]  /*6f40*/  ISETP.GT.U32.AND P3, PT, R2, R8, PT ;  /* 0x000000080200720c */ /* 0x000fce0003f64070 */
[----:B------:R-:W-:-:S05]  /*6f50*/  @!P6 IMAD.IADD R3, R3, 0x1, -R2 ;  /* 0x000000010303e824 */ /* 0x000fca00078e0a02 */
[----:B------:R-:W-:Y:S01]  /*6f60*/  ISETP.GT.U32.AND P6, PT, R2, R3, PT ;  /* 0x000000030200720c */ /* 0x000fe20003fc4070 */
[----:B------:R-:W-:Y:S01]  /*6f70*/  @!P3 IMAD.IADD R8, R8, 0x1, -R2 ;  /* 0x000000010808b824 */ /* 0x000fe200078e0a02 */
[----:B------:R-:W-:-:S04]  /*6f80*/  ISETP.GT.U32.AND P4, PT, R2, R9, PT ;  /* 0x000000090200720c */ /* 0x000fc80003f84070 */
[----:B------:R-:W-:-:S07]  /*6f90*/  ISETP.GT.U32.AND P3, PT, R2, R8, PT ;  /* 0x000000080200720c */ /* 0x000fce0003f64070 */
[--C-:B------:R-:W-:Y:S02]  /*6fa0*/  @!P6 IMAD.IADD R3, R3, 0x1, -R2.reuse ;  /* 0x000000010303e824 */ /* 0x100fe400078e0a02 */
[--C-:B------:R-:W-:Y:S02]  /*6fb0*/  @!P4 IMAD.IADD R9, R9, 0x1, -R2.reuse ;  /* 0x000000010909c824 */ /* 0x100fe400078e0a02 */
[----:B0-----:R-:W-:Y:S02]  /*6fc0*/  IMAD.MOV.U32 R11, RZ, RZ, R3 ;  /* 0x000000ffff0b7224 */ /* 0x001fe400078e0003 */
[----:B------:R-:W-:Y:S02]  /*6fd0*/  @!P3 IMAD.IADD R8, R8, 0x1, -R2 ;  /* 0x000000010808b824 */ /* 0x000fe400078e0a02 */
[----:B------:R-:W-:Y:S02]  /*6fe0*/  @!P5 IMAD.MOV R11, RZ, RZ, -R11 ;  /* 0x000000ffff0bd224 */ /* 0x000fe400078e0a0b */
[----:B------:R-:W-:-:S02]  /*6ff0*/  @!P1 IMAD.MOV R9, RZ, RZ, -R9 ;  /* 0x000000ffff099224 */ /* 0x000fc400078e0a09 */
[----:B------:R-:W-:Y:S01]  /*7000*/  @!P2 IMAD.MOV R8, RZ, RZ, -R8 ;  /* 0x000000ffff08a224 */ /* 0x000fe200078e0a08 */
[----:B---3--:R-:W-:Y:S02]  /*7010*/  IABS R14, R25 ;  /* 0x00000019000e7213 */ /* 0x008fe40000000000 */
[----:B------:R-:W-:Y:S02]  /*7020*/  ISETP.GE.AND P0, PT, R25, RZ, PT ;  /* 0x000000ff1900720c */ /* 0x000fe40003f06270 */
[----:B------:R-:W3:Y:S01]  /*7030*/  LDL.LU R25, [R1+0x1bc] ;  /* 0x0001bc0001197983 */ /* 0x000ee20000300800 */
[----:B------:R-:W-:-:S04]  /*7040*/  IMAD.HI.U32 R7, R0, R14, RZ ;  /* 0x0000000e00077227 */ /* 0x000fc800078e00ff */
[----:B------:R-:W-:-:S04]  /*7050*/  IMAD.MOV R7, RZ, RZ, -R7 ;  /* 0x000000ffff077224 */ /* 0x000fc800078e0a07 */
[----:B------:R-:W-:Y:S01]  /*7060*/  IMAD R14, R2, R7, R14 ;  /* 0x00000007020e7224 */ /* 0x000fe200078e020e */
[----:B-----5:R-:W-:-:S04]  /*7070*/  IABS R10, R28 ;  /* 0x0000001c000a7213 */ /* 0x020fc80000000000 */
[----:B------:R-:W-:Y:S01]  /*7080*/  ISETP.GT.U32.AND P6, PT, R2, R14, PT ;  /* 0x0000000e0200720c */ /* 0x000fe20003fc4070 */
[----:B------:R-:W-:Y:S01]  /*7090*/  IMAD.HI.U32 R6, R0, R10, RZ ;  /* 0x0000000a00067227 */ /* 0x000fe200078e00ff */
[----:B------:R0:W-:Y:S03]  /*70a0*/  STL [R1+0x120], R11 ;  /* 0x0001200b01007387 */ /* 0x0001e60000100800 */
[----:B------:R-:W-:Y:S01]  /*70b0*/  IMAD.MOV R6, RZ, RZ, -R6 ;  /* 0x000000ffff067224 */ /* 0x000fe200078e0a06 */
[----:B------:R-:W-:Y:S03]  /*70c0*/  STL [R1+0x11c], R9 ;  /* 0x00011c0901007387 */ /* 0x000fe60000100800 */
[----:B------:R-:W-:Y:S01]  /*70d0*/  IMAD R10, R2, R6, R10 ;  /* 0x00000006020a7224 */ /* 0x000fe200078e020a */
[----:B------:R1:W-:Y:S03]  /*70e0*/  STL [R1+0x114], R8 ;  /* 0x0001140801007387 */ /* 0x0003e60000100800 */
[----:B------:R-:W-:Y:S01]  /*70f0*/  @!P6 IMAD.IADD R14, R14, 0x1, -R2 ;  /* 0x000000010e0ee824 */ /* 0x000fe200078e0a02 */
[----:B----4-:R-:W-:-:S02]  /*7100*/  IABS R6, R26 ;  /* 0x0000001a00067213 */ /* 0x010fc40000000000 */
[----:B------:R-:W-:Y:S02]  /*7110*/  ISETP.GE.AND P6, PT, R26, RZ, PT ;  /* 0x000000ff1a00720c */ /* 0x000fe40003fc6270 */
[----:B------:R-:W4:Y:S01]  /*7120*/  LDL.LU R26, [R1+0x1c4] ;  /* 0x0001c400011a7983 */ /* 0x000f220000300800 */
[----:B------:R-:W-:-:S13]  /*7130*/  ISETP.GT.U32.AND P1, PT, R2, R14, PT ;  /* 0x0000000e0200720c */ /* 0x000fda0003f24070 */
[----:B------:R-:W-:-:S04]  /*7140*/  @!P1 IMAD.IADD R14, R14, 0x1, -R2 ;  /* 0x000000010e0e9824 */ /* 0x000fc800078e0a02 */
[----:B------:R-:W-:-:S04]  /*7150*/  IMAD.MOV.U32 R19, RZ, RZ, R14 ;  /* 0x000000ffff137224 */ /* 0x000fc800078e000e */
[----:B------:R-:W-:-:S05]  /*7160*/  @!P0 IMAD.MOV R19, RZ, RZ, -R19 ;  /* 0x000000ffff138224 */ /* 0x000fca00078e0a13 */
[----:B------:R-:W-:Y:S01]  /*7170*/  STL [R1+0x100], R19 ;  /* 0x0001001301007387 */ /* 0x000fe20000100800 */
[----:B--2---:R-:W-:Y:S02]  /*7180*/  IABS R3, R27 ;  /* 0x0000001b00037213 */ /* 0x004fe40000000000 */
[----:B------:R-:W-:Y:S02]  /*7190*/  ISETP.GE.AND P2, PT, R27, RZ, PT ;  /* 0x000000ff1b00720c */ /* 0x000fe40003f46270 */
[----:B------:R-:W2:Y:S01]  /*71a0*/  LDL.LU R27, [R1+0x1d0] ;  /* 0x0001d000011b7983 */ /* 0x000ea20000300800 */
[----:B------:R-:W-:-:S05]  /*71b0*/  IABS R7, R21 ;  /* 0x0000001500077213 */ /* 0x000fca0000000000 */
[----:B0-----:R-:W-:-:S04]  /*71c0*/  IMAD.HI.U32 R11, R0, R7, RZ ;  /* 0x00000007000b7227 */ /* 0x001fc800078e00ff */
[----:B------:R-:W-:-:S04]  /*71d0*/  IMAD.MOV R11, RZ, RZ, -R11 ;  /* 0x000000ffff0b7224 */ /* 0x000fc800078e0a0b */
[C---:B------:R-:W-:Y:S01]  /*71e0*/  IMAD R7, R2.reuse, R11, R7 ;  /* 0x0000000b02077224 */ /* 0x040fe200078e0207 */
[----:B------:R-:W-:Y:S01]  /*71f0*/  ISETP.GT.U32.AND P5, PT, R2, R10, PT ;  /* 0x0000000a0200720c */ /* 0x000fe20003fa4070 */
[----:B-1----:R-:W-:-:S03]  /*7200*/  IMAD.HI.U32 R8, R0, R3, RZ ;  /* 0x0000000300087227 */ /* 0x002fc600078e00ff */
[----:B------:R-:W-:Y:S01]  /*7210*/  ISETP.GT.U32.AND P1, PT, R2, R7, PT ;  /* 0x000000070200720c */ /* 0x000fe20003f24070 */
[----:B------:R-:W-:-:S04]  /*7220*/  IMAD.MOV R8, RZ, RZ, -R8 ;  /* 0x000000ffff087224 */ /* 0x000fc800078e0a08 */
[----:B------:R-:W-:-:S04]  /*7230*/  IMAD R3, R2, R8, R3 ;  /* 0x0000000802037224 */ /* 0x000fc800078e0203 */
[----:B------:R-:W-:-:S04]  /*7240*/  @!P5 IMAD.IADD R10, R10, 0x1, -R2 ;  /* 0x000000010a0ad824 */ /* 0x000fc800078e0a02 */
[----:B------:R-:W-:Y:S01]  /*7250*/  @!P1 IMAD.IADD R7, R7, 0x1, -R2 ;  /* 0x0000000107079824 */ /* 0x000fe200078e0a02 */
[----:B------:R-:W-:Y:S01]  /*7260*/  ISETP.GT.U32.AND P1, PT, R2, R3, PT ;  /* 0x000000030200720c */ /* 0x000fe20003f24070 */
[----:B------:R-:W-:Y:S01]  /*7270*/  IMAD.HI.U32 R4, R0, R6, RZ ;  /* 0x0000000600047227 */ /* 0x000fe200078e00ff */
[----:B------:R-:W-:-:S03]  /*7280*/  ISETP.GT.U32.AND P5, PT, R2, R10, PT ;  /* 0x0000000a0200720c */ /* 0x000fc60003fa4070 */
[----:B------:R-:W-:-:S04]  /*7290*/  IMAD.MOV R4, RZ, RZ, -R4 ;  /* 0x000000ffff047224 */ /* 0x000fc800078e0a04 */
[----:B------:R-:W-:-:S04]  /*72a0*/  IMAD R6, R2, R4, R6 ;  /* 0x0000000402067224 */ /* 0x000fc800078e0206 */
[--C-:B------:R-:W-:Y:S02]  /*72b0*/  @!P1 IMAD.IADD R3, R3, 0x1, -R2.reuse ;  /* 0x0000000103039824 */ /* 0x100fe400078e0a02 */
[----:B------:R-:W-:Y:S01]  /*72c0*/  @!P5 IMAD.IADD R10, R10, 0x1, -R2 ;  /* 0x000000010a0ad824 */ /* 0x000fe200078e0a02 */
[C---:B------:R-:W-:Y:S02]  /*72d0*/  ISETP.GT.U32.AND P5, PT, R2.reuse, R6, PT ;  /* 0x000000060200720c */ /* 0x040fe40003fa4070 */
[----:B------:R-:W-:Y:S02]  /*72e0*/  ISETP.GT.U32.AND P1, PT, R2, R3, PT ;  /* 0x000000030200720c */ /* 0x000fe40003f24070 */
[----:B------:R-:W-:Y:S02]  /*72f0*/  ISETP.GE.AND P4, PT, R28, RZ, PT ;  /* 0x000000ff1c00720c */ /* 0x000fe40003f86270 */
[----:B------:R-:W-:Y:S01]  /*7300*/  ISETP.GT.U32.AND P0, PT, R2, R7, PT ;  /* 0x000000070200720c */ /* 0x000fe20003f04070 */
[----:B------:R-:W-:Y:S01]  /*7310*/  IMAD.MOV.U32 R18, RZ, RZ, R10 ;  /* 0x000000ffff127224 */ /* 0x000fe200078e000a */
[----:B------:R-:W-:-:S05]  /*7320*/  ISETP.GE.AND P3, PT, R21, RZ, PT ;  /* 0x000000ff1500720c */ /* 0x000fca0003f66270 */
[--C-:B------:R-:W-:Y:S02]  /*7330*/  @!P5 IMAD.IADD R6, R6, 0x1, -R2.reuse ;  /* 0x000000010606d824 */ /* 0x100fe400078e0a02 */
[----:B------:R-:W-:Y:S02]  /*7340*/  @!P1 IMAD.IADD R3, R3, 0x1, -R2 ;  /* 0x0000000103039824 */ /* 0x000fe400078e0a02 */
[----:B------:R-:W-:Y:S01]  /*7350*/  @!P4 IMAD.MOV R18, RZ, RZ, -R18 ;  /* 0x000000ffff12c224 */ /* 0x000fe200078e0a12 */
[----:B------:R-:W-:Y:S01]  /*7360*/  ISETP.GT.U32.AND P5, PT, R2, R6, PT ;  /* 0x000000060200720c */ /* 0x000fe20003fa4070 */
[----:B------:R-:W-:Y:S01]  /*7370*/  @!P0 IMAD.IADD R7, R7, 0x1, -R2 ;  /* 0x0000000107078824 */ /* 0x000fe200078e0a02 */
[----:B------:R-:W-:Y:S02]  /*7380*/  IABS R4, R17 ;  /* 0x0000001100047213 */ /* 0x000fe40000000000 */
[----:B------:R-:W-:Y:S01]  /*7390*/  ISETP.GE.AND P4, PT, R17, RZ, PT ;  /* 0x000000ff1100720c */ /* 0x000fe20003f86270 */
[----:B------:R-:W-:Y:S01]  /*73a0*/  STL [R1+0xfc], R18 ;  /* 0x0000fc1201007387 */ /* 0x000fe20000100800 */
[----:B------:R-:W-:Y:S01]  /*73b0*/  IABS R12, R24 ;  /* 0x00000018000c7213 */ /* 0x000fe20000000000 */
[----:B------:R-:W-:-:S02]  /*73c0*/  IMAD.MOV.U32 R17, RZ, RZ, R7 ;  /* 0x000000ffff117224 */ /* 0x000fc400078e0007 */
[----:B------:R-:W5:Y:S04]  /*73d0*/  LDL.LU R28, [R1+0x1dc] ;  /* 0x0001dc00011c7983 */ /* 0x000f680000300800 */
[----:B------:R-:W5:Y:S01]  /*73e0*/  LDL.LU R21, [R1+0x1e0] ;  /* 0x0001e00001157983 */ /* 0x000f620000300800 */
[----:B------:R-:W-:Y:S02]  /*73f0*/  @!P3 IMAD.MOV R17, RZ, RZ, -R17 ;  /* 0x000000ffff11b224 */ /* 0x000fe400078e0a11 */
[----:B------:R-:W-:-:S03]  /*7400*/  IMAD.HI.U32 R9, R0, R12, RZ ;  /* 0x0000000c00097227 */ /* 0x000fc600078e00ff */
[----:B------:R0:W-:Y:S01]  /*7410*/  STL [R1+0xb8], R17 ;  /* 0x0000b81101007387 */ /* 0x0001e20000100800 */
[----:B------:R-:W-:-:S04]  /*7420*/  IMAD.HI.U32 R16, R0, R4, RZ ;  /* 0x0000000400107227 */ /* 0x000fc800078e00ff */
[----:B------:R-:W-:Y:S02]  /*7430*/  IMAD.MOV R9, RZ, RZ, -R9 ;  /* 0x000000ffff097224 */ /* 0x000fe400078e0a09 */
[----:B------:R-:W-:Y:S01]  /*7440*/  @!P5 IMAD.IADD R6, R6, 0x1, -R2 ;  /* 0x000000010606d824 */ /* 0x000fe200078e0a02 */
[----:B0-----:R-:W5:Y:S01]  /*7450*/  LDL.LU R17, [R1+0x1e4] ;  /* 0x0001e40001117983 */ /* 0x001f620000300800 */
[----:B------:R-:W-:Y:S02]  /*7460*/  IMAD.MOV R14, RZ, RZ, -R16 ;  /* 0x000000ffff0e7224 */ /* 0x000fe400078e0a10 */
[----:B------:R-:W-:Y:S02]  /*7470*/  IMAD R12, R2, R9, R12 ;  /* 0x00000009020c7224 */ /* 0x000fe400078e020c */
[----:B------:R-:W-:Y:S02]  /*7480*/  IMAD.MOV.U32 R16, RZ, RZ, R6 ;  /* 0x000000ffff107224 */ /* 0x000fe400078e0006 */
[----:B------:R-:W-:Y:S01]  /*7490*/  IMAD.MOV.U32 R9, RZ, RZ, R3 ;  /* 0x000000ffff097224 */ /* 0x000fe200078e0003 */
[----:B---3--:R-:W-:-:S05]  /*74a0*/  IABS R11, R25 ;  /* 0x00000019000b7213 */ /* 0x008fca0000000000 */
[----:B------:R-:W-:-:S04]  /*74b0*/  IMAD.HI.U32 R8, R0, R11, RZ ;  /* 0x0000000b00087227 */ /* 0x000fc800078e00ff */
[----:B------:R-:W-:-:S04]  /*74c0*/  IMAD.MOV R8, RZ, RZ, -R8 ;  /* 0x000000ffff087224 */ /* 0x000fc800078e0a08 */
[----:B------:R-:W-:-:S05]  /*74d0*/  IMAD R11, R2, R8, R11 ;  /* 0x00000008020b7224 */ /* 0x000fca00078e020b */
[----:B------:R-:W-:-:S13]  /*74e0*/  ISETP.GT.U32.AND P1, PT, R2, R11, PT ;  /* 0x0000000b0200720c */ /* 0x000fda0003f24070 */
[----:B------:R-:W-:-:S05]  /*74f0*/  @!P1 IMAD.IADD R11, R11, 0x1, -R2 ;  /* 0x000000010b0b9824 */ /* 0x000fca00078e0a02 */
[----:B------:R-:W-:Y:S01]  /*7500*/  ISETP.GT.U32.AND P1, PT, R2, R11, PT ;  /* 0x0000000b0200720c */ /* 0x000fe20003f24070 */
[----:B------:R-:W-:Y:S01]  /*7510*/  @!P6 IMAD.MOV R16, RZ, RZ, -R16 ;  /* 0x000000ffff10e224 */ /* 0x000fe200078e0a10 */
[----:B------:R-:W-:Y:S01]  /*7520*/  IABS R13, R23 ;  /* 0x00000017000d7213 */ /* 0x000fe20000000000 */
[----:B------:R-:W-:-:S03]  /*7530*/  @!P2 IMAD.MOV R9, RZ, RZ, -R9 ;  /* 0x000000ffff09a224 */ /* 0x000fc600078e0a09 */
[----:B------:R-:W-:Y:S01]  /*7540*/  STL [R1+0xb4], R16 ;  /* 0x0000b41001007387 */ /* 0x000fe20000100800 */
[----:B------:R-:W-:-:S03]  /*7550*/  IMAD.HI.U32 R15, R0, R13, RZ ;  /* 0x0000000d000f7227 */ /* 0x000fc600078e00ff */
[----:B------:R0:W-:Y:S03]  /*7560*/  STL [R1+0xb0], R9 ;  /* 0x0000b00901007387 */ /* 0x0001e60000100800 */
[----:B------:R-:W-:Y:S02]  /*7570*/  @!P1 IMAD.IADD R11, R11, 0x1, -R2 ;  /* 0x000000010b0b9824 */ /* 0x000fe400078e0a02 */
[----:B------:R-:W-:Y:S01]  /*7580*/  IMAD.MOV R10, RZ, RZ, -R15 ;  /* 0x000000ffff0a7224 */ /* 0x000fe200078e0a0f */
[----:B----4-:R-:W-:Y:S02]  /*7590*/  IABS R8, R26 ;  /* 0x0000001a00087213 */ /* 0x010fe40000000000 */
[----:B------:R-:W-:Y:S02]  /*75a0*/  ISETP.GE.AND P1, PT, R26, RZ, PT ;  /* 0x000000ff1a00720c */ /* 0x000fe40003f26270 */
[----:B------:R-:W3:Y:S01]  /*75b0*/  LDL.LU R26, [R1+0x1f8] ;  /* 0x0001f800011a7983 */ /* 0x000ee20000300800 */
[C---:B------:R-:W-:Y:S01]  /*75c0*/  IMAD R13, R2.reuse, R10, R13 ;  /* 0x0000000a020d7224 */ /* 0x040fe200078e020d */
[----:B------:R-:W-:-:S04]  /*75d0*/  ISETP.GT.U32.AND P3, PT, R2, R12, PT ;  /* 0x0000000c0200720c */ /* 0x000fc80003f64070 */
[----:B------:R-:W-:Y:S01]  /*75e0*/  ISETP.GT.U32.AND P5, PT, R2, R13, PT ;  /* 0x0000000d0200720c */ /* 0x000fe20003fa4070 */
[----:B------:R-:W-:-:S08]  /*75f0*/  IMAD.HI.U32 R7, R0, R8, RZ ;  /* 0x0000000800077227 */ /* 0x000fd000078e00ff */
[----:B------:R-:W-:-:S04]  /*7600*/  @!P3 IMAD.IADD R12, R12, 0x1, -R2 ;  /* 0x000000010c0cb824 */ /* 0x000fc800078e0a02 */
[----:B------:R-:W-:-:S05]  /*7610*/  @!P5 IMAD.IADD R13, R13, 0x1, -R2 ;  /* 0x000000010d0dd824 */ /* 0x000fca00078e0a02 */
[----:B------:R-:W-:Y:S01]  /*7620*/  ISETP.GT.U32.AND P3, PT, R2, R13, PT ;  /* 0x0000000d0200720c */ /* 0x000fe20003f64070 */
[----:B------:R-:W-:-:S04]  /*7630*/  IMAD.MOV R7, RZ, RZ, -R7 ;  /* 0x000000ffff077224 */ /* 0x000fc800078e0a07 */
[----:B------:R-:W-:-:S08]  /*7640*/  IMAD R8, R2, R7, R8 ;  /* 0x0000000702087224 */ /* 0x000fd000078e0208 */
[----:B------:R-:W-:Y:S01]  /*7650*/  @!P3 IMAD.IADD R13, R13, 0x1, -R2 ;  /* 0x000000010d0db824 */ /* 0x000fe200078e0a02 */
[----:B------:R-:W-:-:S13]  /*7660*/  ISETP.GT.U32.AND P3, PT, R2, R8, PT ;  /* 0x000000080200720c */ /* 0x000fda0003f64070 */
[----:B------:R-:W-:Y:S01]  /*7670*/  @!P3 IMAD.IADD R8, R8, 0x1, -R2 ;  /* 0x000000010808b824 */ /* 0x000fe200078e0a02 */
[----:B--2---:R-:W-:Y:S02]  /*7680*/  IABS R6, R27 ;  /* 0x0000001b00067213 */ /* 0x004fe40000000000 */
[----:B------:R-:W-:Y:S02]  /*7690*/  ISETP.GE.AND P3, PT, R27, RZ, PT ;  /* 0x000000ff1b00720c */ /* 0x000fe40003f66270 */
[----:B------:R-:W2:Y:S01]  /*76a0*/  LDL.LU R27, [R1+0x200] ;  /* 0x00020000011b7983 */ /* 0x000ea20000300800 */
[----:B------:R-:W-:-:S05]  /*76b0*/  IMAD R4, R2, R14, R4 ;  /* 0x0000000e02047224 */ /* 0x000fca00078e0204 */
        /* <DEDUP_REMOVED lines=9> */
[----:B------:R-:W-:-:S09]  /*7750*/  ISETP.GE.AND P6, PT, R23, RZ, PT ;  /* 0x000000ff1700720c */ /* 0x000fd20003fc6270 */
[--C-:B------:R-:W-:Y:S02]  /*7760*/  @!P2 IMAD.IADD R3, R3, 0x1, -R2.reuse ;  /* 0x000000010303a824 */ /* 0x100fe400078e0a02 */
[----:B------:R-:W-:-:S04]  /*7770*/  @!P5 IMAD.IADD R4, R4, 0x1, -R2 ;  /* 0x000000010404d824 */ /* 0x000fc800078e0a02 */
[----:B------:R-:W-:Y:S01]  /*7780*/  IMAD.MOV.U32 R15, RZ, RZ, R4 ;  /* 0x000000ffff0f7224 */ /* 0x000fe200078e0004 */
[----:B------:R-:W-:-:S03]  /*7790*/  ISETP.GT.U32.AND P2, PT, R2, R3, PT ;  /* 0x000000030200720c */ /* 0x000fc60003f44070 */
[----:B------:R-:W-:Y:S01]  /*77a0*/  @!P4 IMAD.MOV R15, RZ, RZ, -R15 ;  /* 0x000000ffff0fc224 */ /* 0x000fe200078e0a0f */
[----:B------:R-:W-:Y:S02]  /*77b0*/  ISETP.GT.U32.AND P4, PT, R2, R8, PT ;  /* 0x000000080200720c */ /* 0x000fe40003f84070 */
[----:B------:R-:W-:Y:S02]  /*77c0*/  ISETP.GE.AND P0, PT, R24, RZ, PT ;  /* 0x000000ff1800720c */ /* 0x000fe40003f06270 */
[----:B------:R-:W-:Y:S01]  /*77d0*/  ISETP.GE.AND P5, PT, R25, RZ, PT ;  /* 0x000000ff1900720c */ /* 0x000fe20003fa6270 */
[----:B------:R-:W-:Y:S04]  /*77e0*/  STL [R1+0xa8], R15 ;  /* 0x0000a80f01007387 */ /* 0x000fe80000100800 */
[----:B------:R-:W4:Y:S04]  /*77f0*/  LDL.LU R24, [R1+0x210] ;  /* 0x0002100001187983 */ /* 0x000f280000300800 */
[----:B------:R-:W4:Y:S01]  /*7800*/  LDL.LU R22, [R1+0x21c] ;  /* 0x00021c0001167983 */ /* 0x000f220000300800 */
[----:B------:R-:W-:-:S02]  /*7810*/  @!P2 IMAD.IADD R3, R3, 0x1, -R2 ;  /* 0x000000010303a824 */ /* 0x000fc400078e0a02 */
[----:B------:R-:W-:Y:S01]  /*7820*/  @!P4 IMAD.IADD R8, R8, 0x1, -R2 ;  /* 0x000000010808c824 */ /* 0x000fe200078e0a02 */
[----:B------:R-:W4:Y:S01]  /*7830*/  LDL.LU R25, [R1+0x220] ;  /* 0x0002200001197983 */ /* 0x000f220000300800 */
[----:B-----5:R-:W-:-:S05]  /*7840*/  IABS R6, R21 ;  /* 0x0000001500067213 */ /* 0x020fca0000000000 */
[----:B------:R-:W-:-:S04]  /*7850*/  IMAD.HI.U32 R10, R0, R6, RZ ;  /* 0x00000006000a7227 */ /* 0x000fc800078e00ff */
[----:B------:R-:W-:Y:S02]  /*7860*/  IMAD.MOV R10, RZ, RZ, -R10 ;  /* 0x000000ffff0a7224 */ /* 0x000fe400078e0a0a */
[----:B------:R-:W-:Y:S01]  /*7870*/  @!P6 IMAD.MOV R13, RZ, RZ, -R13 ;  /* 0x000000ffff0de224 */ /* 0x000fe200078e0a0d */
[----:B0-----:R-:W-:Y:S01]  /*7880*/  IABS R9, R17 ;  /* 0x0000001100097213 */ /* 0x001fe20000000000 */
[----:B------:R-:W-:Y:S02]  /*7890*/  IMAD R6, R2, R10, R6 ;  /* 0x0000000a02067224 */ /* 0x000fe400078e0206 */
[----:B------:R-:W-:Y:S02]  /*78a0*/  IMAD.MOV.U32 R10, RZ, RZ, R3 ;  /* 0x000000ffff0a7224 */ /* 0x000fe400078e0003 */
[----:B------:R-:W-:-:S04]  /*78b0*/  IMAD.HI.U32 R4, R0, R9, RZ ;  /* 0x0000000900047227 */ /* 0x000fc800078e00ff */
[----:B------:R-:W-:Y:S02]  /*78c0*/  @!P0 IMAD.MOV R12, RZ, RZ, -R12 ;  /* 0x000000ffff0c8224 */ /* 0x000fe400078e0a0c */
[----:B------:R-:W-:Y:S02]  /*78d0*/  @!P5 IMAD.MOV R11, RZ, RZ, -R11 ;  /* 0x000000ffff0bd224 */ /* 0x000fe400078e0a0b */
[----:B------:R-:W-:Y:S01]  /*78e0*/  @!P1 IMAD.MOV R8, RZ, RZ, -R8 ;  /* 0x000000ffff089224 */ /* 0x000fe200078e0a08 */
[----:B------:R-:W-:Y:S01]  /*78f0*/  STL [R1+0xa4], R13 ;  /* 0x0000a40d01007387 */ /* 0x000fe20000100800 */
[----:B------:R-:W-:Y:S02]  /*7900*/  IMAD.MOV R4, RZ, RZ, -R4 ;  /* 0x000000ffff047224 */ /* 0x000fe400078e0a04 */
[----:B------:R-:W-:Y:S01]  /*7910*/  @!P3 IMAD.MOV R10, RZ, RZ, -R10 ;  /* 0x000000ffff0ab224 */ /* 0x000fe200078e0a0a */
[----:B------:R4:W-:Y:S01]  /*7920*/  STL [R1+0xa0], R12 ;  /* 0x0000a00c01007387 */ /* 0x0009e20000100800 */
[----:B------:R-:W-:-:S03]  /*7930*/  IMAD R9, R2, R4, R9 ;  /* 0x0000000402097224 */ /* 0x000fc600078e0209 */
[----:B------:R-:W-:Y:S04]  /*7940*/  STL [R1+0x9c], R11 ;  /* 0x00009c0b01007387 */ /* 0x000fe80000100800 */
[----:B------:R0:W-:Y:S04]  /*7950*/  STL [R1+0x94], R8 ;  /* 0x0000940801007387 */ /* 0x0001e80000100800 */
[----:B------:R1:W-:Y:S01]  /*7960*/  STL [R1+0xdc], R10 ;  /* 0x0000dc0a01007387 */ /* 0x0003e20000100800 */
[----:B------:R-:W-:-:S05]  /*7970*/  IABS R7, R28 ;  /* 0x0000001c00077213 */ /* 0x000fca0000000000 */
[----:B------:R-:W-:-:S04]  /*7980*/  IMAD.HI.U32 R14, R0, R7, RZ ;  /* 0x00000007000e7227 */ /* 0x000fc800078e00ff */
[----:B------:R-:W-:-:S04]  /*7990*/  IMAD.MOV R14, RZ, RZ, -R14 ;  /* 0x000000ffff0e7224 */ /* 0x000fc800078e0a0e */
[----:B------:R-:W-:Y:S01]  /*79a0*/  IMAD R7, R2, R14, R7 ;  /* 0x0000000e02077224 */ /* 0x000fe200078e0207 */
[----:B---3--:R-:W-:Y:S02]  /*79b0*/  ISETP.GE.AND P1, PT, R26, RZ, PT ;  /* 0x000000ff1a00720c */ /* 0x008fe40003f26270 */
[----:B------:R-:W-:Y:S02]  /*79c0*/  IABS R4, R26 ;  /* 0x0000001a00047213 */ /* 0x000fe40000000000 */
[----:B------:R-:W3:Y:S01]  /*79d0*/  LDL.LU R26, [R1+0x224] ;  /* 0x00022400011a7983 */ /* 0x000ee20000300800 */
[----:B--2---:R-:W-:Y:S02]  /*79e0*/  ISETP.GE.AND P3, PT, R27, RZ, PT ;  /* 0x000000ff1b00720c */ /* 0x004fe40003f66270 */
[----:B------:R-:W-:Y:S02]  /*79f0*/  IABS R14, R27 ;  /* 0x0000001b000e7213 */ /* 0x000fe40000000000 */
[----:B------:R-:W2:Y:S04]  /*7a00*/  LDL.LU R27, [R1+0x228] ;  /* 0x00022800011b7983 */ /* 0x000ea80000300800 */
[----:B------:R-:W5:Y:S01]  /*7a10*/  LDL.LU R23, [R1+0x22c] ;  /* 0x00022c0001177983 */ /* 0x000f620000300800 */
[----:B------:R-:W-:-:S02]  /*7a20*/  ISETP.GT.U32.AND P6, PT, R2, R7, PT ;  /* 0x000000070200720c */ /* 0x000fc40003fc4070 */
[----:B------:R-:W-:Y:S01]  /*7a30*/  ISETP.GT.U32.AND P2, PT, R2, R6, PT ;  /* 0x000000060200720c */ /* 0x000fe20003f44070 */
[----:B------:R-:W-:-:S10]  /*7a40*/  IMAD.HI.U32 R3, R0, R4, RZ ;  /* 0x0000000400037227 */ /* 0x000fd400078e00ff */
[--C-:B------:R-:W-:Y:S02]  /*7a50*/  @!P6 IMAD.IADD R7, R7, 0x1, -R2.reuse ;  /* 0x000000010707e824 */ /* 0x100fe400078e0a02 */
[----:B------:R-:W-:-:S03]  /*7a60*/  @!P2 IMAD.IADD R6, R6, 0x1, -R2 ;  /* 0x000000010606a824 */ /* 0x000fc600078e0a02 */
[C---:B------:R-:W-:Y:S02]  /*7a70*/  ISETP.GT.U32.AND P6, PT, R2.reuse, R7, PT ;  /* 0x000000070200720c */ /* 0x040fe40003fc4070 */
[----:B------:R-:W-:Y:S01]  /*7a80*/  ISETP.GT.U32.AND P2, PT, R2, R6, PT ;  /* 0x000000060200720c */ /* 0x000fe20003f44070 */
[----:B------:R-:W-:-:S04]  /*7a90*/  IMAD.MOV R3, RZ, RZ, -R3 ;  /* 0x000000ffff037224 */ /* 0x000fc800078e0a03 */
[----:B------:R-:W-:-:S06]  /*7aa0*/  IMAD R4, R2, R3, R4 ;  /* 0x0000000302047224 */ /* 0x000fcc00078e0204 */
[--C-:B------:R-:W-:Y:S01]  /*7ab0*/  @!P6 IMAD.IADD R7, R7, 0x1, -R2.reuse ;  /* 0x000000010707e824 */ /* 0x100fe200078e0a02 */
[----:B------:R-:W-:Y:S01]  /*7ac0*/  ISETP.GT.U32.AND P6, PT, R2, R9, PT ;  /* 0x000000090200720c */ /* 0x000fe20003fc4070 */
[----:B------:R-:W-:Y:S01]  /*7ad0*/  @!P2 IMAD.IADD R6, R6, 0x1, -R2 ;  /* 0x000000010606a824 */ /* 0x000fe200078e0a02 */
[----:B------:R-:W-:Y:S02]  /*7ae0*/  ISETP.GT.U32.AND P2, PT, R2, R4, PT ;  /* 0x000000040200720c */ /* 0x000fe40003f44070 */
[----:B------:R-:W-:Y:S02]  /*7af0*/  ISETP.GE.AND P0, PT, R28, RZ, PT ;  /* 0x000000ff1c00720c */ /* 0x000fe40003f06270 */
[----:B------:R-:W5:Y:S01]  /*7b00*/  LDL.LU R28, [R1+0x230] ;  /* 0x00023000011c7983 */ /* 0x000f620000300800 */
[----:B------:R-:W-:-:S06]  /*7b10*/  ISETP.GE.AND P5, PT, R21, RZ, PT ;  /* 0x000000ff1500720c */ /* 0x000fcc0003fa6270 */
[----:B------:R-:W-:Y:S01]  /*7b20*/  @!P6 IMAD.IADD R9, R9, 0x1, -R2 ;  /* 0x000000010909e824 */ /* 0x000fe200078e0a02 */
[----:B----4-:R-:W-:Y:S02]  /*7b30*/  IABS R12, R22 ;  /* 0x00000016000c7213 */ /* 0x010fe40000000000 */
[----:B------:R-:W-:-:S03]  /*7b40*/  IABS R13, R24 ;  /* 0x00000018000d7213 */ /* 0x000fc60000000000 */
[----:B0-----:R-:W-:-:S04]  /*7b50*/  IMAD.HI.U32 R8, R0, R12, RZ ;  /* 0x0000000c00087227 */ /* 0x001fc800078e00ff */
[----:B------:R-:W-:Y:S01]  /*7b60*/  @!P2 IMAD.IADD R4, R4, 0x1, -R2 ;  /* 0x000000010404a824 */ /* 0x000fe200078e0a02 */
[----:B------:R-:W-:Y:S01]  /*7b70*/  ISETP.GT.U32.AND P2, PT, R2, R9, PT ;  /* 0x000000090200720c */ /* 0x000fe20003f44070 */
[----:B------:R-:W-:Y:S02]  /*7b80*/  IMAD.MOV R8, RZ, RZ, -R8 ;  /* 0x000000ffff087224 */ /* 0x000fe400078e0a08 */
[----:B-1----:R-:W-:-:S04]  /*7b90*/  IMAD.HI.U32 R10, R0, R13, RZ ;  /* 0x0000000d000a7227 */ /* 0x002fc800078e00ff */
[----:B------:R-:W-:Y:S02]  /*7ba0*/  IMAD R12, R2, R8, R12 ;  /* 0x00000008020c7224 */ /* 0x000fe400078e020c */
[----:B------:R-:W-:Y:S02]  /*7bb0*/  IMAD.MOV R10, RZ, RZ, -R10 ;  /* 0x000000ffff0a7224 */ /* 0x000fe400078e0a0a */
[----:B------:R-:W-:Y:S02]  /*7bc0*/  IMAD.MOV.U32 R8, RZ, RZ, R6 ;  /* 0x000000ffff087224 */ /* 0x000fe400078e0006 */
[----:B------:R-:W-:-:S04]  /*7bd0*/  IMAD.HI.U32 R15, R0, R14, RZ ;  /* 0x0000000e000f7227 */ /* 0x000fc800078e00ff */
[----:B------:R-:W-:Y:S01]  /*7be0*/  @!P0 IMAD.MOV R7, RZ, RZ, -R7 ;  /* 0x000000ffff078224 */ /* 0x000fe200078e0a07 */
[C---:B------:R-:W-:Y:S01]  /*7bf0*/  ISETP.GT.U32.AND P0, PT, R2.reuse, R4, PT ;  /* 0x000000040200720c */ /* 0x040fe20003f04070 */
[C---:B------:R-:W-:Y:S02]  /*7c00*/  IMAD R13, R2.reuse, R10, R13 ;  /* 0x0000000a020d7224 */ /* 0x040fe400078e020d */
[----:B------:R-:W-:Y:S01]  /*7c10*/  @!P5 IMAD.MOV R8, RZ, RZ, -R8 ;  /* 0x000000ffff08d224 */ /* 0x000fe200078e0a08 */
[----:B------:R-:W-:Y:S01]  /*7c20*/  STL [R1+0x8c], R7 ;  /* 0x00008c0701007387 */ /* 0x000fe20000100800 */
[----:B------:R-:W-:Y:S02]  /*7c30*/  IMAD.MOV R15, RZ, RZ, -R15 ;  /* 0x000000ffff0f7224 */ /* 0x000fe400078e0a0f */
[----:B------:R-:W-:Y:S01]  /*7c40*/  @!P2 IMAD.IADD R9, R9, 0x1, -R2 ;  /* 0x000000010909a824 */ /* 0x000fe200078e0a02 */
[----:B------:R-:W4:Y:S01]  /*7c50*/  LDL.LU R21, [R1+0x234] ;  /* 0x0002340001157983 */ /* 0x000f220000300800 */
[C---:B------:R-:W-:Y:S01]  /*7c60*/  ISETP.GT.U32.AND P2, PT, R2.reuse, R13, PT ;  /* 0x0000000d0200720c */ /* 0x040fe20003f44070 */
[----:B------:R-:W-:-:S02]  /*7c70*/  IMAD R14, R2, R15, R14 ;  /* 0x0000000f020e7224 */ /* 0x000fc400078e020e */
[----:B------:R0:W-:Y:S03]  /*7c80*/  STL [R1+0x88], R8 ;  /* 0x0000880801007387 */ /* 0x0001e60000100800 */
[----:B------:R-:W-:Y:S01]  /*7c90*/  ISETP.GT.U32.AND P5, PT, R2, R14, PT ;  /* 0x0000000e0200720c */ /* 0x000fe20003fa4070 */
[----:B------:R-:W-:Y:S01]  /*7ca0*/  @!P0 IMAD.IADD R4, R4, 0x1, -R2 ;  /* 0x0000000104048824 */ /* 0x000fe200078e0a02 */
[----:B------:R-:W-:-:S05]  /*7cb0*/  ISETP.GT.U32.AND P0, PT, R2, R12, PT ;  /* 0x0000000c0200720c */ /* 0x000fca0003f04070 */
[----:B------:R-:W-:-:S06]  /*7cc0*/  @!P2 IMAD.IADD R13, R13, 0x1, -R2 ;  /* 0x000000010d0da824 */ /* 0x000fcc00078e0a02 */
[--C-:B------:R-:W-:Y:S02]  /*7cd0*/  @!P5 IMAD.IADD R14, R14, 0x1, -R2.reuse ;  /* 0x000000010e0ed824 */ /* 0x100fe400078e0a02 */
[----:B------:R-:W-:Y:S01]  /*7ce0*/  @!P0 IMAD.IADD R12, R12, 0x1, -R2 ;  /* 0x000000010c0c8824 */ /* 0x000fe200078e0a02 */
[----:B------:R-:W-:Y:S02]  /*7cf0*/  ISETP.GE.AND P4, PT, R17, RZ, PT ;  /* 0x000000ff1100720c */ /* 0x000fe40003f86270 */
[----:B------:R-:W-:Y:S01]  /*7d00*/  ISETP.GT.U32.AND P0, PT, R2, R14, PT ;  /* 0x0000000e0200720c */ /* 0x000fe20003f04070 */
[----:B------:R-:W4:Y:S01]  /*7d10*/  LDL.LU R17, [R1+0x238] ;  /* 0x0002380001117983 */ /* 0x000f220000300800 */
[----:B------:R-:W-:Y:S01]  /*7d20*/  IABS R11, R25 ;  /* 0x00000019000b7213 */ /* 0x000fe20000000000 */
[----:B------:R-:W-:-:S04]  /*7d30*/  IMAD.MOV.U32 R18, RZ, RZ, R9 ;  /* 0x000000ffff127224 */ /* 0x000fc800078e0009 */
[----:B------:R-:W-:-:S04]  /*7d40*/  IMAD.HI.U32 R3, R0, R11, RZ ;  /* 0x0000000b00037227 */ /* 0x000fc800078e00ff */
[----:B------:R-:W-:Y:S02]  /*7d50*/  IMAD.MOV R3, RZ, RZ, -R3 ;  /* 0x000000ffff037224 */ /* 0x000fe400078e0a03 */
[----:B------:R-:W-:Y:S02]  /*7d60*/  @!P0 IMAD.IADD R14, R14, 0x1, -R2 ;  /* 0x000000010e0e8824 */ /* 0x000fe400078e0a02 */
[----:B------:R-:W-:Y:S02]  /*7d70*/  @!P4 IMAD.MOV R18, RZ, RZ, -R18 ;  /* 0x000000ffff12c224 */ /* 0x000fe400078e0a12 */
[----:B------:R-:W-:Y:S01]  /*7d80*/  @!P1 IMAD.MOV R4, RZ, RZ, -R4 ;  /* 0x000000ffff049224 */ /* 0x000fe200078e0a04 */
[----:B------:R-:W-:Y:S01]  /*7d90*/  ISETP.GE.AND P6, PT, R24, RZ, PT ;  /* 0x000000ff1800720c */ /* 0x000fe20003fc6270 */
[----:B------:R-:W-:Y:S01]  /*7da0*/  @!P3 IMAD.MOV R14, RZ, RZ, -R14 ;  /* 0x000000ffff0eb224 */ /* 0x000fe200078e0a0e */
[----:B------:R-:W4:Y:S01]  /*7db0*/  LDL.LU R24, [R1+0x23c] ;  /* 0x00023c0001187983 */ /* 0x000f220000300800 */
[----:B------:R-:W-:-:S03]  /*7dc0*/  IMAD R11, R2, R3, R11 ;  /* 0x00000003020b7224 */ /* 0x000fc600078e020b */
[----:B------:R1:W-:Y:S02]  /*7dd0*/  STL [R1+0x84], R18 ;  /* 0x0000841201007387 */ /* 0x0003e40000100800 */
[----:B------:R-:W-:Y:S02]  /*7de0*/  ISETP.GT.U32.AND P5, PT, R2, R11, PT ;  /* 0x0000000b0200720c */ /* 0x000fe40003fa4070 */
[----:B------:R4:W-:Y:S04]  /*7df0*/  STL [R1+0x80], R4 ;  /* 0x0000800401007387 */ /* 0x0009e80000100800 */
[----:B------:R-:W-:Y:S01]  /*7e00*/  STL [R1+0x7c], R14 ;  /* 0x00007c0e01007387 */ /* 0x000fe20000100800 */
[----:B---3--:R-:W-:-:S05]  /*7e10*/  IABS R10, R26 ;  /* 0x0000001a000a7213 */ /* 0x008fca0000000000 */
[----:B0-----:R-:W-:-:S04]  /*7e20*/  IMAD.HI.U32 R8, R0, R10, RZ ;  /* 0x0000000a00087227 */ /* 0x001fc800078e00ff */
[----:B------:R-:W-:-:S04]  /*7e30*/  IMAD.MOV R8, RZ, RZ, -R8 ;  /* 0x000000ffff087224 */ /* 0x000fc800078e0a08 */
[----:B------:R-:W-:-:S05]  /*7e40*/  IMAD R10, R2, R8, R10 ;  /* 0x00000008020a7224 */ /* 0x000fca00078e020a */
[----:B------:R-:W-:-:S13]  /*7e50*/  ISETP.GT.U32.AND P2, PT, R2, R10, PT ;  /* 0x0000000a0200720c */ /* 0x000fda0003f44070 */
[----:B------:R-:W-:-:S05]  /*7e60*/  @!P2 IMAD.IADD R10, R10, 0x1, -R2 ;  /* 0x000000010a0aa824 */ /* 0x000fca00078e0a02 */
[----:B------:R-:W-:-:S13]  /*7e70*/  ISETP.GT.U32.AND P2, PT, R2, R10, PT ;  /* 0x0000000a0200720c */ /* 0x000fda0003f44070 */
[--C-:B------:R-:W-:Y:S01]  /*7e80*/  @!P2 IMAD.IADD R10, R10, 0x1, -R2.reuse ;  /* 0x000000010a0aa824 */ /* 0x100fe200078e0a02 */
[----:B------:R-:W-:Y:S02]  /*7e90*/  ISETP.GE.AND P2, PT, R25, RZ, PT ;  /* 0x000000ff1900720c */ /* 0x000fe40003f46270 */
[----:B------:R-:W3:Y:S01]  /*7ea0*/  LDL.LU R25, [R1+0x248] ;  /* 0x0002480001197983 */ /* 0x000ee20000300800 */
[----:B------:R-:W-:Y:S01]  /*7eb0*/  @!P5 IMAD.IADD R11, R11, 0x1, -R2 ;  /* 0x000000010b0bd824 */ /* 0x000fe200078e0a02 */
[----:B------:R-:W-:-:S13]  /*7ec0*/  ISETP.GT.U32.AND P5, PT, R2, R13, PT ;  /* 0x0000000d0200720c */ /* 0x000fda0003fa4070 */
[----:B------:R-:W-:-:S04]  /*7ed0*/  @!P5 IMAD.IADD R13, R13, 0x1, -R2 ;  /* 0x000000010d0dd824 */ /* 0x000fc800078e0a02 */
[----:B-1----:R-:W-:Y:S01]  /*7ee0*/  IMAD.MOV.U32 R18, RZ, RZ, R13 ;  /* 0x000000ffff127224 */ /* 0x002fe200078e000d */
[----:B--2---:R-:W-:Y:S02]  /*7ef0*/  IABS R7, R27 ;  /* 0x0000001b00077213 */ /* 0x004fe40000000000 */
[----:B-----5:R-:W-:-:S03]  /*7f00*/  IABS R3, R23 ;  /* 0x0000001700037213 */ /* 0x020fc60000000000 */
[----:B------:R-:W-:-:S04]  /*7f10*/  IMAD.HI.U32 R16, R0, R7, RZ ;  /* 0x0000000700107227 */ /* 0x000fc800078e00ff */
[----:B------:R-:W-:-:S04]  /*7f20*/  IMAD.HI.U32 R15, R0, R3, RZ ;  /* 0x00000003000f7227 */ /* 0x000fc800078e00ff */
[----:B------:R-:W-:Y:S02]  /*7f30*/  IMAD.MOV R16, RZ, RZ, -R16 ;  /* 0x000000ffff107224 */ /* 0x000fe400078e0a10 */
[----:B------:R-:W-:Y:S02]  /*7f40*/  IMAD.MOV R15, RZ, RZ, -R15 ;  /* 0x000000ffff0f7224 */ /* 0x000fe400078e0a0f */
[C---:B------:R-:W-:Y:S02]  /*7f50*/  IMAD R7, R2.reuse, R16, R7 ;  /* 0x0000001002077224 */ /* 0x040fe400078e0207 */
[----:B------:R-:W-:-:S03]  /*7f60*/  IMAD R3, R2, R15, R3 ;  /* 0x0000000f02037224 */ /* 0x000fc600078e0203 */
[C---:B------:R-:W-:Y:S02]  /*7f70*/  ISETP.GT.U32.AND P0, PT, R2.reuse, R7, PT ;  /* 0x000000070200720c */ /* 0x040fe40003f04070 */
[----:B------:R-:W-:Y:S01]  /*7f80*/  ISETP.GT.U32.AND P5, PT, R2, R3, PT ;  /* 0x000000030200720c */ /* 0x000fe20003fa4070 */
[----:B------:R-:W-:-:S05]  /*7f90*/  @!P6 IMAD.MOV R18, RZ, RZ, -R18 ;  /* 0x000000ffff12e224 */ /* 0x000fca00078e0a12 */
[----:B------:R-:W-:Y:S05]  /*7fa0*/  STL [R1+0x78], R18 ;  /* 0x0000781201007387 */ /* 0x000fea0000100800 */
[--C-:B------:R-:W-:Y:S01]  /*7fb0*/  @!P0 IMAD.IADD R7, R7, 0x1, -R2.reuse ;  /* 0x0000000107078824 */ /* 0x100fe200078e0a02 */
[----:B------:R-:W-:Y:S01]  /*7fc0*/  ISETP.GE.AND P0, PT, R26, RZ, PT ;  /* 0x000000ff1a00720c */ /* 0x000fe20003f06270 */
[----:B------:R-:W-:Y:S01]  /*7fd0*/  @!P5 IMAD.IADD R3, R3, 0x1, -R2 ;  /* 0x000000010303d824 */ /* 0x000fe200078e0a02 */
[----:B------:R-:W-:Y:S01]  /*7fe0*/  ISETP.GE.AND P5, PT, R27, RZ, PT ;  /* 0x000000ff1b00720c */ /* 0x000fe20003fa6270 */
[----:B------:R-:W2:Y:S04]  /*7ff0*/  LDL.LU R26, [R1+0x240] ;  /* 0x00024000011a7983 */ /* 0x000ea80000300800 */
[----:B------:R-:W5:Y:S01]  /*8000*/  LDL.LU R27, [R1+0x244] ;  /* 0x00024400011b7983 */ /* 0x000f620000300800 */
[----:B------:R-:W-:-:S02]  /*8010*/  IABS R6, R28 ;  /* 0x0000001c00067213 */ /* 0x000fc40000000000 */
[----:B------:R-:W-:-:S03]  /*8020*/  ISETP.GT.U32.AND P1, PT, R2, R11, PT ;  /* 0x0000000b0200720c */ /* 0x000fc60003f24070 */
[----:B------:R-:W-:-:S04]  /*8030*/  IMAD.HI.U32 R8, R0, R6, RZ ;  /* 0x0000000600087227 */ /* 0x000fc800078e00ff */
[----:B------:R-:W-:Y:S01]  /*8040*/  IMAD.MOV R8, RZ, RZ, -R8 ;  /* 0x000000ffff087224 */ /* 0x000fe200078e0a08 */
[----:B------:R-:W-:-:S03]  /*8050*/  ISETP.GT.U32.AND P4, PT, R2, R12, PT ;  /* 0x0000000c0200720c */ /* 0x000fc60003f84070 */
[----:B------:R-:W-:Y:S02]  /*8060*/  IMAD R6, R2, R8, R6 ;  /* 0x0000000802067224 */ /* 0x000fe400078e0206 */
[----:B------:R-:W-:-:S03]  /*8070*/  @!P1 IMAD.IADD R11, R11, 0x1, -R2 ;  /* 0x000000010b0b9824 */ /* 0x000fc600078e0a02 */
[----:B------:R-:W-:-:S05]  /*8080*/  ISETP.GT.U32.AND P1, PT, R2, R6, PT ;  /* 0x000000060200720c */ /* 0x000fca0003f24070 */
[----:B------:R-:W-:Y:S01]  /*8090*/  @!P4 IMAD.IADD R12, R12, 0x1, -R2 ;  /* 0x000000010c0cc824 */ /* 0x000fe200078e0a02 */
[----:B------:R-:W-:-:S07]  /*80a0*/  ISETP.GE.AND P4, PT, R22, RZ, PT ;  /* 0x000000ff1600720c */ /* 0x000fce0003f86270 */
[----:B------:R-:W-:Y:S02]  /*80b0*/  @!P1 IMAD.IADD R6, R6, 0x1, -R2 ;  /* 0x0000000106069824 */ /* 0x000fe400078e0a02 */
[----:B------:R-:W-:-:S03]  /*80c0*/  IMAD.MOV.U32 R13, RZ, RZ, R12 ;  /* 0x000000ffff0d7224 */ /* 0x000fc600078e000c */
[C---:B------:R-:W-:Y:S01]  /*80d0*/  ISETP.GT.U32.AND P6, PT, R2.reuse, R6, PT ;  /* 0x000000060200720c */ /* 0x040fe20003fc4070 */
[----:B------:R-:W-:Y:S02]  /*80e0*/  IMAD.MOV.U32 R12, RZ, RZ, R11 ;  /* 0x000000ffff0c7224 */ /* 0x000fe400078e000b */
[----:B------:R-:W-:Y:S01]  /*80f0*/  IMAD.MOV.U32 R11, RZ, RZ, R10 ;  /* 0x000000ffff0b7224 */ /* 0x000fe200078e000a */
[C---:B------:R-:W-:Y:S01]  /*8100*/  ISETP.GT.U32.AND P1, PT, R2.reuse, R7, PT ;  /* 0x000000070200720c */ /* 0x040fe20003f24070 */
[----:B------:R-:W-:Y:S01]  /*8110*/  @!P4 IMAD.MOV R13, RZ, RZ, -R13 ;  /* 0x000000ffff0dc224 */ /* 0x000fe200078e0a0d */
[----:B------:R-:W-:Y:S01]  /*8120*/  ISETP.GT.U32.AND P3, PT, R2, R3, PT ;  /* 0x000000030200720c */ /* 0x000fe20003f64070 */
[----:B------:R-:W-:Y:S02]  /*8130*/  @!P2 IMAD.MOV R12, RZ, RZ, -R12 ;  /* 0x000000ffff0ca224 */ /* 0x000fe400078e0a0c */
[----:B------:R-:W-:Y:S01]  /*8140*/  @!P0 IMAD.MOV R11, RZ, RZ, -R11 ;  /* 0x000000ffff0b8224 */ /* 0x000fe200078e0a0b */
[----:B------:R-:W-:Y:S01]  /*8150*/  STL [R1+0x74], R13 ;  /* 0x0000740d01007387 */ /* 0x000fe20000100800 */
[----:B------:R-:W-:-:S02]  /*8160*/  ISETP.GE.AND P2, PT, R23, RZ, PT ;  /* 0x000000ff1700720c */ /* 0x000fc40003f46270 */
[----:B------:R-:W-:Y:S01]  /*8170*/  @!P6 IMAD.IADD R6, R6, 0x1, -R2 ;  /* 0x000000010606e824 */ /* 0x000fe200078e0a02 */
[----:B------:R-:W-:Y:S01]  /*8180*/  STL [R1+0x70], R12 ;  /* 0x0000700c01007387 */ /* 0x000fe20000100800 */
[----:B----4-:R-:W-:-:S03]  /*8190*/  IABS R9, R21 ;  /* 0x0000001500097213 */ /* 0x010fc60000000000 */
[----:B------:R-:W-:Y:S01]  /*81a0*/  STL [R1+0x6c], R11 ;  /* 0x00006c0b01007387 */ /* 0x000fe20000100800 */
[--C-:B------:R-:W-:Y:S02]  /*81b0*/  @!P1 IMAD.IADD R7, R7, 0x1, -R2.reuse ;  /* 0x0000000107079824 */ /* 0x100fe400078e0a02 */
[----:B------:R-:W-:Y:S02]  /*81c0*/  @!P3 IMAD.IADD R3, R3, 0x1, -R2 ;  /* 0x000000010303b824 */ /* 0x000fe400078e0a02 */
[----:B------:R-:W-:-:S04]  /*81d0*/  IMAD.HI.U32 R16, R0, R9, RZ ;  /* 0x0000000900107227 */ /* 0x000fc800078e00ff */
[----:B------:R-:W-:Y:S01]  /*81e0*/  @!P5 IMAD.MOV R7, RZ, RZ, -R7 ;  /* 0x000000ffff07d224 */ /* 0x000fe200078e0a07 */
[----:B------:R-:W-:Y:S02]  /*81f0*/  IABS R4, R17 ;  /* 0x0000001100047213 */ /* 0x000fe40000000000 */
[----:B------:R-:W-:Y:S02]  /*8200*/  ISETP.GE.AND P6, PT, R17, RZ, PT ;  /* 0x000000ff1100720c */ /* 0x000fe40003fc6270 */
[----:B------:R-:W4:Y:S01]  /*8210*/  LDL.LU R17, [R1+0x24c] ;  /* 0x00024c0001117983 */ /* 0x000f220000300800 */
[----:B------:R-:W-:Y:S02]  /*8220*/  @!P2 IMAD.MOV R3, RZ, RZ, -R3 ;  /* 0x000000ffff03a224 */ /* 0x000fe400078e0a03 */
[----:B------:R-:W-:Y:S01]  /*8230*/  IMAD.HI.U32 R15, R0, R4, RZ ;  /* 0x00000004000f7227 */ /* 0x000fe200078e00ff */
[----:B------:R-:W-:-:S03]  /*8240*/  ISETP.GE.AND P1, PT, R28, RZ, PT ;  /* 0x000000ff1c00720c */ /* 0x000fc60003f26270 */
[----:B------:R-:W-:Y:S01]  /*8250*/  IMAD.MOV R16, RZ, RZ, -R16 ;  /* 0x000000ffff107224 */ /* 0x000fe200078e0a10 */
[----:B------:R-:W-:Y:S01]  /*8260*/  STL [R1+0x68], R7 ;  /* 0x0000680701007387 */ /* 0x000fe20000100800 */
[----:B------:R-:W-:Y:S02]  /*8270*/  IMAD.MOV R15, RZ, RZ, -R15 ;  /* 0x000000ffff0f7224 */ /* 0x000fe400078e0a0f */
[C---:B------:R-:W-:Y:S01]  /*8280*/  IMAD R9, R2.reuse, R16, R9 ;  /* 0x0000001002097224 */ /* 0x040fe200078e0209 */
[----:B------:R0:W-:Y:S01]  /*8290*/  STL [R1+0x64], R3 ;  /* 0x0000640301007387 */ /* 0x0001e20000100800 */
[----:B------:R-:W-:-:S03]  /*82a0*/  IMAD R4, R2, R15, R4 ;  /* 0x0000000f02047224 */ /* 0x000fc600078e0204 */
[C---:B------:R-:W-:Y:S02]  /*82b0*/  ISETP.GT.U32.AND P4, PT, R2.reuse, R9, PT ;  /* 0x000000090200720c */ /* 0x040fe40003f84070 */
[----:B------:R-:W-:Y:S01]  /*82c0*/  ISETP.GT.U32.AND P0, PT, R2, R4, PT ;  /* 0x000000040200720c */ /* 0x000fe20003f04070 */
[----:B------:R-:W-:Y:S01]  /*82d0*/  @!P1 IMAD.MOV R6, RZ, RZ, -R6 ;  /* 0x000000ffff069224 */ /* 0x000fe200078e0a06 */
[----:B------:R-:W-:-:S09]  /*82e0*/  ISETP.GE.AND P3, PT, R21, RZ, PT ;  /* 0x000000ff1500720c */ /* 0x000fd20003f66270 */
[--C-:B------:R-:W-:Y:S02]  /*82f0*/  @!P4 IMAD.IADD R9, R9, 0x1, -R2.reuse ;  /* 0x000000010909c824 */ /* 0x100fe400078e0a02 */
[----:B------:R-:W-:-:S03]  /*8300*/  @!P0 IMAD.IADD R4, R4, 0x1, -R2 ;  /* 0x0000000104048824 */ /* 0x000fc600078e0a02 */
[C---:B------:R-:W-:Y:S02]  /*8310*/  ISETP.GT.U32.AND P0, PT, R2.reuse, R9, PT ;  /* 0x000000090200720c */ /* 0x040fe40003f04070 */
[----:B------:R-:W-:Y:S02]  /*8320*/  ISETP.GT.U32.AND P2, PT, R2, R4, PT ;  /* 0x000000040200720c */ /* 0x000fe40003f44070 */
[----:B------:R-:W-:Y:S02]  /*8330*/  IABS R8, R24 ;  /* 0x0000001800087213 */ /* 0x000fe40000000000 */
[----:B------:R-:W-:-:S07]  /*8340*/  ISETP.GE.AND P4, PT, R24, RZ, PT ;  /* 0x000000ff1800720c */ /* 0x000fce0003f86270 */
[----:B------:R-:W-:-:S04]  /*8350*/  @!P0 IMAD.IADD R9, R9, 0x1, -R2 ;  /* 0x0000000109098824 */ /* 0x000fc800078e0a02 */
[----:B------:R-:W-:Y:S02]  /*8360*/  @!P3 IMAD.MOV R9, RZ, RZ, -R9 ;  /* 0x000000ffff09b224 */ /* 0x000fe400078e0a09 */
[----:B------:R-:W-:Y:S01]  /*8370*/  @!P2 IMAD.IADD R4, R4, 0x1, -R2 ;  /* 0x000000010404a824 */ /* 0x000fe200078e0a02 */
[----:B---3--:R-:W-:Y:S02]  /*8380*/  ISETP.GE.AND P5, PT, R25, RZ, PT ;  /* 0x000000ff1900720c */ /* 0x008fe40003fa6270 */
[----:B0-----:R-:W-:Y:S02]  /*8390*/  IABS R3, R25 ;  /* 0x0000001900037213 */ /* 0x001fe40000000000 */
[----:B------:R-:W3:Y:S04]  /*83a0*/  LDL.LU R25, [R1+0x250] ;  /* 0x0002500001197983 */ /* 0x000ee80000300800 */
[----:B------:R-:W3:Y:S04]  /*83b0*/  LDL.LU R28, [R1+0x254] ;  /* 0x00025400011c7983 */ /* 0x000ee80000300800 */
[----:B------:R4:W-:Y:S04]  /*83c0*/  STL [R1+0x60], R6 ;  /* 0x0000600601007387 */ /* 0x0009e80000100800 */
[----:B------:R-:W3:Y:S04]  /*83d0*/  LDL.LU R21, [R1+0x258] ;  /* 0x0002580001157983 */ /* 0x000ee80000300800 */
[----:B------:R-:W3:Y:S04]  /*83e0*/  LDL.LU R24, [R1+0x25c] ;  /* 0x00025c0001187983 */ /* 0x000ee80000300800 */
[----:B------:R-:W-:Y:S01]  /*83f0*/  STL [R1+0x58], R9 ;  /* 0x0000580901007387 */ /* 0x000fe20000100800 */
[----:B-----5:R-:W-:-:S02]  /*8400*/  IABS R11, R27 ;  /* 0x0000001b000b7213 */ /* 0x020fc40000000000 */
[----:B------:R-:W-:Y:S01]  /*8410*/  ISETP.GE.AND P2, PT, R27, RZ, PT ;  /* 0x000000ff1b00720c */ /* 0x000fe20003f46270 */
[----:B------:R-:W-:Y:S02]  /*8420*/  IMAD.MOV.U32 R27, RZ, RZ, R29 ;  /* 0x000000ffff1b7224 */ /* 0x000fe400078e001d */
[----:B------:R-:W5:Y:S01]  /*8430*/  LDL.LU R29, [R1+0x260] ;  /* 0x00026000011d7983 */ /* 0x000f620000300800 */
[----:B--2---:R-:W-:Y:S02]  /*8440*/  IABS R13, R26 ;  /* 0x0000001a000d7213 */ /* 0x004fe40000000000 */
[----:B------:R-:W-:Y:S01]  /*8450*/  ISETP.GE.AND P0, PT, R26, RZ, PT ;  /* 0x000000ff1a00720c */ /* 0x000fe20003f06270 */
[----:B------:R-:W-:Y:S02]  /*8460*/  IMAD.MOV.U32 R26, RZ, RZ, R5 ;  /* 0x000000ffff1a7224 */ /* 0x000fe400078e0005 */
[----:B------:R-:W2:Y:S01]  /*8470*/  LDL.LU R5, [R1+0x264] ;  /* 0x0002640001057983 */ /* 0x000ea20000300800 */
[----:B------:R-:W-:-:S04]  /*8480*/  IMAD.HI.U32 R10, R0, R8, RZ ;  /* 0x00000008000a7227 */ /* 0x000fc800078e00ff */
[----:B------:R-:W-:-:S04]  /*8490*/  IMAD.MOV R10, RZ, RZ, -R10 ;  /* 0x000000ffff0a7224 */ /* 0x000fc800078e0a0a */
[----:B------:R-:W-:Y:S02]  /*84a0*/  IMAD R8, R2, R10, R8 ;  /* 0x0000000a02087224 */ /* 0x000fe400078e0208 */
[----:B------:R-:W-:-:S03]  /*84b0*/  IMAD.HI.U32 R12, R0, R3, RZ ;  /* 0x00000003000c7227 */ /* 0x000fc600078e00ff */
[----:B------:R-:W-:Y:S01]  /*84c0*/  ISETP.GT.U32.AND P1, PT, R2, R8, PT ;  /* 0x000000080200720c */ /* 0x000fe20003f24070 */
[----:B------:R-:W-:-:S04]  /*84d0*/  IMAD.HI.U32 R10, R0, R13, RZ ;  /* 0x0000000d000a7227 */ /* 0x000fc800078e00ff */
[----:B------:R-:W-:Y:S02]  /*84e0*/  IMAD.MOV R12, RZ, RZ, -R12 ;  /* 0x000000ffff0c7224 */ /* 0x000fe400078e0a0c */
[----:B------:R-:W-:-:S04]  /*84f0*/  IMAD.HI.U32 R7, R0, R11, RZ ;  /* 0x0000000b00077227 */ /* 0x000fc800078e00ff */
[----:B------:R-:W-:Y:S02]  /*8500*/  IMAD.MOV R10, RZ, RZ, -R10 ;  /* 0x000000ffff0a7224 */ /* 0x000fe400078e0a0a */
[----:B------:R-:W-:Y:S02]  /*8510*/  IMAD R3, R2, R12, R3 ;  /* 0x0000000c02037224 */ /* 0x000fe400078e0203 */
[----:B------:R-:W-:Y:S02]  /*8520*/  @!P1 IMAD.IADD R8, R8, 0x1, -R2 ;  /* 0x0000000108089824 */ /* 0x000fe400078e0a02 */
[----:B------:R-:W-:Y:S01]  /*8530*/  IMAD.MOV R7, RZ, RZ, -R7 ;  /* 0x000000ffff077224 */ /* 0x000fe200078e0a07 */
[C---:B------:R-:W-:Y:S01]  /*8540*/  ISETP.GT.U32.AND P3, PT, R2.reuse, R3, PT ;  /* 0x000000030200720c */ /* 0x040fe20003f64070 */
[C---:B------:R-:W-:Y:S02]  /*8550*/  IMAD R13, R2.reuse, R10, R13 ;  /* 0x0000000a020d7224 */ /* 0x040fe400078e020d */
[----:B------:R-:W-:Y:S01]  /*8560*/  IMAD.MOV.U32 R14, RZ, RZ, R4 ;  /* 0x000000ffff0e7224 */ /* 0x000fe200078e0004 */
[C---:B------:R-:W-:Y:S01]  /*8570*/  ISETP.GT.U32.AND P1, PT, R2.reuse, R8, PT ;  /* 0x000000080200720c */ /* 0x040fe20003f24070 */
[----:B------:R-:W-:-:S02]  /*8580*/  IMAD R11, R2, R7, R11 ;  /* 0x00000007020b7224 */ /* 0x000fc400078e020b */
[----:B------:R-:W-:Y:S01]  /*8590*/  @!P6 IMAD.MOV R14, RZ, RZ, -R14 ;  /* 0x000000ffff0ee224 */ /* 0x000fe200078e0a0e */
[----:B------:R-:W-:-:S05]  /*85a0*/  ISETP.GT.U32.AND P6, PT, R2, R13, PT ;  /* 0x0000000d0200720c */ /* 0x000fca0003fc4070 */
[----:B------:R-:W-:-:S04]  /*85b0*/  @!P3 IMAD.IADD R3, R3, 0x1, -R2 ;  /* 0x000000010303b824 */ /* 0x000fc800078e0a02 */
[----:B------:R-:W-:Y:S01]  /*85c0*/  @!P1 IMAD.IADD R8, R8, 0x1, -R2 ;  /* 0x0000000108089824 */ /* 0x000fe200078e0a02 */
[----:B----4-:R-:W-:-:S05]  /*85d0*/  IABS R6, R17 ;  /* 0x0000001100067213 */ /* 0x010fca0000000000 */
[----:B------:R-:W-:-:S04]  /*85e0*/  IMAD.HI.U32 R7, R0, R6, RZ ;  /* 0x0000000600077227 */ /* 0x000fc800078e00ff */
[----:B------:R-:W-:-:S04]  /*85f0*/  IMAD.MOV R4, RZ, RZ, -R7 ;  /* 0x000000ffff047224 */ /* 0x000fc800078e0a07 */
[C---:B------:R-:W-:Y:S01]  /*8600*/  IMAD R6, R2.reuse, R4, R6 ;  /* 0x0000000402067224 */ /* 0x040fe200078e0206 */
[----:B------:R-:W-:Y:S01]  /*8610*/  ISETP.GT.U32.AND P1, PT, R2, R11, PT ;  /* 0x0000000b0200720c */ /* 0x000fe20003f24070 */
[----:B------:R-:W-:-:S03]  /*8620*/  @!P6 IMAD.IADD R13, R13, 0x1, -R2 ;  /* 0x000000010d0de824 */ /* 0x000fc600078e0a02 */
[C---:B------:R-:W-:Y:S02]  /*8630*/  ISETP.GT.U32.AND P3, PT, R2.reuse, R6, PT ;  /* 0x000000060200720c */ /* 0x040fe40003f64070 */
[----:B------:R-:W-:-:S07]  /*8640*/  ISETP.GT.U32.AND P6, PT, R2, R3, PT ;  /* 0x000000030200720c */ /* 0x000fce0003fc4070 */
[----:B------:R-:W-:Y:S01]  /*8650*/  @!P1 IMAD.IADD R11, R11, 0x1, -R2 ;  /* 0x000000010b0b9824 */ /* 0x000fe200078e0a02 */
[----:B------:R-:W-:-:S03]  /*8660*/  ISETP.GT.U32.AND P1, PT, R2, R13, PT ;  /* 0x0000000d0200720c */ /* 0x000fc60003f24070 */
[--C-:B------:R-:W-:Y:S02]  /*8670*/  @!P3 IMAD.IADD R6, R6, 0x1, -R2.reuse ;  /* 0x000000010606b824 */ /* 0x100fe400078e0a02 */
[----:B------:R-:W-:-:S03]  /*8680*/  @!P6 IMAD.IADD R3, R3, 0x1, -R2 ;  /* 0x000000010303e824 */ /* 0x000fc600078e0a02 */
[----:B------:R-:W-:Y:S01]  /*8690*/  ISETP.GT.U32.AND P3, PT, R2, R6, PT ;  /* 0x000000060200720c */ /* 0x000fe20003f64070 */
[----:B------:R0:W-:Y:S04]  /*86a0*/  STL [R1+0x50], R14 ;  /* 0x0000500e01007387 */ /* 0x0001e80000100800 */
[----:B------:R-:W-:Y:S02]  /*86b0*/  @!P1 IMAD.IADD R13, R13, 0x1, -R2 ;  /* 0x000000010d0d9824 */ /* 0x000fe400078e0a02 */
[----:B0-----:R-:W-:-:S04]  /*86c0*/  IMAD.MOV.U32 R14, RZ, RZ, R8 ;  /* 0x000000ffff0e7224 */ /* 0x001fc800078e0008 */
[----:B------:R-:W-:Y:S02]  /*86d0*/  @!P4 IMAD.MOV R14, RZ, RZ, -R14 ;  /* 0x000000ffff0ec224 */ /* 0x000fe400078e0a0e */
[----:B------:R-:W-:-:S03]  /*86e0*/  @!P3 IMAD.IADD R6, R6, 0x1, -R2 ;  /* 0x000000010606b824 */ /* 0x000fc600078e0a02 */
[----:B------:R0:W-:Y:S01]  /*86f0*/  STL [R1+0x48], R14 ;  /* 0x0000480e01007387 */ /* 0x0001e20000100800 */
[----:B------:R-:W-:Y:S01]  /*8700*/  ISETP.GT.U32.AND P4, PT, R2, R11, PT ;  /* 0x0000000b0200720c */ /* 0x000fe20003f84070 */
[----:B0-----:R-:W-:-:S04]  /*8710*/  IMAD.MOV.U32 R14, RZ, RZ, R3 ;  /* 0x000000ffff0e7224 */ /* 0x001fc800078e0003 */
[----:B------:R-:W-:-:S08]  /*8720*/  @!P5 IMAD.MOV R14, RZ, RZ, -R14 ;  /* 0x000000ffff0ed224 */ /* 0x000fd000078e0a0e */
[----:B------:R-:W-:Y:S01]  /*8730*/  @!P4 IMAD.IADD R11, R11, 0x1, -R2 ;  /* 0x000000010b0bc824 */ /* 0x000fe200078e0a02 */
[----:B------:R-:W-:Y:S01]  /*8740*/  ISETP.GE.AND P4, PT, R17, RZ, PT ;  /* 0x000000ff1100720c */ /* 0x000fe20003f86270 */
[----:B------:R-:W-:Y:S01]  /*8750*/  @!P0 IMAD.MOV R13, RZ, RZ, -R13 ;  /* 0x000000ffff0d8224 */ /* 0x000fe200078e0a0d */
[----:B---3--:R-:W-:Y:S02]  /*8760*/  IABS R9, R25 ;  /* 0x0000001900097213 */ /* 0x008fe40000000000 */
[----:B------:R-:W-:-:S03]  /*8770*/  IABS R12, R28 ;  /* 0x0000001c000c7213 */ /* 0x000fc60000000000 */
[----:B------:R-:W-:-:S04]  /*8780*/  IMAD.HI.U32 R7, R0, R9, RZ ;  /* 0x0000000900077227 */ /* 0x000fc800078e00ff */
[----:B------:R-:W-:Y:S02]  /*8790*/  IMAD.MOV R7, RZ, RZ, -R7 ;  /* 0x000000ffff077224 */ /* 0x000fe400078e0a07 */
[----:B------:R-:W-:Y:S01]  /*87a0*/  IMAD.HI.U32 R4, R0, R12, RZ ;  /* 0x0000000c00047227 */ /* 0x000fe200078e00ff */
[----:B------:R-:W-:-:S03]  /*87b0*/  IABS R10, R21 ;  /* 0x00000015000a7213 */ /* 0x000fc60000000000 */
[----:B------:R-:W-:Y:S02]  /*87c0*/  IMAD R9, R2, R7, R9 ;  /* 0x0000000702097224 */ /* 0x000fe400078e0209 */
[----:B------:R-:W-:-:S03]  /*87d0*/  IMAD.MOV R4, RZ, RZ, -R4 ;  /* 0x000000ffff047224 */ /* 0x000fc600078e0a04 */
[C---:B------:R-:W-:Y:S01]  /*87e0*/  ISETP.GT.U32.AND P6, PT, R2.reuse, R9, PT ;  /* 0x000000090200720c */ /* 0x040fe20003fc4070 */
[----:B------:R-:W-:Y:S02]  /*87f0*/  IMAD R12, R2, R4, R12 ;  /* 0x00000004020c7224 */ /* 0x000fe400078e020c */
[----:B------:R-:W-:-:S04]  /*8800*/  IMAD.HI.U32 R4, R0, R10, RZ ;  /* 0x0000000a00047227 */ /* 0x000fc800078e00ff */
[----:B------:R-:W-:Y:S01]  /*8810*/  IMAD.MOV R4, RZ, RZ, -R4 ;  /* 0x000000ffff047224 */ /* 0x000fe200078e0a04 */
[----:B------:R-:W-:-:S03]  /*8820*/  ISETP.GT.U32.AND P1, PT, R2, R12, PT ;  /* 0x0000000c0200720c */ /* 0x000fc60003f24070 */
[C---:B------:R-:W-:Y:S02]  /*8830*/  IMAD R10, R2.reuse, R4, R10 ;  /* 0x00000004020a7224 */ /* 0x040fe400078e020a */
[----:B------:R-:W-:Y:S01]  /*8840*/  @!P6 IMAD.IADD R9, R9, 0x1, -R2 ;  /* 0x000000010909e824 */ /* 0x000fe200078e0a02 */
[----:B------:R-:W-:Y:S02]  /*8850*/  ISETP.GE.AND P6, PT, R25, RZ, PT ;  /* 0x000000ff1900720c */ /* 0x000fe40003fc6270 */
[----:B------:R-:W-:Y:S01]  /*8860*/  ISETP.GT.U32.AND P3, PT, R2, R10, PT ;  /* 0x0000000a0200720c */ /* 0x000fe20003f64070 */
[----:B------:R-:W3:Y:S01]  /*8870*/  LDL.LU R25, [R1+0x268] ;  /* 0x0002680001197983 */ /* 0x000ee20000300800 */
[----:B------:R-:W-:-:S05]  /*8880*/  IABS R8, R24 ;  /* 0x0000001800087213 */ /* 0x000fca0000000000 */
[----:B------:R-:W-:-:S04]  /*8890*/  IMAD.HI.U32 R4, R0, R8, RZ ;  /* 0x0000000800047227 */ /* 0x000fc800078e00ff */
[----:B------:R-:W-:Y:S02]  /*88a0*/  @!P1 IMAD.IADD R12, R12, 0x1, -R2 ;  /* 0x000000010c0c9824 */ /* 0x000fe400078e0a02 */
[----:B------:R-:W-:Y:S02]  /*88b0*/  IMAD.MOV R4, RZ, RZ, -R4 ;  /* 0x000000ffff047224 */ /* 0x000fe400078e0a04 */
[----:B------:R-:W-:Y:S01]  /*88c0*/  @!P3 IMAD.IADD R10, R10, 0x1, -R2 ;  /* 0x000000010a0ab824 */ /* 0x000fe200078e0a02 */
[C---:B------:R-:W-:Y:S01]  /*88d0*/  ISETP.GT.U32.AND P3, PT, R2.reuse, R9, PT ;  /* 0x000000090200720c */ /* 0x040fe20003f64070 */
[C---:B------:R-:W-:Y:S01]  /*88e0*/  IMAD R8, R2.reuse, R4, R8 ;  /* 0x0000000402087224 */ /* 0x040fe200078e0208 */
[C---:B------:R-:W-:Y:S02]  /*88f0*/  ISETP.GT.U32.AND P5, PT, R2.reuse, R12, PT ;  /* 0x0000000c0200720c */ /* 0x040fe40003fa4070 */
[----:B------:R-:W-:Y:S01]  /*8900*/  ISETP.GT.U32.AND P0, PT, R2, R10, PT ;  /* 0x0000000a0200720c */ /* 0x000fe20003f04070 */
[----:B------:R-:W-:Y:S01]  /*8910*/  STL [R1+0x44], R14 ;  /* 0x0000440e01007387 */ /* 0x000fe20000100800 */
[----:B------:R-:W-:-:S03]  /*8920*/  @!P2 IMAD.MOV R11, RZ, RZ, -R11 ;  /* 0x000000ffff0ba224 */ /* 0x000fc600078e0a0b */
[----:B------:R0:W-:Y:S04]  /*8930*/  STL [R1+0x3c], R13 ;  /* 0x00003c0d01007387 */ /* 0x0001e80000100800 */
[--C-:B------:R-:W-:Y:S02]  /*8940*/  @!P3 IMAD.IADD R9, R9, 0x1, -R2.reuse ;  /* 0x000000010909b824 */ /* 0x100fe400078e0a02 */
[----:B------:R-:W-:Y:S01]  /*8950*/  @!P5 IMAD.IADD R12, R12, 0x1, -R2 ;  /* 0x000000010c0cd824 */ /* 0x000fe200078e0a02 */
[----:B-----5:R-:W-:-:S05]  /*8960*/  IABS R7, R29 ;  /* 0x0000001d00077213 */ /* 0x020fca0000000000 */
[----:B------:R-:W-:-:S04]  /*8970*/  IMAD.HI.U32 R4, R0, R7, RZ ;  /* 0x0000000700047227 */ /* 0x000fc800078e00ff */
[----:B------:R-:W-:-:S04]  /*8980*/  IMAD.MOV R4, RZ, RZ, -R4 ;  /* 0x000000ffff047224 */ /* 0x000fc800078e0a04 */
[----:B------:R-:W-:Y:S02]  /*8990*/  IMAD R7, R2, R4, R7 ;  /* 0x0000000402077224 */ /* 0x000fe400078e0207 */
[----:B0-----:R-:W-:-:S03]  /*89a0*/  IMAD.MOV.U32 R13, RZ, RZ, R9 ;  /* 0x000000ffff0d7224 */ /* 0x001fc600078e0009 */
[----:B------:R-:W-:Y:S01]  /*89b0*/  ISETP.GT.U32.AND P5, PT, R2, R7, PT ;  /* 0x000000070200720c */ /* 0x000fe20003fa4070 */
[----:B------:R-:W-:Y:S01]  /*89c0*/  @!P4 IMAD.MOV R6, RZ, RZ, -R6 ;  /* 0x000000ffff06c224 */ /* 0x000fe200078e0a06 */
[----:B------:R-:W-:Y:S01]  /*89d0*/  ISETP.GE.AND P1, PT, R28, RZ, PT ;  /* 0x000000ff1c00720c */ /* 0x000fe20003f26270 */
[----:B------:R-:W-:Y:S01]  /*89e0*/  @!P6 IMAD.MOV R13, RZ, RZ, -R13 ;  /* 0x000000ffff0de224 */ /* 0x000fe200078e0a0d */
[----:B------:R-:W-:Y:S01]  /*89f0*/  STL [R1+0x34], R11 ;  /* 0x0000340b01007387 */ /* 0x000fe20000100800 */
[----:B------:R-:W-:Y:S01]  /*8a00*/  @!P0 IMAD.IADD R10, R10, 0x1, -R2 ;  /* 0x000000010a0a8824 */ /* 0x000fe200078e0a02 */
[----:B------:R-:W-:Y:S02]  /*8a10*/  ISETP.GE.AND P0, PT, R29, RZ, PT ;  /* 0x000000ff1d00720c */ /* 0x000fe40003f06270 */
[----:B------:R-:W-:Y:S01]  /*8a20*/  STL [R1+0x2c], R6 ;  /* 0x00002c0601007387 */ /* 0x000fe20000100800 */
[----:B------:R-:W-:-:S03]  /*8a30*/  ISETP.GE.AND P2, PT, R21, RZ, PT ;  /* 0x000000ff1500720c */ /* 0x000fc60003f46270 */
[----:B------:R-:W4:Y:S01]  /*8a40*/  LDL.LU R29, [R1+0x274] ;  /* 0x00027400011d7983 */ /* 0x000f220000300800 */
[----:B------:R-:W-:-:S03]  /*8a50*/  @!P5 IMAD.IADD R7, R7, 0x1, -R2 ;  /* 0x000000010707d824 */ /* 0x000fc600078e0a02 */
[----:B------:R-:W-:Y:S01]  /*8a60*/  STL [R1+0x28], R13 ;  /* 0x0000280d01007387 */ /* 0x000fe20000100800 */
[----:B--2---:R-:W-:-:S03]  /*8a70*/  IABS R17, R5 ;  /* 0x0000000500117213 */ /* 0x004fc60000000000 */
[----:B------:R-:W2:Y:S01]  /*8a80*/  LDL.LU R21, [R1+0x278] ;  /* 0x0002780001157983 */ /* 0x000ea20000300800 */
[----:B------:R-:W-:Y:S01]  /*8a90*/  ISETP.GE.AND P5, PT, R5, RZ, PT ;  /* 0x000000ff0500720c */ /* 0x000fe20003fa6270 */
[----:B------:R-:W-:-:S04]  /*8aa0*/  IMAD.MOV.U32 R5, RZ, RZ, R12 ;  /* 0x000000ffff057224 */ /* 0x000fc800078e000c */
[----:B------:R-:W-:-:S05]  /*8ab0*/  @!P1 IMAD.MOV R5, RZ, RZ, -R5 ;  /* 0x000000ffff059224 */ /* 0x000fca00078e0a05 */
[----:B------:R0:W-:Y:S04]  /*8ac0*/  STL [R1+0x24], R5 ;  /* 0x0000240501007387 */ /* 0x0001e80000100800 */
[----:B0-----:R-:W5:Y:S04]  /*8ad0*/  LDL.LU R5, [R1+0x27c] ;  /* 0x00027c0001057983 */ /* 0x001f680000300800 */
[----:B------:R-:W5:Y:S01]  /*8ae0*/  LDL.LU R22, [R1+0x280] ;  /* 0x0002800001167983 */ /* 0x000f620000300800 */
[----:B------:R-:W-:Y:S01]  /*8af0*/  ISETP.GT.U32.AND P4, PT, R2, R8, PT ;  /* 0x000000080200720c */ /* 0x000fe20003f84070 */
[----:B------:R-:W-:-:S04]  /*8b00*/  IMAD.HI.U32 R3, R0, R17, RZ ;  /* 0x0000001100037227 */ /* 0x000fc800078e00ff */
[----:B------:R-:W-:-:S08]  /*8b10*/  IMAD.MOV R3, RZ, RZ, -R3 ;  /* 0x000000ffff037224 */ /* 0x000fd000078e0a03 */
[----:B------:R-:W-:Y:S02]  /*8b20*/  @!P4 IMAD.IADD R8, R8, 0x1, -R2 ;  /* 0x000000010808c824 */ /* 0x000fe400078e0a02 */
[----:B------:R-:W-:-:S03]  /*8b30*/  IMAD R17, R2, R3, R17 ;  /* 0x0000000302117224 */ /* 0x000fc600078e0211 */
[----:B------:R-:W-:Y:S02]  /*8b40*/  ISETP.GT.U32.AND P6, PT, R2, R8, PT ;  /* 0x000000080200720c */ /* 0x000fe40003fc4070 */
[----:B------:R-:W-:Y:S02]  /*8b50*/  ISETP.GE.AND P3, PT, R24, RZ, PT ;  /* 0x000000ff1800720c */ /* 0x000fe40003f66270 */
[----:B------:R-:W-:Y:S01]  /*8b60*/  ISETP.GT.U32.AND P4, PT, R2, R17, PT ;  /* 0x000000110200720c */ /* 0x000fe20003f84070 */
[----:B------:R-:W-:-:S08]  /*8b70*/  @!P2 IMAD.MOV R10, RZ, RZ, -R10 ;  /* 0x000000ffff0aa224 */ /* 0x000fd000078e0a0a */
[----:B------:R-:W-:-:S04]  /*8b80*/  @!P6 IMAD.IADD R8, R8, 0x1, -R2 ;  /* 0x000000010808e824 */ /* 0x000fc800078e0a02 */
[----:B------:R-:W-:Y:S02]  /*8b90*/  IMAD.MOV.U32 R12, RZ, RZ, R8 ;  /* 0x000000ffff0c7224 */ /* 0x000fe400078e0008 */
[----:B------:R-:W-:Y:S01]  /*8ba0*/  @!P4 IMAD.IADD R17, R17, 0x1, -R2 ;  /* 0x000000011111c824 */ /* 0x000fe200078e0a02 */
[C---:B------:R-:W-:Y:S01]  /*8bb0*/  ISETP.GT.U32.AND P4, PT, R2.reuse, R7, PT ;  /* 0x000000070200720c */ /* 0x040fe20003f84070 */
[----:B------:R-:W-:Y:S01]  /*8bc0*/  @!P3 IMAD.MOV R12, RZ, RZ, -R12 ;  /* 0x000000ffff0cb224 */ /* 0x000fe200078e0a0c */
[----:B------:R-:W-:Y:S04]  /*8bd0*/  STL [R1+0x1c], R10 ;  /* 0x00001c0a01007387 */ /* 0x000fe80000100800 */
[----:B------:R0:W-:Y:S04]  /*8be0*/  STL [R1+0x10], R12 ;  /* 0x0000100c01007387 */ /* 0x0001e80000100800 */
[----:B------:R-:W5:Y:S03]  /*8bf0*/  LDL.LU R23, [R1+0x284] ;  /* 0x0002840001177983 */ /* 0x000f660000300800 */
[----:B------:R-:W-:Y:S01]  /*8c00*/  @!P4 IMAD.IADD R7, R7, 0x1, -R2 ;  /* 0x000000010707c824 */ /* 0x000fe200078e0a02 */
[----:B------:R-:W-:Y:S01]  /*8c10*/  IABS R6, R27 ;  /* 0x0000001b00067213 */ /* 0x000fe20000000000 */
[----:B------:R-:W5:Y:S02]  /*8c20*/  LDL.LU R24, [R1+0x288] ;  /* 0x0002880001187983 */ /* 0x000f640000300800 */
[----:B------:R-:W-:Y:S01]  /*8c30*/  @!P0 IMAD.MOV R7, RZ, RZ, -R7 ;  /* 0x000000ffff078224 */ /* 0x000fe200078e0a07 */
[----:B------:R-:W-:-:S04]  /*8c40*/  ISETP.GT.U32.AND P1, PT, R2, R17, PT ;  /* 0x000000110200720c */ /* 0x000fc80003f24070 */
[----:B------:R1:W-:Y:S04]  /*8c50*/  STL [R1+0xc], R7 ;  /* 0x00000c0701007387 */ /* 0x0003e80000100800 */
[----:B------:R-:W5:Y:S05]  /*8c60*/  LDL.LU R28, [R1+0x28c] ;  /* 0x00028c00011c7983 */ /* 0x000f6a0000300800 */
[----:B------:R-:W-:Y:S01]  /*8c70*/  @!P1 IMAD.IADD R17, R17, 0x1, -R2 ;  /* 0x0000000111119824 */ /* 0x000fe200078e0a02 */
[----:B------:R-:W-:-:S02]  /*8c80*/  IABS R4, R26 ;  /* 0x0000001a00047213 */ /* 0x000fc40000000000 */
[----:B------:R-:W-:-:S03]  /*8c90*/  ISETP.GE.AND P4, PT, R26, RZ, PT ;  /* 0x000000ff1a00720c */ /* 0x000fc60003f86270 */
[----:B------:R-:W-:-:S04]  /*8ca0*/  IMAD.HI.U32 R11, R0, R4, RZ ;  /* 0x00000004000b7227 */ /* 0x000fc800078e00ff */
[----:B------:R-:W-:-:S04]  /*8cb0*/  IMAD.MOV R11, RZ, RZ, -R11 ;  /* 0x000000ffff0b7224 */ /* 0x000fc800078e0a0b */
[----:B------:R-:W-:Y:S01]  /*8cc0*/  IMAD R4, R2, R11, R4 ;  /* 0x0000000b02047224 */ /* 0x000fe200078e0204 */
[----:B---3--:R-:W-:-:S05]  /*8cd0*/  IABS R3, R25 ;  /* 0x0000001900037213 */ /* 0x008fca0000000000 */
[----:B------:R-:W-:-:S04]  /*8ce0*/  IMAD.HI.U32 R9, R0, R3, RZ ;  /* 0x0000000300097227 */ /* 0x000fc800078e00ff */
[----:B------:R-:W-:Y:S01]  /*8cf0*/  IMAD.MOV R9, RZ, RZ, -R9 ;  /* 0x000000ffff097224 */ /* 0x000fe200078e0a09 */
[----:B------:R-:W-:Y:S02]  /*8d00*/  ISETP.GE.AND P2, PT, R25, RZ, PT ;  /* 0x000000ff1900720c */ /* 0x000fe40003f46270 */
[----:B------:R-:W3:Y:S01]  /*8d10*/  LDL.LU R25, [R1+0x290] ;  /* 0x0002900001197983 */ /* 0x000ee20000300800 */
[----:B------:R-:W-:Y:S02]  /*8d20*/  IMAD R3, R2, R9, R3 ;  /* 0x0000000902037224 */ /* 0x000fe400078e0203 */
[----:B------:R-:W-:Y:S01]  /*8d30*/  IMAD.HI.U32 R9, R0, R6, RZ ;  /* 0x0000000600097227 */ /* 0x000fe200078e00ff */
[----:B------:R-:W3:Y:S03]  /*8d40*/  LDL.LU R26, [R1+0x294] ;  /* 0x00029400011a7983 */ /* 0x000ee60000300800 */
[----:B------:R-:W-:-:S04]  /*8d50*/  IMAD.MOV R9, RZ, RZ, -R9 ;  /* 0x000000ffff097224 */ /* 0x000fc800078e0a09 */
[----:B------:R-:W-:-:S05]  /*8d60*/  IMAD R6, R2, R9, R6 ;  /* 0x0000000902067224 */ /* 0x000fca00078e0206 */
[C---:B------:R-:W-:Y:S02]  /*8d70*/  ISETP.GT.U32.AND P1, PT, R2.reuse, R6, PT ;  /* 0x000000060200720c */ /* 0x040fe40003f24070 */
[----:B------:R-:W-:-:S11]  /*8d80*/  ISETP.GT.U32.AND P6, PT, R2, R3, PT ;  /* 0x000000030200720c */ /* 0x000fd60003fc4070 */
[----:B------:R-:W-:-:S05]  /*8d90*/  @!P1 IMAD.IADD R6, R6, 0x1, -R2 ;  /* 0x0000000106069824 */ /* 0x000fca00078e0a02 */
[----:B------:R-:W-:Y:S01]  /*8da0*/  ISETP.GT.U32.AND P1, PT, R2, R6, PT ;  /* 0x000000060200720c */ /* 0x000fe20003f24070 */
[----:B------:R-:W-:-:S05]  /*8db0*/  @!P6 IMAD.IADD R3, R3, 0x1, -R2 ;  /* 0x000000010303e824 */ /* 0x000fca00078e0a02 */
[----:B------:R-:W-:-:S07]  /*8dc0*/  ISETP.GT.U32.AND P0, PT, R2, R3, PT ;  /* 0x000000030200720c */ /* 0x000fce0003f04070 */
[----:B------:R-:W-:Y:S01]  /*8dd0*/  @!P1 IMAD.IADD R6, R6, 0x1, -R2 ;  /* 0x0000000106069824 */ /* 0x000fe200078e0a02 */
[----:B------:R-:W-:Y:S02]  /*8de0*/  ISETP.GE.AND P6, PT, R27, RZ, PT ;  /* 0x000000ff1b00720c */ /* 0x000fe40003fc6270 */
[----:B------:R-:W3:Y:S01]  /*8df0*/  LDL.LU R27, [R1+0x298] ;  /* 0x00029800011b7983 */ /* 0x000ee20000300800 */
[----:B----4-:R-:W-:Y:S02]  /*8e00*/  IABS R8, R29 ;  /* 0x0000001d00087213 */ /* 0x010fe40000000000 */
[----:B--2---:R-:W-:-:S05]  /*8e10*/  IABS R9, R21 ;  /* 0x0000001500097213 */ /* 0x004fca0000000000 */
[----:B0-----:R-:W-:-:S04]  /*8e20*/  IMAD.HI.U32 R12, R0, R9, RZ ;  /* 0x00000009000c7227 */ /* 0x001fc800078e00ff */
[----:B------:R-:W-:Y:S02]  /*8e30*/  IMAD.MOV R12, RZ, RZ, -R12 ;  /* 0x000000ffff0c7224 */ /* 0x000fe400078e0a0c */
[----:B-1----:R-:W-:-:S04]  /*8e40*/  IMAD.HI.U32 R7, R0, R8, RZ ;  /* 0x0000000800077227 */ /* 0x002fc800078e00ff */
[----:B------:R-:W-:Y:S02]  /*8e50*/  IMAD R9, R2, R12, R9 ;  /* 0x0000000c02097224 */ /* 0x000fe400078e0209 */
[----:B------:R-:W-:-:S03]  /*8e60*/  IMAD.MOV R7, RZ, RZ, -R7 ;  /* 0x000000ffff077224 */ /* 0x000fc600078e0a07 */
[C---:B------:R-:W-:Y:S01]  /*8e70*/  ISETP.GT.U32.AND P1, PT, R2.reuse, R9, PT ;  /* 0x000000090200720c */ /* 0x040fe20003f24070 */
[----:B------:R-:W-:Y:S01]  /*8e80*/  IMAD R8, R2, R7, R8 ;  /* 0x0000000702087224 */ /* 0x000fe200078e0208 */
[----:B-----5:R-:W-:-:S05]  /*8e90*/  IABS R11, R22 ;  /* 0x00000016000b7213 */ /* 0x020fca0000000000 */
[----:B------:R-:W-:-:S04]  /*8ea0*/  IMAD.HI.U32 R7, R0, R11, RZ ;  /* 0x0000000b00077227 */ /* 0x000fc800078e00ff */
[----:B------:R-:W-:-:S04]  /*8eb0*/  IMAD.MOV R7, RZ, RZ, -R7 ;  /* 0x000000ffff077224 */ /* 0x000fc800078e0a07 */
[C---:B------:R-:W-:Y:S02]  /*8ec0*/  IMAD R11, R2.reuse, R7, R11 ;  /* 0x00000007020b7224 */ /* 0x040fe400078e020b */
[--C-:B------:R-:W-:Y:S01]  /*8ed0*/  @!P0 IMAD.IADD R3, R3, 0x1, -R2.reuse ;  /* 0x0000000103038824 */ /* 0x100fe200078e0a02 */
[----:B------:R-:W-:Y:S01]  /*8ee0*/  ISETP.GE.AND P0, PT, R29, RZ, PT ;  /* 0x000000ff1d00720c */ /* 0x000fe20003f06270 */
[----:B------:R-:W-:Y:S01]  /*8ef0*/  @!P1 IMAD.IADD R9, R9, 0x1, -R2 ;  /* 0x0000000109099824 */ /* 0x000fe200078e0a02 */
[----:B------:R-:W-:Y:S01]  /*8f00*/  ISETP.GT.U32.AND P1, PT, R2, R11, PT ;  /* 0x0000000b0200720c */ /* 0x000fe20003f24070 */
[----:B------:R-:W2:-:S12]  /*8f10*/  LDL.LU R29, [R1+0x29c] ;  /* 0x00029c00011d7983 */ /* 0x000e980000300800 */
[----:B------:R-:W-:Y:S01]  /*8f20*/  @!P1 IMAD.IADD R11, R11, 0x1, -R2 ;  /* 0x000000010b0b9824 */ /* 0x000fe200078e0a02 */
[----:B------:R-:W-:Y:S02]  /*8f30*/  ISETP.GE.AND P1, PT, R21, RZ, PT ;  /* 0x000000ff1500720c */ /* 0x000fe40003f26270 */
[----:B------:R-:W4:Y:S01]  /*8f40*/  LDL.LU R21, [R1+0x2a0] ;  /* 0x0002a00001157983 */ /* 0x000f220000300800 */
[----:B------:R-:W-:-:S13]  /*8f50*/  ISETP.GT.U32.AND P3, PT, R2, R4, PT ;  /* 0x000000040200720c */ /* 0x000fda0003f64070 */
[----:B------:R-:W-:-:S05]  /*8f60*/  @!P3 IMAD.IADD R4, R4, 0x1, -R2 ;  /* 0x000000010404b824 */ /* 0x000fca00078e0a02 */
[----:B------:R-:W-:Y:S02]  /*8f70*/  ISETP.GT.U32.AND P3, PT, R2, R4, PT ;  /* 0x000000040200720c */ /* 0x000fe40003f64070 */
[----:B------:R-:W-:-:S05]  /*8f80*/  IABS R10, R5 ;  /* 0x00000005000a7213 */ /* 0x000fca0000000000 */
[----:B------:R-:W-:-:S06]  /*8f90*/  IMAD.HI.U32 R13, R0, R10, RZ ;  /* 0x0000000a000d7227 */ /* 0x000fcc00078e00ff */
[----:B------:R-:W-:Y:S01]  /*8fa0*/  @!P3 IMAD.IADD R4, R4, 0x1, -R2 ;  /* 0x000000010404b824 */ /* 0x000fe200078e0a02 */
[----:B------:R-:W-:Y:S01]  /*8fb0*/  ISETP.GT.U32.AND P3, PT, R2, R8, PT ;  /* 0x000000080200720c */ /* 0x000fe20003f64070 */
[----:B------:R-:W-:Y:S01]  /*8fc0*/  IMAD.MOV R13, RZ, RZ, -R13 ;  /* 0x000000ffff0d7224 */ /* 0x000fe200078e0a0d */
[----:B------:R-:W-:-:S03]  /*8fd0*/  IABS R12, R23 ;  /* 0x00000017000c7213 */ /* 0x000fc60000000000 */
[----:B------:R-:W-:Y:S02]  /*8fe0*/  IMAD R10, R2, R13, R10 ;  /* 0x0000000d020a7224 */ /* 0x000fe400078e020a */
[----:B------:R-:W-:-:S06]  /*8ff0*/  IMAD.HI.U32 R7, R0, R12, RZ ;  /* 0x0000000c00077227 */ /* 0x000fcc00078e00ff */
[----:B------:R-:W-:Y:S01]  /*9000*/  @!P3 IMAD.IADD R8, R8, 0x1, -R2 ;  /* 0x000000010808b824 */ /* 0x000fe200078e0a02 */
[----:B------:R-:W-:Y:S01]  /*9010*/  ISETP.GT.U32.AND P3, PT, R2, R10, PT ;  /* 0x0000000a0200720c */ /* 0x000fe20003f64070 */
[----:B------:R-:W-:-:S04]  /*9020*/  IMAD.MOV R7, RZ, RZ, -R7 ;  /* 0x000000ffff077224 */ /* 0x000fc800078e0a07 */
[----:B------:R-:W-:Y:S02]  /*9030*/  IMAD R12, R2, R7, R12 ;  /* 0x00000007020c7224 */ /* 0x000fe400078e020c */
[----:B------:R-:W-:-:S06]  /*9040*/  @!P4 IMAD.MOV R4, RZ, RZ, -R4 ;  /* 0x000000ffff04c224 */ /* 0x000fcc00078e0a04 */
[----:B------:R-:W-:Y:S01]  /*9050*/  @!P3 IMAD.IADD R10, R10, 0x1, -R2 ;  /* 0x000000010a0ab824 */ /* 0x000fe200078e0a02 */
[----:B------:R-:W-:-:S04]  /*9060*/  ISETP.GT.U32.AND P3, PT, R2, R12, PT ;  /* 0x0000000c0200720c */ /* 0x000fc80003f64070 */
[C---:B------:R-:W-:Y:S02]  /*9070*/  ISETP.GT.U32.AND P4, PT, R2.reuse, R10, PT ;  /* 0x0000000a0200720c */ /* 0x040fe40003f84070 */
[----:B------:R-:W-:Y:S02]  /*9080*/  IABS R13, R24 ;  /* 0x00000018000d7213 */ /* 0x000fe40000000000 */
[----:B------:R-:W-:Y:S01]  /*9090*/  IABS R14, R28 ;  /* 0x0000001c000e7213 */ /* 0x000fe20000000000 */
[----:B------:R-:W-:Y:S01]  /*90a0*/  @!P2 IMAD.MOV R3, RZ, RZ, -R3 ;  /* 0x000000ffff03a224 */ /* 0x000fe200078e0a03 */
[----:B------:R-:W-:Y:S01]  /*90b0*/  ISETP.GT.U32.AND P2, PT, R2, R9, PT ;  /* 0x000000090200720c */ /* 0x000fe20003f44070 */
[----:B------:R-:W-:-:S04]  /*90c0*/  IMAD.HI.U32 R20, R0, R13, RZ ;  /* 0x0000000d00147227 */ /* 0x000fc800078e00ff */
[----:B------:R-:W-:Y:S01]  /*90d0*/  @!P3 IMAD.IADD R12, R12, 0x1, -R2 ;  /* 0x000000010c0cb824 */ /* 0x000fe200078e0a02 */
[----:B------:R-:W-:Y:S01]  /*90e0*/  ISETP.GT.U32.AND P3, PT, R2, R8, PT ;  /* 0x000000080200720c */ /* 0x000fe20003f64070 */
[----:B------:R-:W-:-:S04]  /*90f0*/  IMAD.HI.U32 R19, R0, R14, RZ ;  /* 0x0000000e00137227 */ /* 0x000fc800078e00ff */
[----:B------:R-:W-:Y:S01]  /*9100*/  @!P5 IMAD.MOV R17, RZ, RZ, -R17 ;  /* 0x000000ffff11d224 */ /* 0x000fe200078e0a11 */
[----:B------:R-:W-:Y:S01]  /*9110*/  ISETP.GT.U32.AND P5, PT, R2, R11, PT ;  /* 0x0000000b0200720c */ /* 0x000fe20003fa4070 */
[----:B------:R-:W-:Y:S02]  /*9120*/  @!P4 IMAD.IADD R10, R10, 0x1, -R2 ;  /* 0x000000010a0ac824 */ /* 0x000fe400078e0a02 */
[----:B------:R-:W-:Y:S02]  /*9130*/  IMAD.MOV R20, RZ, RZ, -R20 ;  /* 0x000000ffff147224 */ /* 0x000fe400078e0a14 */
[----:B------:R-:W-:Y:S02]  /*9140*/  IMAD.MOV R19, RZ, RZ, -R19 ;  /* 0x000000ffff137224 */ /* 0x000fe400078e0a13 */
[----:B------:R-:W-:Y:S01]  /*9150*/  @!P6 IMAD.MOV R6, RZ, RZ, -R6 ;  /* 0x000000ffff06e224 */ /* 0x000fe200078e0a06 */
[C---:B------:R-:W-:Y:S01]  /*9160*/  ISETP.GT.U32.AND P6, PT, R2.reuse, R12, PT ;  /* 0x0000000c0200720c */ /* 0x040fe20003fc4070 */
[----:B------:R-:W-:-:S02]  /*9170*/  IMAD R13, R2, R20, R13 ;  /* 0x00000014020d7224 */ /* 0x000fc400078e020d */
[----:B------:R-:W-:Y:S02]  /*9180*/  IMAD R14, R2, R19, R14 ;  /* 0x00000013020e7224 */ /* 0x000fe400078e020e */
[--C-:B------:R-:W-:Y:S01]  /*9190*/  @!P3 IMAD.IADD R8, R8, 0x1, -R2.reuse ;  /* 0x000000010808b824 */ /* 0x100fe200078e0a02 */
[C---:B------:R-:W-:Y:S01]  /*91a0*/  ISETP.GT.U32.AND P3, PT, R2.reuse, R13, PT ;  /* 0x0000000d0200720c */ /* 0x040fe20003f64070 */
[--C-:B------:R-:W-:Y:S01]  /*91b0*/  @!P2 IMAD.IADD R9, R9, 0x1, -R2.reuse ;  /* 0x000000010909a824 */ /* 0x100fe200078e0a02 */
[----:B------:R0:W-:Y:S01]  /*91c0*/  STL [R1+0x8], R17 ;  /* 0x0000081101007387 */ /* 0x0001e20000100800 */
[----:B------:R-:W-:Y:S01]  /*91d0*/  ISETP.GT.U32.AND P2, PT, R2, R14, PT ;  /* 0x0000000e0200720c */ /* 0x000fe20003f44070 */
[----:B------:R-:W-:Y:S02]  /*91e0*/  @!P5 IMAD.IADD R11, R11, 0x1, -R2 ;  /* 0x000000010b0bd824 */ /* 0x000fe400078e0a02 */
[----:B------:R-:W-:Y:S01]  /*91f0*/  STL [R1+0x1fac], R3 ;  /* 0x001fac0301007387 */ /* 0x000fe20000100800 */
[----:B------:R-:W-:-:S03]  /*9200*/  ISETP.GE.AND P5, PT, R5, RZ, PT ;  /* 0x000000ff0500720c */ /* 0x000fc60003fa6270 */
[----:B------:R-:W-:Y:S04]  /*9210*/  STL [R1+0x1fb0], R4 ;  /* 0x001fb00401007387 */ /* 0x000fe80000100800 */
[----:B------:R-:W-:Y:S01]  /*9220*/  STL [R1+0x1fb4], R6 ;  /* 0x001fb40601007387 */ /* 0x000fe20000100800 */
[----:B------:R-:W-:-:S03]  /*9230*/  @!P6 IMAD.IADD R12, R12, 0x1, -R2 ;  /* 0x000000010c0ce824 */ /* 0x000fc600078e0a02 */
[----:B------:R-:W5:Y:S01]  /*9240*/  LDL.LU R5, [R1+0x2038] ;  /* 0x0020380001057983 */ /* 0x000f620000300800 */
[--C-:B------:R-:W-:Y:S01]  /*9250*/  @!P3 IMAD.IADD R13, R13, 0x1, -R2.reuse ;  /* 0x000000010d0db824 */ /* 0x100fe200078e0a02 */
[----:B------:R-:W-:Y:S01]  /*9260*/  ISETP.GE.AND P3, PT, R22, RZ, PT ;  /* 0x000000ff1600720c */ /* 0x000fe20003f66270 */
[----:B------:R-:W-:Y:S01]  /*9270*/  @!P2 IMAD.IADD R14, R14, 0x1, -R2 ;  /* 0x000000010e0ea824 */ /* 0x000fe200078e0a02 */
[----:B------:R-:W-:Y:S02]  /*9280*/  ISETP.GE.AND P2, PT, R23, RZ, PT ;  /* 0x000000ff1700720c */ /* 0x000fe40003f46270 */
[----:B---3--:R-:W-:-:S05]  /*9290*/  IABS R15, R25 ;  /* 0x00000019000f7213 */ /* 0x008fca0000000000 */
[----:B------:R-:W-:-:S04]  /*92a0*/  IMAD.HI.U32 R18, R0, R15, RZ ;  /* 0x0000000f00127227 */ /* 0x000fc800078e00ff */
[----:B------:R-:W-:-:S04]  /*92b0*/  IMAD.MOV R18, RZ, RZ, -R18 ;  /* 0x000000ffff127224 */ /* 0x000fc800078e0a12 */
[----:B------:R-:W-:Y:S01]  /*92c0*/  IMAD R15, R2, R18, R15 ;  /* 0x00000012020f7224 */ /* 0x000fe200078e020f */
[----:B------:R-:W-:-:S04]  /*92d0*/  IABS R16, R26 ;  /* 0x0000001a00107213 */ /* 0x000fc80000000000 */
[----:B------:R-:W-:Y:S01]  /*92e0*/  ISETP.GT.U32.AND P4, PT, R2, R15, PT ;  /* 0x0000000f0200720c */ /* 0x000fe20003f84070 */
[----:B------:R-:W-:-:S04]  /*92f0*/  IMAD.HI.U32 R7, R0, R16, RZ ;  /* 0x0000001000077227 */ /* 0x000fc800078e00ff */
[----:B------:R-:W-:-:S04]  /*9300*/  IMAD.MOV R7, RZ, RZ, -R7 ;  /* 0x000000ffff077224 */ /* 0x000fc800078e0a07 */
[----:B------:R-:W-:-:S04]  /*9310*/  IMAD R16, R2, R7, R16 ;  /* 0x0000000702107224 */ /* 0x000fc800078e0210 */
[----:B------:R-:W-:Y:S01]  /*9320*/  @!P4 IMAD.IADD R15, R15, 0x1, -R2 ;  /* 0x000000010f0fc824 */ /* 0x000fe200078e0a02 */
[----:B------:R-:W-:Y:S02]  /*9330*/  ISETP.GE.AND P4, PT, R24, RZ, PT ;  /* 0x000000ff1800720c */ /* 0x000fe40003f86270 */
[----:B------:R-:W3:Y:S01]  /*9340*/  LDL.LU R24, [R1+0x2a4] ;  /* 0x0002a40001187983 */ /* 0x000ee20000300800 */
[C---:B------:R-:W-:Y:S01]  /*9350*/  ISETP.GT.U32.AND P6, PT, R2.reuse, R16, PT ;  /* 0x000000100200720c */ /* 0x040fe20003fc4070 */
[----:B------:R-:W-:Y:S01]  /*9360*/  @!P1 IMAD.MOV R9, RZ, RZ, -R9 ;  /* 0x000000ffff099224 */ /* 0x000fe200078e0a09 */
[----:B------:R-:W-:Y:S01]  /*9370*/  ISETP.GT.U32.AND P1, PT, R2, R14, PT ;  /* 0x0000000e0200720c */ /* 0x000fe20003f24070 */
[----:B------:R-:W-:Y:S02]  /*9380*/  @!P0 IMAD.MOV R8, RZ, RZ, -R8 ;  /* 0x000000ffff088224 */ /* 0x000fe400078e0a08 */
[----:B------:R-:W-:Y:S02]  /*9390*/  @!P5 IMAD.MOV R10, RZ, RZ, -R10 ;  /* 0x000000ffff0ad224 */ /* 0x000fe400078e0a0a */
[----:B------:R-:W-:-:S06]  /*93a0*/  @!P3 IMAD.MOV R11, RZ, RZ, -R11 ;  /* 0x000000ffff0bb224 */ /* 0x000fcc00078e0a0b */
[----:B------:R-:W-:Y:S01]  /*93b0*/  @!P6 IMAD.IADD R16, R16, 0x1, -R2 ;  /* 0x000000011010e824 */ /* 0x000fe200078e0a02 */
[C---:B------:R-:W-:Y:S02]  /*93c0*/  ISETP.GT.U32.AND P6, PT, R2.reuse, R15, PT ;  /* 0x0000000f0200720c */ /* 0x040fe40003fc4070 */
[----:B0-----:R-:W-:Y:S01]  /*93d0*/  IABS R17, R27 ;  /* 0x0000001b00117213 */ /* 0x001fe20000000000 */
[----:B------:R-:W-:Y:S01]  /*93e0*/  @!P2 IMAD.MOV R12, RZ, RZ, -R12 ;  /* 0x000000ffff0ca224 */ /* 0x000fe200078e0a0c */
[----:B------:R-:W-:Y:S01]  /*93f0*/  ISETP.GT.U32.AND P5, PT, R2, R16, PT ;  /* 0x000000100200720c */ /* 0x000fe20003fa4070 */
[----:B------:R-:W-:Y:S02]  /*9400*/  STL [R1+0x1fb8], R8 ;  /* 0x001fb80801007387 */ /* 0x000fe40000100800 */
[----:B------:R-:W-:Y:S02]  /*9410*/  IMAD.HI.U32 R19, R0, R17, RZ ;  /* 0x0000001100137227 */ /* 0x000fe400078e00ff */
[----:B------:R0:W-:Y:S02]  /*9420*/  STL [R1+0x1fbc], R9 ;  /* 0x001fbc0901007387 */ /* 0x0001e40000100800 */
[----:B------:R-:W-:-:S02]  /*9430*/  IMAD.MOV R19, RZ, RZ, -R19 ;  /* 0x000000ffff137224 */ /* 0x000fc400078e0a13 */
[----:B------:R-:W-:Y:S01]  /*9440*/  STL [R1+0x1fc0], R10 ;  /* 0x001fc00a01007387 */ /* 0x000fe20000100800 */
[----:B------:R-:W-:Y:S01]  /*9450*/  @!P1 IMAD.IADD R14, R14, 0x1, -R2 ;  /* 0x000000010e0e9824 */ /* 0x000fe200078e0a02 */
[----:B------:R-:W-:Y:S02]  /*9460*/  ISETP.GE.AND P1, PT, R25, RZ, PT ;  /* 0x000000ff1900720c */ /* 0x000fe40003f26270 */
[----:B------:R1:W-:Y:S01]  /*9470*/  STL [R1+0x1fc4], R11 ;  /* 0x001fc40b01007387 */ /* 0x0003e20000100800 */
[----:B------:R-:W-:-:S03]  /*9480*/  ISETP.GT.U32.AND P0, PT, R2, R13, PT ;  /* 0x0000000d0200720c */ /* 0x000fc60003f04070 */
[----:B------:R5:W-:Y:S01]  /*9490*/  STL [R1+0x1fc8], R12 ;  /* 0x001fc80c01007387 */ /* 0x000be20000100800 */
[----:B------:R-:W-:-:S03]  /*94a0*/  IMAD R17, R2, R19, R17 ;  /* 0x0000001302117224 */ /* 0x000fc600078e0211 */
[----:B------:R-:W5:Y:S01]  /*94b0*/  LDL.LU R25, [R1+0x2ac] ;  /* 0x0002ac0001197983 */ /* 0x000f620000300800 */
[--C-:B------:R-:W-:Y:S01]  /*94c0*/  @!P6 IMAD.IADD R15, R15, 0x1, -R2.reuse ;  /* 0x000000010f0fe824 */ /* 0x100fe200078e0a02 */
[----:B------:R-:W-:Y:S02]  /*94d0*/  ISETP.GE.AND P6, PT, R26, RZ, PT ;  /* 0x000000ff1a00720c */ /* 0x000fe40003fc6270 */
[----:B------:R-:W5:Y:S01]  /*94e0*/  LDL.LU R26, [R1+0x2b0] ;  /* 0x0002b000011a7983 */ /* 0x000f620000300800 */
[--C-:B------:R-:W-:Y:S01]  /*94f0*/  @!P5 IMAD.IADD R16, R16, 0x1, -R2.reuse ;  /* 0x000000011010d824 */ /* 0x100fe200078e0a02 */
[----:B------:R-:W-:Y:S02]  /*9500*/  ISETP.GT.U32.AND P3, PT, R2, R17, PT ;  /* 0x000000110200720c */ /* 0x000fe40003f64070 */
[----:B------:R-:W-:Y:S02]  /*9510*/  ISETP.GE.AND P5, PT, R27, RZ, PT ;  /* 0x000000ff1b00720c */ /* 0x000fe40003fa6270 */
[----:B------:R-:W5:Y:S01]  /*9520*/  LDL.LU R27, [R1+0x2a8] ;  /* 0x0002a800011b7983 */ /* 0x000f620000300800 */
[----:B------:R-:W-:Y:S01]  /*9530*/  ISETP.GE.AND P2, PT, R28, RZ, PT ;  /* 0x000000ff1c00720c */ /* 0x000fe20003f46270 */
[----:B------:R-:W-:-:S02]  /*9540*/  @!P0 IMAD.IADD R13, R13, 0x1, -R2 ;  /* 0x000000010d0d8824 */ /* 0x000fc400078e0a02 */
[----:B------:R-:W-:Y:S02]  /*9550*/  @!P1 IMAD.MOV R15, RZ, RZ, -R15 ;  /* 0x000000ffff0f9224 */ /* 0x000fe400078e0a0f */
[----:B------:R-:W-:-:S03]  /*9560*/  @!P4 IMAD.MOV R13, RZ, RZ, -R13 ;  /* 0x000000ffff0dc224 */ /* 0x000fc600078e0a0d */
[----:B------:R-:W-:Y:S01]  /*9570*/  @!P3 IMAD.IADD R17, R17, 0x1, -R2 ;  /* 0x000000011111b824 */ /* 0x000fe200078e0a02 */
[----:B--2---:R-:W-:-:S05]  /*9580*/  IABS R18, R29 ;  /* 0x0000001d00127213 */ /* 0x004fca0000000000 */
[----:B------:R-:W-:-:S04]  /*9590*/  IMAD.HI.U32 R7, R0, R18, RZ ;  /* 0x0000001200077227 */ /* 0x000fc800078e00ff */
[----:B------:R-:W-:-:S04]  /*95a0*/  IMAD.MOV R7, RZ, RZ, -R7 ;  /* 0x000000ffff077224 */ /* 0x000fc800078e0a07 */
[----:B------:R-:W-:Y:S01]  /*95b0*/  IMAD R18, R2, R7, R18 ;  /* 0x0000000702127224 */ /* 0x000fe200078e0212 */
[----:B----4-:R-:W-:-:S04]  /*95c0*/  IABS R19, R21 ;  /* 0x0000001500137213 */ /* 0x010fc80000000000 */
[----:B------:R-:W-:Y:S01]  /*95d0*/  ISETP.GT.U32.AND P0, PT, R2, R18, PT ;  /* 0x000000120200720c */ /* 0x000fe20003f04070 */
[----:B------:R-:W-:Y:S01]  /*95e0*/  IMAD.HI.U32 R7, R0, R19, RZ ;  /* 0x0000001300077227 */ /* 0x000fe200078e00ff */
[----:B------:R-:W-:Y:S02]  /*95f0*/  ISETP.GE.AND P3, PT, R29, RZ, PT ;  /* 0x000000ff1d00720c */ /* 0x000fe40003f66270 */
[----:B------:R-:W2:Y:S01]  /*9600*/  LDL.LU R29, [R1+0x2b4] ;  /* 0x0002b400011d7983 */ /* 0x000ea20000300800 */
[----:B------:R-:W-:Y:S02]  /*9610*/  IMAD.MOV R7, RZ, RZ, -R7 ;  /* 0x000000ffff077224 */ /* 0x000fe400078e0a07 */
[----:B------:R-:W-:Y:S02]  /*9620*/  @!P2 IMAD.MOV R14, RZ, RZ, -R14 ;  /* 0x000000ffff0ea224 */ /* 0x000fe400078e0a0e */
[----:B------:R-:W-:Y:S02]  /*9630*/  IMAD R19, R2, R7, R19 ;  /* 0x0000000702137224 */ /* 0x000fe400078e0213 */
[----:B------:R-:W-:Y:S01]  /*9640*/  @!P6 IMAD.MOV R16, RZ, RZ, -R16 ;  /* 0x000000ffff10e224 */ /* 0x000fe200078e0a10 */
[----:B------:R-:W-:Y:S01]  /*9650*/  STL [R1+0x1fcc], R13 ;  /* 0x001fcc0d01007387 */ /* 0x000fe20000100800 */
[----:B------:R-:W-:Y:S01]  /*9660*/  @!P0 IMAD.IADD R18, R18, 0x1, -R2 ;  /* 0x0000000112128824 */ /* 0x000fe200078e0a02 */
[----:B------:R-:W-:-:S02]  /*9670*/  ISETP.GT.U32.AND P0, PT, R2, R17, PT ;  /* 0x000000110200720c */ /* 0x000fc40003f04070 */
[----:B------:R-:W-:Y:S01]  /*9680*/  STL [R1+0x1fd0], R14 ;  /* 0x001fd00e01007387 */ /* 0x000fe20000100800 */
[----:B------:R-:W-:-:S03]  /*9690*/  ISETP.GT.U32.AND P4, PT, R2, R19, PT ;  /* 0x000000130200720c */ /* 0x000fc60003f84070 */
[----:B------:R-:W-:Y:S04]  /*96a0*/  STL [R1+0x1fd4], R15 ;  /* 0x001fd40f01007387 */ /* 0x000fe80000100800 */
[----:B------:R-:W-:Y:S04]  /*96b0*/  STL [R1+0x1fd8], R16 ;  /* 0x001fd81001007387 */ /* 0x000fe80000100800 */
[----:B0-----:R-:W4:Y:S01]  /*96c0*/  LDL.LU R9, [R1+0x2b8] ;  /* 0x0002b80001097983 */ /* 0x001f220000300800 */
[--C-:B------:R-:W-:Y:S02]  /*96d0*/  @!P0 IMAD.IADD R17, R17, 0x1, -R2.reuse ;  /* 0x0000000111118824 */ /* 0x100fe400078e0a02 */
[----:B------:R-:W-:Y:S01]  /*96e0*/  @!P4 IMAD.IADD R19, R19, 0x1, -R2 ;  /* 0x000000011313c824 */ /* 0x000fe200078e0a02 */
[----:B------:R-:W4:Y:S01]  /*96f0*/  LDL.LU R3, [R1+0x2bc] ;  /* 0x0002bc0001037983 */ /* 0x000f220000300800 */
[----:B------:R-:W-:Y:S01]  /*9700*/  ISETP.GT.U32.AND P2, PT, R2, R18, PT ;  /* 0x000000120200720c */ /* 0x000fe20003f44070 */
[----:B------:R-:W-:-:S02]  /*9710*/  @!P5 IMAD.MOV R17, RZ, RZ, -R17 ;  /* 0x000000ffff11d224 */ /* 0x000fc400078e0a11 */
[----:B------:R-:W-:Y:S01]  /*9720*/  ISETP.GT.U32.AND P5, PT, R2, R19, PT ;  /* 0x000000130200720c */ /* 0x000fe20003fa4070 */
[----:B------:R-:W4:Y:S01]  /*9730*/  LDL.LU R8, [R1+0x2c0] ;  /* 0x0002c00001087983 */ /* 0x000f220000300800 */
[----:B------:R-:W-:-:S03]  /*9740*/  ISETP.GE.AND P1, PT, R21, RZ, PT ;  /* 0x000000ff1500720c */ /* 0x000fc60003f26270 */
[----:B------:R-:W4:Y:S05]  /*9750*/  LDL.LU R6, [R1+0x2c4] ;  /* 0x0002c40001067983 */ /* 0x000f2a0000300800 */
[----:B------:R-:W-:-:S03]  /*9760*/  @!P2 IMAD.IADD R18, R18, 0x1, -R2 ;  /* 0x000000011212a824 */ /* 0x000fc600078e0a02 */
[----:B------:R-:W-:Y:S02]  /*9770*/  @!P5 IMAD.IADD R19, R19, 0x1, -R2 ;  /* 0x000000011313d824 */ /* 0x000fe400078e0a02 */
[----:B------:R-:W-:Y:S02]  /*9780*/  @!P3 IMAD.MOV R18, RZ, RZ, -R18 ;  /* 0x000000ffff12b224 */ /* 0x000fe400078e0a12 */
[----:B------:R-:W-:Y:S01]  /*9790*/  @!P1 IMAD.MOV R19, RZ, RZ, -R19 ;  /* 0x000000ffff139224 */ /* 0x000fe200078e0a13 */
[----:B------:R-:W-:Y:S04]  /*97a0*/  STL [R1+0x1fdc], R17 ;  /* 0x001fdc1101007387 */ /* 0x000fe80000100800 */
[----:B------:R-:W-:Y:S04]  /*97b0*/  STL [R1+0x1fe0], R18 ;  /* 0x001fe01201007387 */ /* 0x000fe80000100800 */
[----:B------:R-:W-:Y:S04]  /*97c0*/  STL [R1+0x1fe4], R19 ;  /* 0x001fe41301007387 */ /* 0x000fe80000100800 */
[----:B------:R-:W4:Y:S04]  /*97d0*/  LDL.LU R4, [R1+0x2c8] ;  /* 0x0002c80001047983 */ /* 0x000f280000300800 */
[----:B-1----:R-:W4:Y:S01]  /*97e0*/  LDL.LU R11, [R1+0x2cc] ;  /* 0x0002cc00010b7983 */ /* 0x002f220000300800 */
[----:B---3--:R-:W-:-:S05]  /*97f0*/  IABS R20, R24 ;  /* 0x0000001800147213 */ /* 0x008fca0000000000 */
[----:B------:R-:W-:-:S04]  /*9800*/  IMAD.HI.U32 R7, R0, R20, RZ ;  /* 0x0000001400077227 */ /* 0x000fc800078e00ff */
[----:B------:R-:W-:-:S04]  /*9810*/  IMAD.MOV R7, RZ, RZ, -R7 ;  /* 0x000000ffff077224 */ /* 0x000fc800078e0a07 */
[----:B------:R-:W-:-:S05]  /*9820*/  IMAD R20, R2, R7, R20 ;  /* 0x0000000702147224 */ /* 0x000fca00078e0214 */
[----:B------:R-:W-:Y:S02]  /*9830*/  ISETP.GT.U32.AND P2, PT, R2, R20, PT ;  /* 0x000000140200720c */ /* 0x000fe40003f44070 */
[----:B------:R-:W-:-:S11]  /*9840*/  ISETP.GE.AND P6, PT, R24, RZ, PT ;  /* 0x000000ff1800720c */ /* 0x000fd60003fc6270 */
[----:B------:R-:W-:Y:S01]  /*9850*/  @!P2 IMAD.IADD R20, R20, 0x1, -R2 ;  /* 0x000000011414a824 */ /* 0x000fe200078e0a02 */
[----:B-----5:R-:W-:Y:S02]  /*9860*/  ISETP.GE.AND P0, PT, R25, RZ, PT ;  /* 0x000000ff1900720c */ /* 0x020fe40003f06270 */
[----:B------:R-:W-:Y:S02]  /*9870*/  IABS R25, R25 ;  /* 0x0000001900197213 */ /* 0x000fe40000000000 */
[----:B------:R-:W-:Y:S02]  /*9880*/  ISETP.GE.AND P4, PT, R26, RZ, PT ;  /* 0x000000ff1a00720c */ /* 0x000fe40003f86270 */
[----:B------:R-:W-:Y:S01]  /*9890*/  IABS R26, R26 ;  /* 0x0000001a001a7213 */ /* 0x000fe20000000000 */
[----:B------:R-:W-:Y:S01]  /*98a0*/  IMAD.HI.U32 R21, R0, R25, RZ ;  /* 0x0000001900157227 */ /* 0x000fe200078e00ff */
[----:B------:R-:W-:Y:S02]  /*98b0*/  ISETP.GT.U32.AND P2, PT, R2, R20, PT ;  /* 0x000000140200720c */ /* 0x000fe40003f44070 */
[----:B------:R-:W-:Y:S01]  /*98c0*/  IABS R23, R27 ;  /* 0x0000001b00177213 */ /* 0x000fe20000000000 */
[----:B------:R-:W-:-:S04]  /*98d0*/  IMAD.HI.U32 R22, R0, R26, RZ ;  /* 0x0000001a00167227 */ /* 0x000fc800078e00ff */
[----:B------:R-:W-:Y:S02]  /*98e0*/  IMAD.MOV R21, RZ, RZ, -R21 ;  /* 0x000000ffff157224 */ /* 0x000fe400078e0a15 */
[----:B------:R-:W-:-:S04]  /*98f0*/  IMAD.HI.U32 R7, R0, R23, RZ ;  /* 0x0000001700077227 */ /* 0x000fc800078e00ff */
[----:B------:R-:W-:Y:S02]  /*9900*/  IMAD.MOV R22, RZ, RZ, -R22 ;  /* 0x000000ffff167224 */ /* 0x000fe400078e0a16 */
[C---:B------:R-:W-:Y:S02]  /*9910*/  IMAD R21, R2.reuse, R21, R25 ;  /* 0x0000001502157224 */ /* 0x040fe400078e0219 */
[----:B------:R-:W-:Y:S02]  /*9920*/  IMAD.MOV R7, RZ, RZ, -R7 ;  /* 0x000000ffff077224 */ /* 0x000fe400078e0a07 */
[C---:B------:R-:W-:Y:S01]  /*9930*/  IMAD R22, R2.reuse, R22, R26 ;  /* 0x0000001602167224 */ /* 0x040fe200078e021a */
[C---:B------:R-:W-:Y:S01]  /*9940*/  ISETP.GT.U32.AND P5, PT, R2.reuse, R21, PT ;  /* 0x000000150200720c */ /* 0x040fe20003fa4070 */
[----:B------:R-:W-:Y:S02]  /*9950*/  IMAD R23, R2, R7, R23 ;  /* 0x0000000702177224 */ /* 0x000fe400078e0217 */
[----:B------:R-:W-:Y:S01]  /*9960*/  @!P2 IMAD.IADD R20, R20, 0x1, -R2 ;  /* 0x000000011414a824 */ /* 0x000fe200078e0a02 */
[----:B------:R-:W-:-:S03]  /*9970*/  ISETP.GT.U32.AND P2, PT, R2, R22, PT ;  /* 0x000000160200720c */ /* 0x000fc60003f44070 */
[----:B------:R-:W-:Y:S01]  /*9980*/  @!P6 IMAD.MOV R20, RZ, RZ, -R20 ;  /* 0x000000ffff14e224 */ /* 0x000fe200078e0a14 */
[----:B------:R-:W-:-:S05]  /*9990*/  ISETP.GT.U32.AND P6, PT, R2, R23, PT ;  /* 0x000000170200720c */ /* 0x000fca0003fc4070 */
[----:B------:R-:W-:-:S04]  /*99a0*/  @!P5 IMAD.IADD R21, R21, 0x1, -R2 ;  /* 0x000000011515d824 */ /* 0x000fc800078e0a02 */
[----:B------:R-:W-:Y:S01]  /*99b0*/  @!P2 IMAD.IADD R22, R22, 0x1, -R2 ;  /* 0x000000011616a824 */ /* 0x000fe200078e0a02 */
[----:B------:R-:W-:-:S03]  /*99c0*/  ISETP.GT.U32.AND P5, PT, R2, R21, PT ;  /* 0x000000150200720c */ /* 0x000fc60003fa4070 */
[----:B------:R-:W-:Y:S01]  /*99d0*/  @!P6 IMAD.IADD R23, R23, 0x1, -R2 ;  /* 0x000000011717e824 */ /* 0x000fe200078e0a02 */
[----:B------:R-:W-:Y:S02]  /*99e0*/  ISETP.GT.U32.AND P2, PT, R2, R22, PT ;  /* 0x000000160200720c */ /* 0x000fe40003f44070 */
[----:B--2---:R-:W-:-:S05]  /*99f0*/  IABS R24, R29 ;  /* 0x0000001d00187213 */ /* 0x004fca0000000000 */
[----:B------:R-:W-:-:S04]  /*9a00*/  IMAD.HI.U32 R7, R0, R24, RZ ;  /* 0x0000001800077227 */ /* 0x000fc800078e00ff */
[----:B------:R-:W-:-:S04]  /*9a10*/  IMAD.MOV R7, RZ, RZ, -R7 ;  /* 0x000000ffff077224 */ /* 0x000fc800078e0a07 */
[----:B------:R-:W-:Y:S01]  /*9a20*/  IMAD R24, R2, R7, R24 ;  /* 0x0000000702187224 */ /* 0x000fe200078e0218 */
[----:B------:R-:W-:Y:S02]  /*9a30*/  ISETP.GE.AND P1, PT, R29, RZ, PT ;  /* 0x000000ff1d00720c */ /* 0x000fe40003f26270 */
[----:B----4-:R-:W-:-:S05]  /*9a40*/  IABS R25, R9 ;  /* 0x0000000900197213 */ /* 0x010fca0000000000 */
[----:B------:R-:W-:Y:S01]  /*9a50*/  IMAD.HI.U32 R7, R0, R25, RZ ;  /* 0x0000001900077227 */ /* 0x000fe200078e00ff */
[----:B------:R-:W-:-:S03]  /*9a60*/  IABS R29, R3 ;  /* 0x00000003001d7213 */ /* 0x000fc60000000000 */
[----:B------:R-:W-:Y:S01]  /*9a70*/  IMAD.MOV R7, RZ, RZ, -R7 ;  /* 0x000000ffff077224 */ /* 0x000fe200078e0a07 */
[----:B------:R-:W-:-:S03]  /*9a80*/  ISETP.GT.U32.AND P6, PT, R2, R23, PT ;  /* 0x000000170200720c */ /* 0x000fc60003fc4070 */
[----:B------:R-:W-:Y:S02]  /*9a90*/  IMAD R25, R2, R7, R25 ;  /* 0x0000000702197224 */ /* 0x000fe400078e0219 */
[----:B------:R-:W-:Y:S01]  /*9aa0*/  IMAD.HI.U32 R7, R0, R29, RZ ;  /* 0x0000001d00077227 */ /* 0x000fe200078e00ff */
[----:B------:R-:W-:-:S03]  /*9ab0*/  IABS R26, R8 ;  /* 0x00000008001a7213 */ /* 0x000fc60000000000 */
[----:B------:R-:W-:Y:S01]  /*9ac0*/  IMAD.MOV R7, RZ, RZ, -R7 ;  /* 0x000000ffff077224 */ /* 0x000fe200078e0a07 */
[----:B------:R-:W-:Y:S01]  /*9ad0*/  ISETP.GE.AND P3, PT, R27, RZ, PT ;  /* 0x000000ff1b00720c */ /* 0x000fe20003f66270 */
[----:B------:R-:W-:Y:S01]  /*9ae0*/  @!P5 IMAD.IADD R21, R21, 0x1, -R2 ;  /* 0x000000011515d824 */ /* 0x000fe200078e0a02 */
[----:B------:R-:W-:Y:S01]  /*9af0*/  ISETP.GT.U32.AND P5, PT, R2, R24, PT ;  /* 0x000000180200720c */ /* 0x000fe20003fa4070 */
[----:B------:R-:W-:Y:S01]  /*9b00*/  IMAD.HI.U32 R28, R0, R26, RZ ;  /* 0x0000001a001c7227 */ /* 0x000fe200078e00ff */
[----:B------:R-:W-:-:S03]  /*9b10*/  IABS R27, R6 ;  /* 0x00000006001b7213 */ /* 0x000fc60000000000 */
[----:B------:R-:W-:Y:S02]  /*9b20*/  IMAD R29, R2, R7, R29 ;  /* 0x00000007021d7224 */ /* 0x000fe400078e021d */
[----:B------:R-:W-:Y:S01]  /*9b30*/  @!P2 IMAD.IADD R22, R22, 0x1, -R2 ;  /* 0x000000011616a824 */ /* 0x000fe200078e0a02 */
[C---:B------:R-:W-:Y:S01]  /*9b40*/  ISETP.GT.U32.AND P2, PT, R2.reuse, R25, PT ;  /* 0x000000190200720c */ /* 0x040fe20003f44070 */
[----:B------:R-:W-:Y:S02]  /*9b50*/  IMAD.MOV R28, RZ, RZ, -R28 ;  /* 0x000000ffff1c7224 */ /* 0x000fe400078e0a1c */
[----:B------:R-:W-:Y:S01]  /*9b60*/  @!P6 IMAD.IADD R23, R23, 0x1, -R2 ;  /* 0x000000011717e824 */ /* 0x000fe200078e0a02 */
[----:B------:R-:W-:Y:S01]  /*9b70*/  ISETP.GT.U32.AND P6, PT, R2, R29, PT ;  /* 0x0000001d0200720c */ /* 0x000fe20003fc4070 */
[----:B------:R-:W-:-:S04]  /*9b80*/  IMAD.HI.U32 R10, R0, R27, RZ ;  /* 0x0000001b000a7227 */ /* 0x000fc800078e00ff */
[----:B------:R-:W-:Y:S02]  /*9b90*/  IMAD R26, R2, R28, R26 ;  /* 0x0000001c021a7224 */ /* 0x000fe400078e021a */
[----:B------:R-:W-:Y:S02]  /*9ba0*/  IMAD.MOV R10, RZ, RZ, -R10 ;  /* 0x000000ffff0a7224 */ /* 0x000fe400078e0a0a */
[--C-:B------:R-:W-:Y:S01]  /*9bb0*/  @!P5 IMAD.IADD R24, R24, 0x1, -R2.reuse ;  /* 0x000000011818d824 */ /* 0x100fe200078e0a02 */
[C---:B------:R-:W-:Y:S01]  /*9bc0*/  ISETP.GT.U32.AND P5, PT, R2.reuse, R26, PT ;  /* 0x0000001a0200720c */ /* 0x040fe20003fa4070 */
[----:B------:R-:W-:Y:S01]  /*9bd0*/  @!P3 IMAD.MOV R23, RZ, RZ, -R23 ;  /* 0x000000ffff17b224 */ /* 0x000fe200078e0a17 */
[----:B------:R-:W-:Y:S01]  /*9be0*/  ISETP.GE.AND P3, PT, R3, RZ, PT ;  /* 0x000000ff0300720c */ /* 0x000fe20003f66270 */
[C---:B------:R-:W-:Y:S01]  /*9bf0*/  IMAD R27, R2.reuse, R10, R27 ;  /* 0x0000000a021b7224 */ /* 0x040fe200078e021b */
[----:B------:R-:W0:Y:S01]  /*9c00*/  S2R R3, SR_TID.X ;  /* 0x0000000000037919 */ /* 0x000e220000002100 */
[--C-:B------:R-:W-:Y:S01]  /*9c10*/  @!P2 IMAD.IADD R25, R25, 0x1, -R2.reuse ;  /* 0x000000011919a824 */ /* 0x100fe200078e0a02 */
[----:B------:R-:W-:Y:S01]  /*9c20*/  IABS R7, R4 ;  /* 0x0000000400077213 */ /* 0x000fe20000000000 */
[----:B------:R-:W-:Y:S01]  /*9c30*/  @!P6 IMAD.IADD R29, R29, 0x1, -R2 ;  /* 0x000000011d1de824 */ /* 0x000fe200078e0a02 */
[----:B------:R-:W-:-:S02]  /*9c40*/  ISETP.GT.U32.AND P6, PT, R2, R27, PT ;  /* 0x0000001b0200720c */ /* 0x000fc40003fc4070 */
[----:B------:R-:W-:Y:S01]  /*9c50*/  ISETP.GT.U32.AND P2, PT, R2, R25, PT ;  /* 0x000000190200720c */ /* 0x000fe20003f44070 */
[----:B------:R-:W-:-:S04]  /*9c60*/  IMAD.HI.U32 R10, R0, R7, RZ ;  /* 0x00000007000a7227 */ /* 0x000fc800078e00ff */
[----:B------:R-:W-:Y:S02]  /*9c70*/  IMAD.MOV R10, RZ, RZ, -R10 ;  /* 0x000000ffff0a7224 */ /* 0x000fe400078e0a0a */
[--C-:B------:R-:W-:Y:S02]  /*9c80*/  @!P5 IMAD.IADD R26, R26, 0x1, -R2.reuse ;  /* 0x000000011a1ad824 */ /* 0x100fe400078e0a02 */
[C---:B------:R-:W-:Y:S01]  /*9c90*/  IMAD R7, R2.reuse, R10, R7 ;  /* 0x0000000a02077224 */ /* 0x040fe200078e0207 */
[----:B------:R-:W-:Y:S01]  /*9ca0*/  IABS R28, R11 ;  /* 0x0000000b001c7213 */ /* 0x000fe20000000000 */
[--C-:B------:R-:W-:Y:S01]  /*9cb0*/  @!P6 IMAD.IADD R27, R27, 0x1, -R2.reuse ;  /* 0x000000011b1be824 */ /* 0x100fe200078e0a02 */
[C---:B------:R-:W-:Y:S01]  /*9cc0*/  ISETP.GT.U32.AND P5, PT, R2.reuse, R26, PT ;  /* 0x0000001a0200720c */ /* 0x040fe20003fa4070 */
[----:B------:R-:W-:Y:S01]  /*9cd0*/  @!P2 IMAD.IADD R25, R25, 0x1, -R2 ;  /* 0x000000011919a824 */ /* 0x000fe200078e0a02 */
[----:B------:R-:W-:Y:S01]  /*9ce0*/  ISETP.GT.U32.AND P2, PT, R2, R7, PT ;  /* 0x000000070200720c */ /* 0x000fe20003f44070 */
[----:B------:R-:W-:Y:S01]  /*9cf0*/  IMAD.HI.U32 R0, R0, R28, RZ ;  /* 0x0000001c00007227 */ /* 0x000fe200078e00ff */
[C---:B------:R-:W-:Y:S01]  /*9d00*/  ISETP.GT.U32.AND P6, PT, R2.reuse, R27, PT ;  /* 0x0000001b0200720c */ /* 0x040fe20003fc4070 */
[----:B------:R-:W1:Y:S02]  /*9d10*/  LDC R10, c[0x0][0x230] ;  /* 0x00008c00ff0a7b82 */ /* 0x000e640000000800 */
[----:B------:R-:W-:Y:S01]  /*9d20*/  @!P0 IMAD.MOV R21, RZ, RZ, -R21 ;  /* 0x000000ffff158224 */ /* 0x000fe200078e0a15 */
[----:B------:R-:W-:Y:S01]  /*9d30*/  ISETP.GT.U32.AND P0, PT, R2, R24, PT ;  /* 0x000000180200720c */ /* 0x000fe20003f04070 */
[----:B------:R-:W-:-:S04]  /*9d40*/  IMAD.MOV R0, RZ, RZ, -R0 ;  /* 0x000000ffff007224 */ /* 0x000fc800078e0a00 */
[----:B------:R-:W-:Y:S01]  /*9d50*/  @!P5 IMAD.IADD R26, R26, 0x1, -R2 ;  /* 0x000000011a1ad824 */ /* 0x000fe200078e0a02 */
[----:B------:R-:W-:Y:S01]  /*9d60*/  ISETP.GE.AND P5, PT, R8, RZ, PT ;  /* 0x000000ff0800720c */ /* 0x000fe20003fa6270 */
[----:B------:R-:W-:Y:S01]  /*9d70*/  IMAD R28, R2, R0, R28 ;  /* 0x00000000021c7224 */ /* 0x000fe200078e021c */
[----:B0-----:R-:W-:Y:S02]  /*9d80*/  SHF.R.U32.HI R0, RZ, 0x2, R3 ;  /* 0x00000002ff007819 */ /* 0x001fe40000011603 */
[----:B------:R-:W-:Y:S01]  /*9d90*/  LOP3.LUT R8, R3, 0x3, RZ, 0xc0, !PT ;  /* 0x0000000303087812 */ /* 0x000fe200078ec0ff */
[--C-:B------:R-:W-:Y:S01]  /*9da0*/  @!P2 IMAD.IADD R7, R7, 0x1, -R2.reuse ;  /* 0x000000010707a824 */ /* 0x100fe200078e0a02 */
[----:B------:R-:W-:Y:S01]  /*9db0*/  ISETP.GE.AND P2, PT, R6, RZ, PT ;  /* 0x000000ff0600720c */ /* 0x000fe20003f46270 */
[----:B------:R-:W-:Y:S01]  /*9dc0*/  @!P6 IMAD.IADD R27, R27, 0x1, -R2 ;  /* 0x000000011b1be824 */ /* 0x000fe200078e0a02 */
[----:B------:R-:W-:Y:S01]  /*9dd0*/  SGXT.U32 R6, R0, 0x3 ;  /* 0x000000030006781a */ /* 0x000fe20000000000 */
[----:B------:R-:W-:Y:S01]  /*9de0*/  IMAD R0, R8, 0x420, RZ ;  /* 0x0000042008007824 */ /* 0x000fe200078e02ff */
[----:B------:R-:W-:Y:S01]  /*9df0*/  ISETP.GE.AND P6, PT, R4, RZ, PT ;  /* 0x000000ff0400720c */ /* 0x000fe20003fc6270 */
[----:B------:R-:W-:-:S02]  /*9e00*/  IMAD.SHL.U32 R4, R3, 0x40, RZ ;  /* 0x0000004003047824 */ /* 0x000fc400078e00ff */
[----:B------:R-:W-:Y:S01]  /*9e10*/  @!P0 IMAD.IADD R24, R24, 0x1, -R2 ;  /* 0x0000000118188824 */ /* 0x000fe200078e0a02 */
[----:B------:R-:W-:Y:S01]  /*9e20*/  LOP3.LUT R0, R0, R6, RZ, 0xfc, !PT ;  /* 0x0000000600007212 */ /* 0x000fe200078efcff */
[----:B------:R-:W-:Y:S01]  /*9e30*/  @!P4 IMAD.MOV R22, RZ, RZ, -R22 ;  /* 0x000000ffff16c224 */ /* 0x000fe200078e0a16 */
[----:B------:R-:W-:Y:S01]  /*9e40*/  SHF.R.U32.HI R8, RZ, 0x1, R3 ;  /* 0x00000001ff087819 */ /* 0x000fe20000011603 */
[C---:B------:R-:W-:Y:S01]  /*9e50*/  IMAD.SHL.U32 R12, R3.reuse, 0x8, RZ ;  /* 0x00000008030c7824 */ /* 0x040fe200078e00ff */
[----:B------:R-:W-:Y:S01]  /*9e60*/  LOP3.LUT R4, R4, 0x1c0, RZ, 0xc0, !PT ;  /* 0x000001c004047812 */ /* 0x000fe200078ec0ff */
[----:B------:R-:W-:Y:S01]  /*9e70*/  @!P1 IMAD.MOV R24, RZ, RZ, -R24 ;  /* 0x000000ffff189224 */ /* 0x000fe200078e0a18 */
[----:B------:R-:W-:Y:S01]  /*9e80*/  STL [R1+0x1fe8], R20 ;  /* 0x001fe81401007387 */ /* 0x000fe20000100800 */
[----:B------:R-:W-:Y:S01]  /*9e90*/  ISETP.GT.U32.AND P1, PT, R2, R7, PT ;  /* 0x000000070200720c */ /* 0x000fe20003f24070 */
[----:B------:R-:W-:Y:S01]  /*9ea0*/  IMAD.SHL.U32 R6, R3, 0x2, RZ ;  /* 0x0000000203067824 */ /* 0x000fe200078e00ff */
[----:B------:R-:W-:Y:S01]  /*9eb0*/  LOP3.LUT R0, R0, 0x10, R8, 0xf8, !PT ;  /* 0x0000001000007812 */ /* 0x000fe200078ef808 */
[----:B------:R-:W-:Y:S01]  /*9ec0*/  STL [R1+0x1fec], R21 ;  /* 0x001fec1501007387 */ /* 0x000fe20000100800 */
[----:B------:R-:W-:-:S03]  /*9ed0*/  LOP3.LUT R4, R4, 0x30, R12, 0xf8, !PT ;  /* 0x0000003004047812 */ /* 0x000fc600078ef80c */
[----:B------:R-:W-:Y:S01]  /*9ee0*/  STL [R1+0x1ff0], R22 ;  /* 0x001ff01601007387 */ /* 0x000fe20000100800 */
[----:B-1----:R-:W-:-:S03]  /*9ef0*/  VIADD R10, R10, 0x3f ;  /* 0x0000003f0a0a7836 */ /* 0x002fc60000000000 */
[----:B------:R-:W-:Y:S04]  /*9f00*/  STL [R1+0x1ff4], R23 ;  /* 0x001ff41701007387 */ /* 0x000fe80000100800 */
[----:B------:R-:W-:Y:S01]  /*9f10*/  STL [R1+0x1ff8], R24 ;  /* 0x001ff81801007387 */ /* 0x000fe20000100800 */
[----:B------:R-:W-:-:S03]  /*9f20*/  LOP3.LUT R3, R3, 0x3f, RZ, 0xc0, !PT ;  /* 0x0000003f03037812 */ /* 0x000fc600078ec0ff */
[----:B------:R-:W-:Y:S01]  /*9f30*/  STL [R1+0x1f3c], R12 ;  /* 0x001f3c0c01007387 */ /* 0x000fe20000100800 */
[----:B------:R-:W-:-:S03]  /*9f40*/  ISETP.GE.AND P0, PT, R9, RZ, PT ;  /* 0x000000ff0900720c */ /* 0x000fc60003f06270 */
[----:B------:R0:W-:Y:S01]  /*9f50*/  STL [R1+0x1f40], R0 ;  /* 0x001f400001007387 */ /* 0x0001e20000100800 */
[----:B------:R-:W-:Y:S01]  /*9f60*/  SHF.R.S32.HI R9, RZ, 0x1f, R10 ;  /* 0x0000001fff097819 */ /* 0x000fe2000001140a */
[----:B------:R-:W-:Y:S01]  /*9f70*/  @!P1 IMAD.IADD R7, R7, 0x1, -R2 ;  /* 0x0000000107079824 */ /* 0x000fe200078e0a02 */
[----:B------:R-:W-:Y:S02]  /*9f80*/  ISETP.GE.AND P1, PT, R11, RZ, PT ;  /* 0x000000ff0b00720c */ /* 0x000fe40003f26270 */
[----:B0-----:R-:W-:Y:S02]  /*9f90*/  LOP3.LUT R0, R4, 0x30, R6, 0x78, !PT ;  /* 0x0000003004007812 */ /* 0x001fe400078e7806 */
[----:B------:R-:W-:-:S03]  /*9fa0*/  LEA.HI R9, R9, R10, RZ, 0x6 ;  /* 0x0000000a09097211 */ /* 0x000fc600078f30ff */
[----:B------:R0:W-:Y:S04]  /*9fb0*/  STL [R1+0xfa0], R0 ;  /* 0x000fa00001007387 */ /* 0x0001e80000100800 */
[----:B------:R-:W2:Y:S04]  /*9fc0*/  LDL.LU R13, [R1+0x214] ;  /* 0x00021400010d7983 */ /* 0x000ea80000300800 */
[----:B------:R-:W3:Y:S01]  /*9fd0*/  LDL.LU R12, [R1+0x218] ;  /* 0x00021800010c7983 */ /* 0x000ee20000300800 */
[----:B0-----:R-:W-:-:S03]  /*9fe0*/  IMAD R0, R3, UR4, RZ ;  /* 0x0000000403007c24 */ /* 0x001fc6000f8e02ff */
[----:B------:R-:W4:Y:S04]  /*9ff0*/  LDL.LU R11, [R1+0x20c] ;  /* 0x00020c00010b7983 */ /* 0x000f280000300800 */
[----:B------:R-:W-:Y:S04]  /*a000*/  STL [R1+0x21c], R0 ;  /* 0x00021c0001007387 */ /* 0x000fe80000100800 */
[----:B------:R-:W5:Y:S04]  /*a010*/  LDL.LU R10, [R1+0x208] ;  /* 0x00020800010a7983 */ /* 0x000f680000300800 */
[----:B------:R-:W5:Y:S04]  /*a020*/  LDL.LU R9, [R1+0x204] ;  /* 0x0002040001097983 */ /* 0x000f680000300800 */
[----:B------:R-:W5:Y:S04]  /*a030*/  LDL.LU R8, [R1+0x1fc] ;  /* 0x0001fc0001087983 */ /* 0x000f680000300800 */
[----:B------:R-:W5:Y:S01]  /*a040*/  LDL.LU R6, [R1+0x1f4] ;  /* 0x0001f40001067983 */ /* 0x000f620000300800 */
[----:B------:R-:W-:Y:S01]  /*a050*/  ISETP.GT.U32.AND P4, PT, R2, R29, PT ;  /* 0x0000001d0200720c */ /* 0x000fe20003f84070 */
[----:B------:R-:W-:-:S02]  /*a060*/  @!P0 IMAD.MOV R25, RZ, RZ, -R25 ;  /* 0x000000ffff198224 */ /* 0x000fc400078e0a19 */
[----:B------:R-:W5:Y:S10]  /*a070*/  LDL.LU R4, [R1+0x1f0] ;  /* 0x0001f00001047983 */ /* 0x000f740000300800 */
[----:B------:R-:W-:Y:S01]  /*a080*/  @!P4 IMAD.IADD R29, R29, 0x1, -R2 ;  /* 0x000000011d1dc824 */ /* 0x000fe200078e0a02 */
[----:B------:R-:W-:Y:S01]  /*a090*/  ISETP.GT.U32.AND P4, PT, R2, R28, PT ;  /* 0x0000001c0200720c */ /* 0x000fe20003f84070 */
[----:B------:R-:W-:Y:S01]  /*a0a0*/  @!P5 IMAD.MOV R26, RZ, RZ, -R26 ;  /* 0x000000ffff1ad224 */ /* 0x000fe200078e0a1a */
[----:B------:R-:W5:Y:S11]  /*a0b0*/  LDL.LU R3, [R1+0x1ec] ;  /* 0x0001ec0001037983 */ /* 0x000f760000300800 */
[----:B------:R-:W-:-:S05]  /*a0c0*/  @!P4 IMAD.IADD R28, R28, 0x1, -R2 ;  /* 0x000000011c1cc824 */ /* 0x000fca00078e0a02 */
[----:B------:R-:W-:Y:S01]  /*a0d0*/  ISETP.GT.U32.AND P4, PT, R2, R28, PT ;  /* 0x0000001c0200720c */ /* 0x000fe20003f84070 */
[----:B------:R-:W-:Y:S01]  /*a0e0*/  @!P3 IMAD.MOV R29, RZ, RZ, -R29 ;  /* 0x000000ffff1db224 */ /* 0x000fe200078e0a1d */
[----:B------:R-:W-:Y:S01]  /*a0f0*/  STL [R1+0x1ffc], R25 ;  /* 0x001ffc1901007387 */ /* 0x000fe20000100800 */
[----:B------:R-:W-:Y:S01]  /*a100*/  @!P2 IMAD.MOV R27, RZ, RZ, -R27 ;  /* 0x000000ffff1ba224 */ /* 0x000fe200078e0a1b */
[----:B------:R-:W-:Y:S01]  /*a110*/  ISETP.NE.AND P0, PT, R5, RZ, PT ;  /* 0x000000ff0500720c */ /* 0x000fe20003f05270 */
[----:B------:R-:W-:Y:S01]  /*a120*/  @!P6 IMAD.MOV R7, RZ, RZ, -R7 ;  /* 0x000000ffff07e224 */ /* 0x000fe200078e0a07 */
[----:B------:R-:W-:-:S07]  /*a130*/  LOP3.LUT R5, RZ, R5, RZ, 0x33, !PT ;  /* 0x00000005ff057212 */ /* 0x000fce00078e33ff */
[----:B------:R-:W-:Y:S01]  /*a140*/  @!P4 IMAD.IADD R28, R28, 0x1, -R2 ;  /* 0x000000011c1cc824 */ /* 0x000fe200078e0a02 */
[----:B------:R-:W-:Y:S01]  /*a150*/  IADD3 R2, P4, R0, UR6, RZ ;  /* 0x0000000600027c10 */ /* 0x000fe2000ff9e0ff */
[----:B------:R-:W-:-:S04]  /*a160*/  ULDC UR6, c[0x0][0x234] ;  /* 0x00008d0000067ab9 */ /* 0x000fc80000000800 */
[----:B------:R-:W-:Y:S01]  /*a170*/  STL [R1+0x1f70], R2 ;  /* 0x001f700201007387 */ /* 0x000fe20000100800 */
[----:B------:R-:W-:-:S03]  /*a180*/  @!P1 IMAD.MOV R28, RZ, RZ, -R28 ;  /* 0x000000ffff1c9224 */ /* 0x000fc600078e0a1c */
[----:B------:R-:W-:Y:S04]  /*a190*/  STL [R1+0x2000], R29 ;  /* 0x0020001d01007387 */ /* 0x000fe80000100800 */
[----:B------:R-:W-:Y:S04]  /*a1a0*/  STL [R1+0x2004], R26 ;  /* 0x0020041a01007387 */ /* 0x000fe80000100800 */
[----:B------:R-:W-:Y:S04]  /*a1b0*/  STL [R1+0x2008], R27 ;  /* 0x0020081b01007387 */ /* 0x000fe80000100800 */
[----:B------:R2:W-:Y:S04]  /*a1c0*/  STL [R1+0x200c], R7 ;  /* 0x00200c0701007387 */ /* 0x0005e80000100800 */
[----:B------:R-:W-:Y:S01]  /*a1d0*/  STL [R1+0x2010], R28 ;  /* 0x0020101c01007387 */ /* 0x000fe20000100800 */
[----:B--2---:R-:W-:-:S02]  /*a1e0*/  SEL R7, R5, R13, !P0 ;  /* 0x0000000d05077207 */ /* 0x004fc40004000000 */
[----:B---3--:R-:W-:-:S03]  /*a1f0*/  SEL R2, R5, R12, !P0 ;  /* 0x0000000c05027207 */ /* 0x008fc60004000000 */
[----:B------:R5:W-:Y:S01]  /*a200*/  STL [R1+0x214], R7 ;  /* 0x0002140701007387 */ /* 0x000be20000100800 */
[----:B----4-:R-:W-:-:S03]  /*a210*/  SEL R0, R5, R11, !P0 ;  /* 0x0000000b05007207 */ /* 0x010fc60004000000 */
[----:B------:R0:W-:Y:S04]  /*a220*/  STL [R1+0x18], R2 ;  /* 0x0000180201007387 */ /* 0x0001e80000100800 */
[----:B------:R1:W-:Y:S01]  /*a230*/  STL [R1+0x14], R0 ;  /* 0x0000140001007387 */ /* 0x0003e20000100800 */
[C---:B-----5:R-:W-:Y:S02]  /*a240*/  SEL R7, R5.reuse, R10, !P0 ;  /* 0x0000000a05077207 */ /* 0x060fe40004000000 */
[----:B0-----:R-:W-:-:S03]  /*a250*/  SEL R2, R5, R9, !P0 ;  /* 0x0000000905027207 */ /* 0x001fc60004000000 */
[----:B------:R-:W-:Y:S01]  /*a260*/  STL [R1+0x4], R7 ;  /* 0x0000040701007387 */ /* 0x000fe20000100800 */
[----:B-1----:R-:W-:-:S03]  /*a270*/  SEL R0, R5, R8, !P0 ;  /* 0x0000000805007207 */ /* 0x002fc60004000000 */
[----:B------:R0:W-:Y:S01]  /*a280*/  STL [R1], R2 ;  /* 0x0000000201007387 */ /* 0x0001e20000100800 */
[----:B------:R-:W-:-:S03]  /*a290*/  SEL R6, R5, R6, !P0 ;  /* 0x0000000605067207 */ /* 0x000fc60004000000 */
[----:B------:R1:W-:Y:S04]  /*a2a0*/  STL [R1+0x20], R0 ;  /* 0x0000200001007387 */ /* 0x0003e80000100800 */
[----:B------:R-:W-:Y:S04]  /*a2b0*/  STL [R1+0x30], R6 ;  /* 0x0000300601007387 */ /* 0x000fe80000100800 */
[----:B------:R-:W2:Y:S01]  /*a2c0*/  LDL.LU R28, [R1+0x1cc] ;  /* 0x0001cc00011c7983 */ /* 0x000ea20000300800 */
[C---:B0-----:R-:W-:Y:S02]  /*a2d0*/  SEL R2, R5.reuse, R4, !P0 ;  /* 0x0000000405027207 */ /* 0x041fe40004000000 */
[----:B-1----:R-:W-:-:S03]  /*a2e0*/  SEL R0, R5, R3, !P0 ;  /* 0x0000000305007207 */ /* 0x002fc60004000000 */
[----:B------:R-:W-:Y:S04]  /*a2f0*/  STL [R1+0x38], R2 ;  /* 0x0000380201007387 */ /* 0x000fe80000100800 */
[----:B--2---:R0:W-:Y:S04]  /*a300*/  STL [R1+0x202c], R28 ;  /* 0x00202c1c01007387 */ /* 0x0041e80000100800 */
[----:B------:R-:W-:Y:S04]  /*a310*/  STL [R1+0x40], R0 ;  /* 0x0000400001007387 */ /* 0x000fe80000100800 */
[----:B0-----:R-:W2:Y:S04]  /*a320*/  LDL.LU R28, [R1+0x1d4] ;  /* 0x0001d400011c7983 */ /* 0x001ea80000300800 */
[----:B--2---:R0:W-:Y:S04]  /*a330*/  STL [R1+0x2030], R28 ;  /* 0x0020301c01007387 */ /* 0x0041e80000100800 */
[----:B0-----:R-:W2:Y:S04]  /*a340*/  LDL.LU R28, [R1+0x1d8] ;  /* 0x0001d800011c7983 */ /* 0x001ea80000300800 */
[----:B--2---:R0:W-:Y:S04]  /*a350*/  STL [R1+0x2034], R28 ;  /* 0x0020341c01007387 */ /* 0x0041e80000100800 */
[----:B0-----:R-:W2:Y:S04]  /*a360*/  LDL.LU R28, [R1+0x1e8] ;  /* 0x0001e800011c7983 */ /* 0x001ea80000300800 */
[----:B------:R-:W3:Y:S04]  /*a370*/  LDL.LU R7, [R1+0x1c8] ;  /* 0x0001c80001077983 */ /* 0x000ee80000300800 */
[----:B------:R-:W4:Y:S04]  /*a380*/  LDL.LU R27, [R1+0x1c0] ;  /* 0x0001c000011b7983 */ /* 0x000f280000300800 */
[----:B------:R-:W5:Y:S04]  /*a390*/  LDL.LU R26, [R1+0x1b8] ;  /* 0x0001b800011a7983 */ /* 0x000f680000300800 */
        /* <DEDUP_REMOVED lines=23> */
[----:B------:R-:W5:Y:S01]  /*a510*/  LDL.LU R3, [R1+0x158] ;  /* 0x0001580001037983 */ /* 0x000f620000300800 */
[----:B--2---:R-:W-:-:S05]  /*a520*/  SEL R28, R5, R28, !P0 ;  /* 0x0000001c051c7207 */ /* 0x004fca0004000000 */
[----:B------:R0:W-:Y:S04]  /*a530*/  STL [R1+0x4c], R28 ;  /* 0x00004c1c01007387 */ /* 0x0001e80000100800 */
[----:B0-----:R-:W2:Y:S02]  /*a540*/  LDL.LU R28, [R1+0x2034] ;  /* 0x00203400011c7983 */ /* 0x001ea40000300800 */
[----:B--2---:R-:W-:-:S05]  /*a550*/  SEL R28, R5, R28, !P0 ;  /* 0x0000001c051c7207 */ /* 0x004fca0004000000 */
[----:B------:R0:W-:Y:S04]  /*a560*/  STL [R1+0x54], R28 ;  /* 0x0000541c01007387 */ /* 0x0001e80000100800 */
[----:B0-----:R-:W2:Y:S02]  /*a570*/  LDL.LU R28, [R1+0x2030] ;  /* 0x00203000011c7983 */ /* 0x001ea40000300800 */
[----:B--2---:R-:W-:-:S05]  /*a580*/  SEL R28, R5, R28, !P0 ;  /* 0x0000001c051c7207 */ /* 0x004fca0004000000 */
[----:B------:R0:W-:Y:S04]  /*a590*/  STL [R1+0x5c], R28 ;  /* 0x00005c1c01007387 */ /* 0x0001e80000100800 */
[----:B0-----:R-:W2:Y:S01]  /*a5a0*/  LDL.LU R28, [R1+0x202c] ;  /* 0x00202c00011c7983 */ /* 0x001ea20000300800 */
[C---:B---3--:R-:W-:Y:S02]  /*a5b0*/  SEL R7, R5.reuse, R7, !P0 ;  /* 0x0000000705077207 */ /* 0x048fe40004000000 */
[C---:B----4-:R-:W-:Y:S02]  /*a5c0*/  SEL R27, R5.reuse, R27, !P0 ;  /* 0x0000001b051b7207 */ /* 0x050fe40004000000 */
[C---:B-----5:R-:W-:Y:S02]  /*a5d0*/  SEL R26, R5.reuse, R26, !P0 ;  /* 0x0000001a051a7207 */ /* 0x060fe40004000000 */
[----:B------:R-:W-:-:S02]  /*a5e0*/  SEL R2, R5, R2, !P0 ;  /* 0x0000000205027207 */ /* 0x000fc40004000000 */
[C---:B------:R-:W-:Y:S02]  /*a5f0*/  SEL R25, R5.reuse, R25, !P0 ;  /* 0x0000001905197207 */ /* 0x040fe40004000000 */
[C---:B------:R-:W-:Y:S02]  /*a600*/  SEL R6, R5.reuse, R6, !P0 ;  /* 0x0000000605067207 */ /* 0x040fe40004000000 */
[----:B--2---:R-:W-:-:S05]  /*a610*/  SEL R28, R5, R28, !P0 ;  /* 0x0000001c051c7207 */ /* 0x004fca0004000000 */
[----:B------:R-:W-:Y:S04]  /*a620*/  STL [R1+0x90], R28 ;  /* 0x0000901c01007387 */ /* 0x000fe80000100800 */
[----:B------:R0:W-:Y:S04]  /*a630*/  STL [R1+0x98], R7 ;  /* 0x0000980701007387 */ /* 0x0001e80000100800 */
[----:B------:R-:W-:Y:S01]  /*a640*/  STL [R1+0xac], R27 ;  /* 0x0000ac1b01007387 */ /* 0x000fe20000100800 */
[----:B0-----:R-:W-:-:S03]  /*a650*/  SEL R7, R5, R29, !P0 ;  /* 0x0000001d05077207 */ /* 0x001fc60004000000 */
[----:B------:R-:W-:Y:S04]  /*a660*/  STL [R1+0xc0], R26 ;  /* 0x0000c01a01007387 */ /* 0x000fe80000100800 */
[----:B------:R0:W-:Y:S04]  /*a670*/  STL [R1+0xc8], R7 ;  /* 0x0000c80701007387 */ /* 0x0001e80000100800 */
[----:B------:R1:W-:Y:S01]  /*a680*/  STL [R1+0xe8], R2 ;  /* 0x0000e80201007387 */ /* 0x0003e20000100800 */
[C---:B0-----:R-:W-:Y:S02]  /*a690*/  SEL R7, R5.reuse, R0, !P0 ;  /* 0x0000000005077207 */ /* 0x041fe40004000000 */
[----:B------:R-:W-:-:S02]  /*a6a0*/  SEL R0, R5, R23, !P0 ;  /* 0x0000001705007207 */ /* 0x000fc40004000000 */
[C---:B-1----:R-:W-:Y:S01]  /*a6b0*/  SEL R2, R5.reuse, R24, !P0 ;  /* 0x0000001805027207 */ /* 0x042fe20004000000 */
[----:B------:R-:W-:Y:S04]  /*a6c0*/  STL [R1+0xf0], R25 ;  /* 0x0000f01901007387 */ /* 0x000fe80000100800 */
[----:B------:R0:W-:Y:S04]  /*a6d0*/  STL [R1+0xf8], R7 ;  /* 0x0000f80701007387 */ /* 0x0001e80000100800 */
[----:B------:R1:W-:Y:S04]  /*a6e0*/  STL [R1+0x108], R2 ;  /* 0x0001080201007387 */ /* 0x0003e80000100800 */
[----:B------:R2:W-:Y:S01]  /*a6f0*/  STL [R1+0x110], R0 ;  /* 0x0001100001007387 */ /* 0x0005e20000100800 */
[----:B0-----:R-:W-:-:S02]  /*a700*/  SEL R7, R5, R22, !P0 ;  /* 0x0000001605077207 */ /* 0x001fc40004000000 */
[----:B-1----:R-:W-:-:S03]  /*a710*/  SEL R2, R5, R21, !P0 ;  /* 0x0000001505027207 */ /* 0x002fc60004000000 */
[----:B------:R0:W-:Y:S01]  /*a720*/  STL [R1+0x140], R7 ;  /* 0x0001400701007387 */ /* 0x0001e20000100800 */
[----:B--2---:R-:W-:-:S03]  /*a730*/  SEL R0, R5, R20, !P0 ;  /* 0x0000001405007207 */ /* 0x004fc60004000000 */
[----:B------:R1:W-:Y:S04]  /*a740*/  STL [R1+0x148], R2 ;  /* 0x0001480201007387 */ /* 0x0003e80000100800 */
[----:B------:R2:W-:Y:S01]  /*a750*/  STL [R1+0x150], R0 ;  /* 0x0001500001007387 */ /* 0x0005e20000100800 */
[C---:B0-----:R-:W-:Y:S02]  /*a760*/  SEL R7, R5.reuse, R19, !P0 ;  /* 0x0000001305077207 */ /* 0x041fe40004000000 */
        /* <DEDUP_REMOVED lines=19> */
[----:B------:R-:W-:Y:S01]  /*a8a0*/  STL [R1+0x1b4], R7 ;  /* 0x0001b40701007387 */ /* 0x000fe20000100800 */
[----:B--2---:R-:W-:-:S03]  /*a8b0*/  SEL R0, R5, R8, !P0 ;  /* 0x0000000805007207 */ /* 0x004fc60004000000 */
[----:B------:R0:W-:Y:S04]  /*a8c0*/  STL [R1+0x1b8], R2 ;  /* 0x0001b80201007387 */ /* 0x0001e80000100800 */
[----:B------:R1:W-:Y:S04]  /*a8d0*/  STL [R1+0x1c4], R0 ;  /* 0x0001c40001007387 */ /* 0x0003e80000100800 */
[----:B------:R-:W-:Y:S04]  /*a8e0*/  STL [R1+0x1cc], R6 ;  /* 0x0001cc0601007387 */ /* 0x000fe80000100800 */
[----:B------:R-:W2:Y:S01]  /*a8f0*/  LDL.LU R28, [R1+0x13c] ;  /* 0x00013c00011c7983 */ /* 0x000ea20000300800 */
[----:B0-----:R-:W-:-:S02]  /*a900*/  SEL R2, R5, R4, !P0 ;  /* 0x0000000405027207 */ /* 0x001fc40004000000 */
        /* <DEDUP_REMOVED lines=150> */
[C---:B------:R-:W-:Y:S02]  /*b270*/  SEL R23, R5.reuse, R23, !P0 ;  /* 0x0000001705177207 */ /* 0x040fe40004000000 */
[C---:B------:R-:W-:Y:S02]  /*b280*/  SEL R22, R5.reuse, R22, !P0 ;  /* 0x0000001605167207 */ /* 0x040fe40004000000 */
[C---:B------:R-:W-:Y:S02]  /*b290*/  SEL R21, R5.reuse, R21, !P0 ;  /* 0x0000001505157207 */ /* 0x040fe40004000000 */
        /* <DEDUP_REMOVED lines=16> */
[----:B--2---:R-:W-:-:S05]  /*b3a0*/  SEL R28, R5, R28, !P0 ;  /* 0x0000001c051c7207 */ /* 0x004fca0004000000 */
[----:B------:R0:W-:Y:S04]  /*b3b0*/  STL [R1+0x144], R28 ;  /* 0x0001441c01007387 */ /* 0x0001e80000100800 */
[----:B0-----:R-:W2:Y:S04]  /*b3c0*/  LDL.LU R28, [R1+0x2010] ;  /* 0x00201000011c7983 */ /* 0x001ea80000300800 */
[----:B------:R0:W-:Y:S04]  /*b3d0*/  STL [R1+0x13c], R7 ;  /* 0x00013c0701007387 */ /* 0x0001e80000100800 */
[----:B0-----:R-:W3:Y:S04]  /*b3e0*/  LDL.LU R7, [R1+0x200c] ;  /* 0x00200c0001077983 */ /* 0x001ee80000300800 */
[----:B------:R0:W-:Y:S04]  /*b3f0*/  STL [R1+0x138], R27 ;  /* 0x0001381b01007387 */ /* 0x0001e80000100800 */
[----:B0-----:R-:W4:Y:S04]  /*b400*/  LDL.LU R27, [R1+0x2008] ;  /* 0x00200800011b7983 */ /* 0x001f280000300800 */
[----:B------:R0:W-:Y:S04]  /*b410*/  STL [R1+0x134], R26 ;  /* 0x0001341a01007387 */ /* 0x0001e80000100800 */
[----:B0-----:R-:W5:Y:S04]  /*b420*/  LDL.LU R26, [R1+0x2004] ;  /* 0x00200400011a7983 */ /* 0x001f680000300800 */
        /* <DEDUP_REMOVED lines=43> */
[----:B0-----:R-:W3:Y:S01]  /*b6e0*/  LDL.LU R3, [R1+0x1fac] ;  /* 0x001fac0001037983 */ /* 0x001ee20000300800 */
[----:B------:R-:W-:-:S02]  /*b6f0*/  SEL R2, R5, R2, !P0 ;  /* 0x0000000205027207 */ /* 0x000fc40004000000 */
[----:B------:R-:W-:-:S03]  /*b700*/  SEL R0, R5, R0, !P0 ;  /* 0x0000000005007207 */ /* 0x000fc60004000000 */
[----:B------:R-:W-:Y:S04]  /*b710*/  STL [R1+0xbc], R2 ;  /* 0x0000bc0201007387 */ /* 0x000fe80000100800 */
[----:B------:R5:W-:Y:S02]  /*b720*/  STL [R1+0xb8], R0 ;  /* 0x0000b80001007387 */ /* 0x000be40000100800 */
[C---:B-----5:R-:W-:Y:S02]  /*b730*/  SEL R0, R5.reuse, R6, !P0 ;  /* 0x0000000605007207 */ /* 0x060fe40004000000 */
[C---:B--2---:R-:W-:Y:S02]  /*b740*/  SEL R2, R5.reuse, R4, !P0 ;  /* 0x0000000405027207 */ /* 0x044fe40004000000 */
[----:B---3--:R-:W-:-:S05]  /*b750*/  SEL R3, R5, R3, !P0 ;  /* 0x0000000305037207 */ /* 0x008fca0004000000 */
[----:B------:R4:W-:Y:S04]  /*b760*/  STL [R1+0xb4], R3 ;  /* 0x0000b40301007387 */ /* 0x0009e80000100800 */
[----:B------:R0:W-:Y:S01]  /*b770*/  STL [R1+0xb0], R2 ;  /* 0x0000b00201007387 */ /* 0x0001e20000100800 */
[----:B----4-:R-:W-:-:S03]  /*b780*/  SEL R3, R5, R8, !P0 ;  /* 0x0000000805037207 */ /* 0x010fc60004000000 */
[----:B------:R1:W-:Y:S01]  /*b790*/  STL [R1+0xa8], R0 ;  /* 0x0000a80001007387 */ /* 0x0003e20000100800 */
[----:B0-----:R-:W-:-:S03]  /*b7a0*/  SEL R2, R5, R9, !P0 ;  /* 0x0000000905027207 */ /* 0x001fc60004000000 */
[----:B------:R0:W-:Y:S04]  /*b7b0*/  STL [R1+0xa4], R3 ;  /* 0x0000a40301007387 */ /* 0x0001e80000100800 */
[----:B------:R2:W-:Y:S01]  /*b7c0*/  STL [R1+0xa0], R2 ;  /* 0x0000a00201007387 */ /* 0x0005e20000100800 */
[C---:B-1----:R-:W-:Y:S02]  /*b7d0*/  SEL R0, R5.reuse, R10, !P0 ;  /* 0x0000000a05007207 */ /* 0x042fe40004000000 */
[----:B0-----:R-:W-:-:S03]  /*b7e0*/  SEL R3, R5, R11, !P0 ;  /* 0x0000000b05037207 */ /* 0x001fc60004000000 */
        /* <DEDUP_REMOVED lines=8> */
[----:B------:R1:W-:Y:S01]  /*b870*/  STL [R1+0x84], R3 ;  /* 0x0000840301007387 */ /* 0x0003e20000100800 */
[C---:B------:R-:W-:Y:S02]  /*b880*/  SEL R4, R5.reuse, R18, !P0 ;  /* 0x0000001205047207 */ /* 0x040fe40004000000 */
[C---:B0-----:R-:W-:Y:S01]  /*b890*/  SEL R0, R5.reuse, R16, !P0 ;  /* 0x0000001005007207 */ /* 0x041fe20004000000 */
[----:B-1----:R-:W2:Y:S04]  /*b8a0*/  LDL.LU R3, [R1+0x21c] ;  /* 0x00021c0001037983 */ /* 0x002ea80000300800 */
[----:B------:R0:W-:Y:S04]  /*b8b0*/  STL [R1+0x80], R2 ;  /* 0x0000800201007387 */ /* 0x0001e80000100800 */
[----:B------:R1:W-:Y:S01]  /*b8c0*/  STL [R1+0x7c], R0 ;  /* 0x00007c0001007387 */ /* 0x0003e20000100800 */
[----:B0-----:R-:W-:-:S02]  /*b8d0*/  SEL R2, R5, R17, !P0 ;  /* 0x0000001105027207 */ /* 0x001fc40004000000 */
[----:B-1----:R-:W-:-:S03]  /*b8e0*/  SEL R0, R5, R19, !P0 ;  /* 0x0000001305007207 */ /* 0x002fc60004000000 */
[----:B------:R0:W-:Y:S04]  /*b8f0*/  STL [R1+0x78], R2 ;  /* 0x0000780201007387 */ /* 0x0001e80000100800 */
[----:B------:R1:W-:Y:S04]  /*b900*/  STL [R1+0x74], R4 ;  /* 0x0000740401007387 */ /* 0x0003e80000100800 */
[----:B------:R3:W-:Y:S01]  /*b910*/  STL [R1+0x70], R0 ;  /* 0x0000700001007387 */ /* 0x0007e20000100800 */
[C---:B0-----:R-:W-:Y:S02]  /*b920*/  SEL R2, R5.reuse, R20, !P0 ;  /* 0x0000001405027207 */ /* 0x041fe40004000000 */
[----:B-1----:R-:W-:-:S03]  /*b930*/  SEL R4, R5, R21, !P0 ;  /* 0x0000001505047207 */ /* 0x002fc60004000000 */
[----:B------:R0:W-:Y:S01]  /*b940*/  STL [R1+0x6c], R2 ;  /* 0x00006c0201007387 */ /* 0x0001e20000100800 */
[----:B---3--:R-:W-:-:S03]  /*b950*/  SEL R0, R5, R22, !P0 ;  /* 0x0000001605007207 */ /* 0x008fc60004000000 */
[----:B------:R-:W-:Y:S04]  /*b960*/  STL [R1+0x68], R4 ;  /* 0x0000680401007387 */ /* 0x000fe80000100800 */
[----:B------:R-:W3:Y:S01]  /*b970*/  LDL.LU R6, [R1+0x2dc] ;  /* 0x0002dc0001067983 */ /* 0x000ee20000300800 */
[----:B0-----:R-:W-:-:S03]  /*b980*/  SEL R2, R5, R23, !P0 ;  /* 0x0000001705027207 */ /* 0x001fc60004000000 */
[----:B------:R0:W-:Y:S04]  /*b990*/  STL [R1+0x64], R0 ;  /* 0x0000640001007387 */ /* 0x0001e80000100800 */
[----:B------:R1:W-:Y:S04]  /*b9a0*/  STL [R1+0x60], R2 ;  /* 0x0000600201007387 */ /* 0x0003e80000100800 */
[----:B------:R-:W4:Y:S01]  /*b9b0*/  LDL.LU R15, [R1+0x2d8] ;  /* 0x0002d800010f7983 */ /* 0x000f220000300800 */
[C---:B0-----:R-:W-:Y:S02]  /*b9c0*/  SEL R0, R5.reuse, R24, !P0 ;  /* 0x0000001805007207 */ /* 0x041fe40004000000 */
[----:B-1----:R-:W-:-:S03]  /*b9d0*/  SEL R2, R5, R25, !P0 ;  /* 0x0000001905027207 */ /* 0x002fc60004000000 */
[----:B------:R0:W-:Y:S04]  /*b9e0*/  STL [R1+0x58], R0 ;  /* 0x0000580001007387 */ /* 0x0001e80000100800 */
[----:B------:R-:W5:Y:S01]  /*b9f0*/  LDL.LU R8, [R1+0x2d4] ;  /* 0x0002d40001087983 */ /* 0x000f620000300800 */
[----:B------:R-:W-:-:S03]  /*ba00*/  SEL R4, R5, R26, !P0 ;  /* 0x0000001a05047207 */ /* 0x000fc60004000000 */
[----:B0-----:R-:W5:Y:S04]  /*ba10*/  LDL.LU R0, [R1+0x2d0] ;  /* 0x0002d00001007983 */ /* 0x001f680000300800 */
[----:B------:R0:W-:Y:S04]  /*ba20*/  STL [R1+0x50], R2 ;  /* 0x0000500201007387 */ /* 0x0001e80000100800 */
[----:B------:R-:W5:Y:S01]  /*ba30*/  LDL.LU R9, [R1+0x18] ;  /* 0x0000180001097983 */ /* 0x000f620000300800 */
[----:B0-----:R-:W-:-:S05]  /*ba40*/  SEL R2, R5, R29, !P0 ;  /* 0x0000001d05027207 */ /* 0x001fca0004000000 */
[----:B------:R0:W-:Y:S04]  /*ba50*/  STL [R1+0x48], R2 ;  /* 0x0000480201007387 */ /* 0x0001e80000100800 */
[----:B------:R-:W-:Y:S04]  /*ba60*/  STL [R1+0x44], R4 ;  /* 0x0000440401007387 */ /* 0x000fe80000100800 */
[----:B------:R-:W5:Y:S01]  /*ba70*/  LDL.LU R10, [R1+0x14] ;  /* 0x00001400010a7983 */ /* 0x000f620000300800 */
[----:B0-----:R-:W-:-:S03]  /*ba80*/  SEL R2, R5, R27, !P0 ;  /* 0x0000001b05027207 */ /* 0x001fc60004000000 */
[----:B------:R-:W5:Y:S04]  /*ba90*/  LDL.LU R22, [R1+0x4] ;  /* 0x0000040001167983 */ /* 0x000f680000300800 */
[----:B------:R0:W-:Y:S04]  /*baa0*/  STL [R1+0x3c], R2 ;  /* 0x00003c0201007387 */ /* 0x0001e80000100800 */
[----:B------:R-:W5:Y:S04]  /*bab0*/  LDL.LU R21, [R1] ;  /* 0x0000000001157983 */ /* 0x000f680000300800 */
[----:B------:R-:W5:Y:S04]  /*bac0*/  LDL.LU R11, [R1+0x20] ;  /* 0x00002000010b7983 */ /* 0x000f680000300800 */
[----:B------:R-:W5:Y:S04]  /*bad0*/  LDL.LU R20, [R1+0x30] ;  /* 0x0000300001147983 */ /* 0x000f680000300800 */
[----:B------:R-:W5:Y:S04]  /*bae0*/  LDL.LU R19, [R1+0x38] ;  /* 0x0000380001137983 */ /* 0x000f680000300800 */
[----:B------:R-:W5:Y:S01]  /*baf0*/  LDL.LU R12, [R1+0x40] ;  /* 0x00004000010c7983 */ /* 0x000f620000300800 */
[----:B0-----:R-:W-:-:S05]  /*bb00*/  SEL R2, R5, R7, !P0 ;  /* 0x0000000705027207 */ /* 0x001fca0004000000 */
[----:B------:R0:W-:Y:S04]  /*bb10*/  STL [R1+0x1f74], R2 ;  /* 0x001f740201007387 */ /* 0x0001e80000100800 */
[----:B------:R-:W5:Y:S04]  /*bb20*/  LDL.LU R18, [R1+0x4c] ;  /* 0x00004c0001127983 */ /* 0x000f680000300800 */
[----:B------:R-:W5:Y:S01]  /*bb30*/  LDL.LU R17, [R1+0x54] ;  /* 0x0000540001117983 */ /* 0x000f620000300800 */
[----:B0-----:R-:W-:-:S05]  /*bb40*/  SEL R2, R5, R28, !P0 ;  /* 0x0000001c05027207 */ /* 0x001fca0004000000 */
[----:B------:R3:W-:Y:S04]  /*bb50*/  STL [R1+0x28], R2 ;  /* 0x0000280201007387 */ /* 0x0007e80000100800 */
[----:B------:R-:W5:Y:S04]  /*bb60*/  LDL.LU R13, [R1+0x5c] ;  /* 0x00005c00010d7983 */ /* 0x000f680000300800 */
[----:B------:R-:W5:Y:S04]  /*bb70*/  LDL.LU R14, [R1+0x90] ;  /* 0x00009000010e7983 */ /* 0x000f680000300800 */
[----:B------:R-:W5:Y:S04]  /*bb80*/  LDL.LU R4, [R1+0x98] ;  /* 0x0000980001047983 */ /* 0x000f680000300800 */
[----:B------:R-:W5:Y:S01]  /*bb90*/  LDL.LU R16, [R1+0xac] ;  /* 0x0000ac0001107983 */ /* 0x000f620000300800 */
[----:B--2---:R-:W-:Y:S01]  /*bba0*/  LEA.HI.X.SX32 R3, R3, UR7, 0x1, P4 ;  /* 0x0000000703037c11 */ /* 0x004fe2000a0f0eff */
[----:B------:R-:W-:-:S04]  /*bbb0*/  ULDC UR7, c[0x0][0x240] ;  /* 0x0000900000077ab9 */ /* 0x000fc80000000800 */
[----:B------:R4:W-:Y:S01]  /*bbc0*/  STL [R1+0x1f78], R3 ;  /* 0x001f780301007387 */ /* 0x0009e20000100800 */
[----:B---3--:R-:W-:-:S03]  /*bbd0*/  IMAD R2, R6, UR6, RZ ;  /* 0x0000000606027c24 */ /* 0x008fc6000f8e02ff */
[----:B------:R-:W2:Y:S04]  /*bbe0*/  LDL.LU R6, [R1+0xc0] ;  /* 0x0000c00001067983 */ /* 0x000ea80000300800 */
[----:B------:R5:W-:Y:S01]  /*bbf0*/  STL [R1+0x218], R2 ;  /* 0x0002180201007387 */ /* 0x000be20000100800 */
[----:B----4-:R-:W-:-:S03]  /*bc00*/  IMAD R3, R15, UR6, RZ ;  /* 0x000000060f037c24 */ /* 0x010fc6000f8e02ff */
[----:B------:R-:W3:Y:S04]  /*bc10*/  LDL.LU R15, [R1+0xc8] ;  /* 0x0000c800010f7983 */ /* 0x000ee80000300800 */
[----:B------:R-:W-:Y:S01]  /*bc20*/  STL [R1+0x21c], R3 ;  /* 0x00021c0301007387 */ /* 0x000fe20000100800 */
[----:B-----5:R-:W-:-:S03]  /*bc30*/  IMAD R2, R8, UR6, RZ ;  /* 0x0000000608027c24 */ /* 0x020fc6000f8e02ff */
[----:B------:R-:W4:Y:S01]  /*bc40*/  LDL.LU R8, [R1+0xe8] ;  /* 0x0000e80001087983 */ /* 0x000f220000300800 */
[----:B------:R-:W-:-:S03]  /*bc50*/  IMAD R0, R0, UR6, RZ ;  /* 0x0000000600007c24 */ /* 0x000fc6000f8e02ff */
[----:B------:R0:W-:Y:S01]  /*bc60*/  STL [R1+0x220], R2 ;  /* 0x0002200201007387 */ /* 0x0001e20000100800 */
[----:B------:R-:W-:Y:S02]  /*bc70*/  UIMAD UR48, UR21, 0x3f, URZ ;  /* 0x0000003f153078a4 */ /* 0x000fe4000f8e023f */
[----:B------:R-:W-:Y:S01]  /*bc80*/  UIMAD UR49, UR21, 0x3e, URZ ;  /* 0x0000003e153178a4 */ /* 0x000fe2000f8e023f */
[----:B------:R1:W-:Y:S01]  /*bc90*/  STL [R1+0x1f44], R0 ;  /* 0x001f440001007387 */ /* 0x0003e20000100800 */
[----:B------:R-:W-:Y:S02]  /*bca0*/  UIMAD UR50, UR21, 0x3d, URZ ;  /* 0x0000003d153278a4 */ /* 0x000fe4000f8e023f */
[----:B------:R-:W-:Y:S02]  /*bcb0*/  UIMAD UR51, UR21, 0x3c, URZ ;  /* 0x0000003c153378a4 */ /* 0x000fe4000f8e023f */
[----:B------:R-:W-:Y:S01]  /*bcc0*/  UIMAD UR52, UR21, 0x3b, URZ ;  /* 0x0000003b153478a4 */ /* 0x000fe2000f8e023f */
[----:B0-----:R-:W-:Y:S01]  /*bcd0*/  IMAD R2, R9, UR7, RZ ;  /* 0x0000000709027c24 */ /* 0x001fe2000f8e02ff */
[----:B------:R-:W-:Y:S01]  /*bce0*/  UIMAD UR53, UR21, 0x3a, URZ ;  /* 0x0000003a153578a4 */ /* 0x000fe2000f8e023f */
[----:B------:R-:W5:Y:S01]  /*bcf0*/  LDL.LU R9, [R1+0xf0] ;  /* 0x0000f00001097983 */ /* 0x000f620000300800 */
[----:B------:R-:W-:-:S02]  /*bd00*/  UIMAD UR54, UR21, 0x39, URZ ;  /* 0x00000039153678a4 */ /* 0x000fc4000f8e023f */
[----:B------:R-:W-:Y:S01]  /*bd10*/  UIMAD UR55, UR21, 0x38, URZ ;  /* 0x00000038153778a4 */ /* 0x000fe2000f8e023f */
[----:B------:R0:W-:Y:S01]  /*bd20*/  STL [R1+0x2c], R2 ;  /* 0x00002c0201007387 */ /* 0x0001e20000100800 */
[----:B------:R-:W-:Y:S02]  /*bd30*/  UIMAD UR56, UR21, 0x37, URZ ;  /* 0x00000037153878a4 */ /* 0x000fe4000f8e023f */
[----:B------:R-:W-:Y:S02]  /*bd40*/  UIMAD UR57, UR21, 0x36, URZ ;  /* 0x00000036153978a4 */ /* 0x000fe4000f8e023f */
[----:B------:R-:W-:Y:S02]  /*bd50*/  UIMAD UR58, UR21, 0x35, URZ ;  /* 0x00000035153a78a4 */ /* 0x000fe4000f8e023f */
[----:B------:R-:W-:Y:S02]  /*bd60*/  UIMAD UR59, UR21, 0x34, URZ ;  /* 0x00000034153b78a4 */ /* 0x000fe4000f8e023f */
[----:B------:R-:W-:Y:S01]  /*bd70*/  UIMAD UR60, UR21, 0x33, URZ ;  /* 0x00000033153c78a4 */ /* 0x000fe2000f8e023f */
[----:B-1----:R-:W-:Y:S01]  /*bd80*/  IMAD R0, R10, UR7, RZ ;  /* 0x000000070a007c24 */ /* 0x002fe2000f8e02ff */
[----:B------:R-:W-:Y:S01]  /*bd90*/  UIMAD UR61, UR21, 0x32, URZ ;  /* 0x00000032153d78a4 */ /* 0x000fe2000f8e023f */
[----:B------:R-:W5:Y:S01]  /*bda0*/  LDL.LU R10, [R1+0xf8] ;  /* 0x0000f800010a7983 */ /* 0x000f620000300800 */
[----:B------:R-:W-:Y:S01]  /*bdb0*/  UIMAD UR20, UR21, 0x31, URZ ;  /* 0x00000031151478a4 */ /* 0x000fe2000f8e023f */
[----:B------:R-:W-:Y:S01]  /*bdc0*/  IMAD R3, R22, UR7, RZ ;  /* 0x0000000716037c24 */ /* 0x000fe2000f8e02ff */
[----:B------:R-:W-:Y:S01]  /*bdd0*/  UIMAD UR43, UR21, 0x30, URZ ;  /* 0x00000030152b78a4 */ /* 0x000fe2000f8e023f */
[----:B------:R1:W-:Y:S01]  /*bde0*/  STL [R1+0x24], R0 ;  /* 0x0000240001007387 */ /* 0x0003e20000100800 */
[----:B------:R-:W-:-:S02]  /*bdf0*/  UIMAD UR44, UR21, 0x2f, URZ ;  /* 0x0000002f152c78a4 */ /* 0x000fc4000f8e023f */
[----:B------:R-:W-:Y:S01]  /*be00*/  UIMAD UR45, UR21, 0x2e, URZ ;  /* 0x0000002e152d78a4 */ /* 0x000fe2000f8e023f */
[----:B------:R1:W-:Y:S01]  /*be10*/  STL [R1+0x1c], R3 ;  /* 0x00001c0301007387 */ /* 0x0003e20000100800 */
[----:B------:R-:W-:Y:S01]  /*be20*/  UIMAD UR46, UR21, 0x2d, URZ ;  /* 0x0000002d152e78a4 */ /* 0x000fe2000f8e023f */
[----:B0-----:R-:W-:Y:S01]  /*be30*/  IMAD R2, R21, UR7, RZ ;  /* 0x0000000715027c24 */ /* 0x001fe2000f8e02ff */
        /* <DEDUP_REMOVED lines=8> */
[----:B------:R-:W-:Y:S01]  /*bec0*/  STL [R1+0x18], R2 ;  /* 0x0000180201007387 */ /* 0x000fe20000100800 */
[----:B------:R-:W-:-:S02]  /*bed0*/  UIMAD UR26, UR26, 0x18, URZ ;  /* 0x000000181a1a78a4 */ /* 0x000fc4000f8e023f */
[----:B------:R-:W-:Y:S01]  /*bee0*/  UIMAD UR27, UR27, 0x17, URZ ;  /* 0x000000171b1b78a4 */ /* 0x000fe2000f8e023f */
[----:B------:R0:W-:Y:S01]  /*bef0*/  STL [R1+0x14], R0 ;  /* 0x0000140001007387 */ /* 0x0001e20000100800 */
[----:B------:R-:W-:Y:S02]  /*bf00*/  UIMAD UR28, UR28, 0x16, URZ ;  /* 0x000000161c1c78a4 */ /* 0x000fe4000f8e023f */
[----:B------:R-:W-:Y:S01]  /*bf10*/  UIMAD UR29, UR29, 0x15, URZ ;  /* 0x000000151d1d78a4 */ /* 0x000fe2000f8e023f */
[----:B------:R-:W-:Y:S01]  /*bf20*/  STL [R1+0x10], R3 ;  /* 0x0000100301007387 */ /* 0x000fe20000100800 */
[----:B------:R-:W-:Y:S02]  /*bf30*/  UIMAD UR30, UR30, 0x14, URZ ;  /* 0x000000141e1e78a4 */ /* 0x000fe4000f8e023f */
[----:B------:R-:W-:Y:S02]  /*bf40*/  UIMAD UR31, UR31, 0x13, URZ ;  /* 0x000000131f1f78a4 */ /* 0x000fe4000f8e023f */
[----:B------:R-:W-:Y:S01]  /*bf50*/  UIMAD UR34, UR34, 0x12, URZ ;  /* 0x00000012222278a4 */ /* 0x000fe2000f8e023f */
[----:B0-----:R-:W-:Y:S01]  /*bf60*/  IMAD R0, R12, UR7, RZ ;  /* 0x000000070c007c24 */ /* 0x001fe2000f8e02ff */
[----:B------:R-:W-:Y:S01]  /*bf70*/  UIMAD UR35, UR35, 0x11, URZ ;  /* 0x00000011232378a4 */ /* 0x000fe2000f8e023f */
[----:B------:R-:W5:Y:S01]  /*bf80*/  LDL.LU R12, [R1+0x110] ;  /* 0x00011000010c7983 */ /* 0x000f620000300800 */
[----:B------:R-:W-:Y:S01]  /*bf90*/  IMAD R2, R19, UR7, RZ ;  /* 0x0000000713027c24 */ /* 0x000fe2000f8e02ff */
[----:B------:R-:W-:-:S02]  /*bfa0*/  USHF.L.U32 UR36, UR36, 0x4, URZ ;  /* 0x0000000424247899 */ /* 0x000fc4000800063f */
[----:B------:R-:W-:Y:S02]  /*bfb0*/  UIMAD UR37, UR37, 0xf, URZ ;  /* 0x0000000f252578a4 */ /* 0x000fe4000f8e023f */
[----:B------:R0:W-:Y:S01]  /*bfc0*/  STL [R1+0xc], R2 ;  /* 0x00000c0201007387 */ /* 0x0001e20000100800 */
[----:B------:R-:W-:-:S03]  /*bfd0*/  ULDC UR6, c[0x0][0x238] ;  /* 0x00008e0000067ab9 */ /* 0x000fc60000000800 */
[----:B------:R1:W-:Y:S01]  /*bfe0*/  STL [R1+0x8], R0 ;  /* 0x0000080001007387 */ /* 0x0003e20000100800 */
[----:B0-----:R-:W-:Y:S02]  /*bff0*/  IMAD R2, R18, UR7, RZ ;  /* 0x0000000712027c24 */ /* 0x001fe4000f8e02ff */
[----:B------:R-:W-:-:S03]  /*c000*/  IMAD R29, R13, UR7, RZ ;  /* 0x000000070d1d7c24 */ /* 0x000fc6000f8e02ff */
[----:B------:R-:W-:Y:S04]  /*c010*/  STL [R1+0x4], R2 ;  /* 0x0000040201007387 */ /* 0x000fe80000100800 */
[----:B------:R-:W5:Y:S01]  /*c020*/  LDL.LU R13, [R1+0x140] ;  /* 0x00014000010d7983 */ /* 0x000f620000300800 */
[----:B-1----:R-:W-:Y:S02]  /*c030*/  IMAD R0, R17, UR7, RZ ;  /* 0x0000000711007c24 */ /* 0x002fe4000f8e02ff */
[----:B------:R-:W-:-:S03]  /*c040*/  IMAD R28, R14, UR7, RZ ;  /* 0x000000070e1c7c24 */ /* 0x000fc6000f8e02ff */
[----:B------:R-:W-:Y:S04]  /*c050*/  STL [R1], R0 ;  /* 0x0000000001007387 */ /* 0x000fe80000100800 */
[----:B------:R-:W-:Y:S04]  /*c060*/  STL [R1+0x1f60], R29 ;  /* 0x001f601d01007387 */ /* 0x000fe80000100800 */
[----:B------:R-:W5:Y:S01]  /*c070*/  LDL.LU R14, [R1+0x148] ;  /* 0x00014800010e7983 */ /* 0x000f620000300800 */
[----:B------:R-:W-:Y:S02]  /*c080*/  IMAD R4, R4, UR7, RZ ;  /* 0x0000000704047c24 */ /* 0x000fe4000f8e02ff */
[----:B------:R-:W-:Y:S01]  /*c090*/  IMAD R5, R16, UR7, RZ ;  /* 0x0000000710057c24 */ /* 0x000fe2000f8e02ff */
[----:B------:R-:W-:Y:S04]  /*c0a0*/  STL [R1+0x1f5c], R28 ;  /* 0x001f5c1c01007387 */ /* 0x000fe80000100800 */
[----:B------:R-:W-:Y:S04]  /*c0b0*/  STL [R1+0x1f58], R4 ;  /* 0x001f580401007387 */ /* 0x000fe80000100800 */
[----:B------:R-:W-:Y:S01]  /*c0c0*/  STL [R1+0x1f54], R5 ;  /* 0x001f540501007387 */ /* 0x000fe20000100800 */
[----:B--2---:R-:W-:-:S05]  /*c0d0*/  IMAD R6, R6, UR7, RZ ;  /* 0x0000000706067c24 */ /* 0x004fca000f8e02ff */
[----:B------:R-:W-:Y:S01]  /*c0e0*/  STL [R1+0x1f50], R6 ;  /* 0x001f500601007387 */ /* 0x000fe20000100800 */
[----:B---3--:R-:W-:-:S03]  /*c0f0*/  IMAD R7, R15, UR7, RZ ;  /* 0x000000070f077c24 */ /* 0x008fc6000f8e02ff */
[----:B------:R-:W2:Y:S04]  /*c100*/  LDL.LU R15, [R1+0x150] ;  /* 0x00015000010f7983 */ /* 0x000ea80000300800 */
[----:B------:R0:W-:Y:S04]  /*c110*/  STL [R1+0x1f4c], R7 ;  /* 0x001f4c0701007387 */ /* 0x0001e80000100800 */
[----:B------:R-:W3:Y:S01]  /*c120*/  LDL.LU R16, [R1+0x15c] ;  /* 0x00015c0001107983 */ /* 0x000ee20000300800 */
[----:B----4-:R-:W-:-:S05]  /*c130*/  IMAD R8, R8, UR7, RZ ;  /* 0x0000000708087c24 */ /* 0x010fca000f8e02ff */
[----:B------:R1:W-:Y:S01]  /*c140*/  STL [R1+0x1f48], R8 ;  /* 0x001f480801007387 */ /* 0x0003e20000100800 */
[----:B-----5:R-:W-:-:S05]  /*c150*/  IMAD R9, R9, UR7, RZ ;  /* 0x0000000709097c24 */ /* 0x020fca000f8e02ff */
[----:B------:R-:W-:Y:S04]  /*c160*/  STL [R1+0x1f64], R9 ;  /* 0x001f640901007387 */ /* 0x000fe80000100800 */
[----:B------:R-:W4:Y:S04]  /*c170*/  LDL.LU R17, [R1+0x164] ;  /* 0x0001640001117983 */ /* 0x000f280000300800 */
[----:B------:R-:W5:Y:S01]  /*c180*/  LDL.LU R18, [R1+0x18c] ;  /* 0x00018c0001127983 */ /* 0x000f620000300800 */
[----:B------:R-:W-:-:S05]  /*c190*/  IMAD R10, R10, UR7, RZ ;  /* 0x000000070a0a7c24 */ /* 0x000fca000f8e02ff */
[----:B------:R-:W-:Y:S04]  /*c1a0*/  STL [R1+0x1f68], R10 ;  /* 0x001f680a01007387 */ /* 0x000fe80000100800 */
[----:B------:R-:W5:Y:S04]  /*c1b0*/  LDL.LU R19, [R1+0x190] ;  /* 0x0001900001137983 */ /* 0x000f680000300800 */
        /* <DEDUP_REMOVED lines=12> */
[----:B------:R-:W5:Y:S04]  /*c280*/  LDL.LU R26, [R1+0x1b8] ;  /* 0x0001b800011a7983 */ /* 0x000f680000300800 */
[----:B0-----:R-:W1:Y:S04]  /*c290*/  LDL.LU R7, [R1+0x1c4] ;  /* 0x0001c40001077983 */ /* 0x001e680000300800 */
[----:B------:R-:W5:Y:S04]  /*c2a0*/  LDL.LU R6, [R1+0x1cc] ;  /* 0x0001cc0001067983 */ /* 0x000f680000300800 */
[----:B------:R-:W5:Y:S04]  /*c2b0*/  LDL.LU R5, [R1+0x1d4] ;  /* 0x0001d40001057983 */ /* 0x000f680000300800 */
[----:B------:R-:W5:Y:S01]  /*c2c0*/  LDL.LU R4, [R1+0x1d8] ;  /* 0x0001d80001047983 */ /* 0x000f620000300800 */
[----:B------:R-:W-:-:S03]  /*c2d0*/  IMAD R14, R14, UR7, RZ ;  /* 0x000000070e0e7c24 */ /* 0x000fc6000f8e02ff */
[----:B------:R-:W5:Y:S04]  /*c2e0*/  LDL.LU R2, [R1+0x1dc] ;  /* 0x0001dc0001027983 */ /* 0x000f680000300800 */
[----:B------:R-:W-:Y:S04]  /*c2f0*/  STL [R1+0x1f84], R14 ;  /* 0x001f840e01007387 */ /* 0x000fe80000100800 */
[----:B------:R-:W5:Y:S01]  /*c300*/  LDL.LU R27, [R1+0x1e4] ;  /* 0x0001e400011b7983 */ /* 0x000f620000300800 */
[----:B--2---:R-:W-:-:S05]  /*c310*/  IMAD R15, R15, UR7, RZ ;  /* 0x000000070f0f7c24 */ /* 0x004fca000f8e02ff */
[----:B------:R-:W-:Y:S04]  /*c320*/  STL [R1+0x1f88], R15 ;  /* 0x001f880f01007387 */ /* 0x000fe80000100800 */
[----:B------:R-:W2:Y:S04]  /*c330*/  LDL.LU R28, [R1+0x1e8] ;  /* 0x0001e800011c7983 */ /* 0x000ea80000300800 */
[----:B------:R-:W2:Y:S01]  /*c340*/  LDL.LU R29, [R1+0x1ec] ;  /* 0x0001ec00011d7983 */ /* 0x000ea20000300800 */
[----:B---3--:R-:W-:-:S05]  /*c350*/  IMAD R16, R16, UR7, RZ ;  /* 0x0000000710107c24 */ /* 0x008fca000f8e02ff */
[----:B------:R-:W-:Y:S01]  /*c360*/  STL [R1+0x1f8c], R16 ;  /* 0x001f8c1001007387 */ /* 0x000fe20000100800 */
[----:B----4-:R-:W-:Y:S02]  /*c370*/  IMAD R17, R17, UR7, RZ ;  /* 0x0000000711117c24 */ /* 0x010fe4000f8e02ff */
[----:B-----5:R-:W-:-:S03]  /*c380*/  IMAD R18, R18, UR7, RZ ;  /* 0x0000000712127c24 */ /* 0x020fc6000f8e02ff */
[----:B------:R-:W-:Y:S04]  /*c390*/  STL [R1+0x1f90], R17 ;  /* 0x001f901101007387 */ /* 0x000fe80000100800 */
[----:B------:R-:W-:Y:S01]  /*c3a0*/  STL [R1+0x1f94], R18 ;  /* 0x001f941201007387 */ /* 0x000fe20000100800 */
[----:B------:R-:W-:Y:S02]  /*c3b0*/  IMAD R19, R19, UR7, RZ ;  /* 0x0000000713137c24 */ /* 0x000fe4000f8e02ff */
[----:B------:R-:W-:-:S03]  /*c3c0*/  IMAD R20, R20, UR7, RZ ;  /* 0x0000000714147c24 */ /* 0x000fc6000f8e02ff */
[----:B------:R-:W-:Y:S04]  /*c3d0*/  STL [R1+0x1f98], R19 ;  /* 0x001f981301007387 */ /* 0x000fe80000100800 */
[----:B------:R-:W-:Y:S01]  /*c3e0*/  STL [R1+0x1f9c], R20 ;  /* 0x001f9c1401007387 */ /* 0x000fe20000100800 */
[----:B------:R-:W-:Y:S02]  /*c3f0*/  IMAD R21, R21, UR7, RZ ;  /* 0x0000000715157c24 */ /* 0x000fe4000f8e02ff */
[----:B------:R-:W-:-:S03]  /*c400*/  IMAD R22, R22, UR7, RZ ;  /* 0x0000000716167c24 */ /* 0x000fc6000f8e02ff */
[----:B------:R-:W-:Y:S04]  /*c410*/  STL [R1+0x1fa0], R21 ;  /* 0x001fa01501007387 */ /* 0x000fe80000100800 */
[----:B------:R-:W-:Y:S01]  /*c420*/  STL [R1+0x1fa4], R22 ;  /* 0x001fa41601007387 */ /* 0x000fe20000100800 */
[----:B------:R-:W-:-:S05]  /*c430*/  IMAD R23, R23, UR7, RZ ;  /* 0x0000000717177c24 */ /* 0x000fca000f8e02ff */
[----:B------:R0:W-:Y:S04]  /*c440*/  STL [R1+0x1fa8], R23 ;  /* 0x001fa81701007387 */ /* 0x0001e80000100800 */
[----:B------:R-:W3:Y:S04]  /*c450*/  LDL.LU R0, [R1+0x210] ;  /* 0x0002100001007983 */ /* 0x000ee80000300800 */
[----:B------:R-:W4:Y:S01]  /*c460*/  LDL.LU R3, [R1+0x20c] ;  /* 0x00020c0001037983 */ /* 0x000f220000300800 */
[----:B-1----:R-:W-:Y:S02]  /*c470*/  IMAD R8, R7, UR7, RZ ;  /* 0x0000000707087c24 */ /* 0x002fe4000f8e02ff */
[----:B------:R-:W-:-:S03]  /*c480*/  IMAD R7, R6, UR7, RZ ;  /* 0x0000000706077c24 */ /* 0x000fc6000f8e02ff */
[----:B------:R-:W-:Y:S01]  /*c490*/  STL [R1+0x20], R8 ;  /* 0x0000200801007387 */ /* 0x000fe20000100800 */
[----:B------:R-:W-:-:S03]  /*c4a0*/  IMAD R6, R5, UR7, RZ ;  /* 0x0000000705067c24 */ /* 0x000fc6000f8e02ff */
[----:B------:R-:W-:Y:S01]  /*c4b0*/  STL [R1+0x30], R7 ;  /* 0x0000300701007387 */ /* 0x000fe20000100800 */
[----:B------:R-:W-:-:S03]  /*c4c0*/  IMAD R5, R4, UR7, RZ ;  /* 0x0000000704057c24 */ /* 0x000fc6000f8e02ff */
[----:B------:R-:W-:Y:S04]  /*c4d0*/  STL [R1+0x38], R6 ;  /* 0x0000380601007387 */ /* 0x000fe80000100800 */
[----:B0-----:R-:W5:Y:S01]  /*c4e0*/  LDL.LU R23, [R1+0x208] ;  /* 0x0002080001177983 */ /* 0x001f620000300800 */
[----:B------:R-:W-:-:S03]  /*c4f0*/  IMAD R4, R2, UR7, RZ ;  /* 0x0000000702047c24 */ /* 0x000fc6000f8e02ff */
[----:B------:R-:W-:Y:S04]  /*c500*/  STL [R1+0x40], R5 ;  /* 0x0000400501007387 */ /* 0x000fe80000100800 */
[----:B------:R-:W5:Y:S04]  /*c510*/  LDL.LU R2, [R1+0x204] ;  /* 0x0002040001027983 */ /* 0x000f680000300800 */
[----:B------:R0:W-:Y:S02]  /*c520*/  STL [R1+0x4c], R4 ;  /* 0x00004c0401007387 */ /* 0x0001e40000100800 */
[----:B0-----:R-:W-:-:S02]  /*c530*/  IMAD R4, R27, UR7, RZ ;  /* 0x000000071b047c24 */ /* 0x001fc4000f8e02ff */
[----:B------:R-:W5:Y:S04]  /*c540*/  LDL.LU R27, [R1+0x200] ;  /* 0x00020000011b7983 */ /* 0x000f680000300800 */
[----:B------:R0:W-:Y:S01]  /*c550*/  STL [R1+0x54], R4 ;  /* 0x0000540401007387 */ /* 0x0001e20000100800 */
[----:B--2---:R-:W-:-:S03]  /*c560*/  IMAD R5, R28, UR7, RZ ;  /* 0x000000071c057c24 */ /* 0x004fc6000f8e02ff */
[----:B------:R-:W2:Y:S01]  /*c570*/  LDL.LU R28, [R1+0x1fc] ;  /* 0x0001fc00011c7983 */ /* 0x000ea20000300800 */
[----:B0-----:R-:W-:-:S03]  /*c580*/  IMAD R4, R29, UR7, RZ ;  /* 0x000000071d047c24 */ /* 0x001fc6000f8e02ff */
[----:B------:R-:W-:Y:S04]  /*c590*/  STL [R1+0x5c], R5 ;  /* 0x00005c0501007387 */ /* 0x000fe80000100800 */
[----:B------:R-:W2:Y:S04]  /*c5a0*/  LDL.LU R22, [R1+0x1f8] ;  /* 0x0001f80001167983 */ /* 0x000ea80000300800 */
[----:B------:R-:W2:Y:S04]  /*c5b0*/  LDL.LU R21, [R1+0x1f4] ;  /* 0x0001f40001157983 */ /* 0x000ea80000300800 */
[----:B------:R3:W-:Y:S04]  /*c5c0*/  STL [R1+0x90], R4 ;  /* 0x0000900401007387 */ /* 0x0007e80000100800 */
[----:B------:R-:W2:Y:S04]  /*c5d0*/  LDL.LU R20, [R1+0x1f0] ;  /* 0x0001f00001147983 */ /* 0x000ea80000300800 */
        /* <DEDUP_REMOVED lines=11> */
[----:B------:R-:W2:Y:S01]  /*c690*/  LDL.LU R29, [R1+0x17c] ;  /* 0x00017c00011d7983 */ /* 0x000ea20000300800 */
[----:B---3--:R-:W-:-:S03]  /*c6a0*/  IMAD R4, R0, UR7, RZ ;  /* 0x0000000700047c24 */ /* 0x008fc6000f8e02ff */
[----:B------:R-:W3:Y:S01]  /*c6b0*/  LDL.LU R0, [R1+0x178] ;  /* 0x0001780001007983 */ /* 0x000ee20000300800 */
[----:B----4-:R-:W-:-:S03]  /*c6c0*/  IMAD R3, R3, UR7, RZ ;  /* 0x0000000703037c24 */ /* 0x010fc6000f8e02ff */
[----:B------:R0:W-:Y:S04]  /*c6d0*/  STL [R1+0x98], R4 ;  /* 0x0000980401007387 */ /* 0x0001e80000100800 */
[----:B------:R-:W4:Y:S04]  /*c6e0*/  LDL.LU R8, [R1+0x174] ;  /* 0x0001740001087983 */ /* 0x000f280000300800 */
[----:B------:R-:W4:Y:S04]  /*c6f0*/  LDL.LU R7, [R1+0x170] ;  /* 0x0001700001077983 */ /* 0x000f280000300800 */
[----:B------:R1:W-:Y:S04]  /*c700*/  STL [R1+0xac], R3 ;  /* 0x0000ac0301007387 */ /* 0x0003e80000100800 */
[----:B------:R-:W4:Y:S04]  /*c710*/  LDL.LU R6, [R1+0x16c] ;  /* 0x00016c0001067983 */ /* 0x000f280000300800 */
[----:B------:R-:W4:Y:S04]  /*c720*/  LDL.LU R5, [R1+0x168] ;  /* 0x0001680001057983 */ /* 0x000f280000300800 */
[----:B0-----:R-:W4:Y:S04]  /*c730*/  LDL.LU R4, [R1+0x160] ;  /* 0x0001600001047983 */ /* 0x001f280000300800 */
[----:B-1----:R-:W4:Y:S01]  /*c740*/  LDL.LU R3, [R1+0x158] ;  /* 0x0001580001037983 */ /* 0x002f220000300800 */
[----:B-----5:R-:W-:-:S05]  /*c750*/  IMAD R23, R23, UR7, RZ ;  /* 0x0000000717177c24 */ /* 0x020fca000f8e02ff */
[----:B------:R0:W-:Y:S02]  /*c760*/  STL [R1+0xc0], R23 ;  /* 0x0000c01701007387 */ /* 0x0001e40000100800 */
[----:B0-----:R-:W-:Y:S02]  /*c770*/  IMAD R23, R2, UR7, RZ ;  /* 0x0000000702177c24 */ /* 0x001fe4000f8e02ff */
[----:B------:R-:W5:Y:S04]  /*c780*/  LDL.LU R2, [R1+0x154] ;  /* 0x0001540001027983 */ /* 0x000f680000300800 */
[----:B------:R0:W-:Y:S02]  /*c790*/  STL [R1+0xc8], R23 ;  /* 0x0000c81701007387 */ /* 0x0001e40000100800 */
[----:B0-----:R-:W-:-:S02]  /*c7a0*/  IMAD R23, R27, UR7, RZ ;  /* 0x000000071b177c24 */ /* 0x001fc4000f8e02ff */
[----:B------:R-:W5:Y:S04]  /*c7b0*/  LDL.LU R27, [R1+0x14c] ;  /* 0x00014c00011b7983 */ /* 0x000f680000300800 */
[----:B------:R2:W-:Y:S02]  /*c7c0*/  STL [R1+0xe8], R23 ;  /* 0x0000e81701007387 */ /* 0x0005e40000100800 */
[----:B--2---:R-:W-:Y:S02]  /*c7d0*/  IMAD R23, R28, UR7, RZ ;  /* 0x000000071c177c24 */ /* 0x004fe4000f8e02ff */
[----:B------:R-:W2:Y:S04]  /*c7e0*/  LDL.LU R28, [R1+0x144] ;  /* 0x00014400011c7983 */ /* 0x000ea80000300800 */
[----:B------:R0:W-:Y:S02]  /*c7f0*/  STL [R1+0xf0], R23 ;  /* 0x0000f01701007387 */ /* 0x0001e40000100800 */
[----:B0-----:R-:W-:-:S02]  /*c800*/  IMAD R23, R22, UR7, RZ ;  /* 0x0000000716177c24 */ /* 0x001fc4000f8e02ff */
[----:B------:R-:W-:Y:S02]  /*c810*/  IMAD R22, R21, UR7, RZ ;  /* 0x0000000715167c24 */ /* 0x000fe4000f8e02ff */
[----:B------:R-:W-:Y:S01]  /*c820*/  IMAD R21, R20, UR7, RZ ;  /* 0x0000000714157c24 */ /* 0x000fe2000f8e02ff */
[----:B------:R-:W-:Y:S01]  /*c830*/  STL [R1+0xf8], R23 ;  /* 0x0000f81701007387 */ /* 0x000fe20000100800 */
[----:B------:R-:W-:-:S03]  /*c840*/  IMAD R20, R19, UR7, RZ ;  /* 0x0000000713147c24 */ /* 0x000fc6000f8e02ff */
        /* <DEDUP_REMOVED lines=22> */
[----:B------:R-:W-:Y:S04]  /*c9b0*/  STL [R1+0x184], R11 ;  /* 0x0001840b01007387 */ /* 0x000fe80000100800 */
[----:B------:R-:W2:Y:S04]  /*c9c0*/  LDL.LU R29, [R1+0x13c] ;  /* 0x00013c00011d7983 */ /* 0x000ea80000300800 */
[----:B------:R3:W-:Y:S04]  /*c9d0*/  STL [R1+0x180], R10 ;  /* 0x0001800a01007387 */ /* 0x0007e80000100800 */
[----:B------:R4:W-:Y:S01]  /*c9e0*/  STL [R1+0x17c], R9 ;  /* 0x00017c0901007387 */ /* 0x0009e20000100800 */
[----:B---3--:R-:W-:-:S03]  /*c9f0*/  IMAD R10, R0, UR7, RZ ;  /* 0x00000007000a7c24 */ /* 0x008fc6000f8e02ff */
[----:B------:R-:W3:Y:S01]  /*ca00*/  LDL.LU R0, [R1+0x138] ;  /* 0x0001380001007983 */ /* 0x000ee20000300800 */
[----:B----4-:R-:W-:-:S03]  /*ca10*/  IMAD R9, R8, UR7, RZ ;  /* 0x0000000708097c24 */ /* 0x010fc6000f8e02ff */
        /* <DEDUP_REMOVED lines=9> */
[----:B------:R-:W4:Y:S01]  /*cab0*/  LDL.LU R23, [R1+0x134] ;  /* 0x0001340001177983 */ /* 0x000f220000300800 */
[----:B------:R-:W-:-:S03]  /*cac0*/  IMAD R4, R3, UR7, RZ ;  /* 0x0000000703047c24 */ /* 0x000fc6000f8e02ff */
[----:B------:R-:W-:Y:S04]  /*cad0*/  STL [R1+0x160], R5 ;  /* 0x0001600501007387 */ /* 0x000fe80000100800 */
[----:B------:R-:W4:Y:S04]  /*cae0*/  LDL.LU R3, [R1+0x130] ;  /* 0x0001300001037983 */ /* 0x000f280000300800 */
[----:B------:R5:W-:Y:S02]  /*caf0*/  STL [R1+0x158], R4 ;  /* 0x0001580401007387 */ /* 0x000be40000100800 */
[----:B-----5:R-:W-:-:S02]  /*cb00*/  IMAD R4, R2, UR7, RZ ;  /* 0x0000000702047c24 */ /* 0x020fc4000f8e02ff */
[----:B------:R-:W5:Y:S04]  /*cb10*/  LDL.LU R2, [R1+0x12c] ;  /* 0x00012c0001027983 */ /* 0x000f680000300800 */
[----:B------:R2:W-:Y:S01]  /*cb20*/  STL [R1+0x154], R4 ;  /* 0x0001540401007387 */ /* 0x0005e20000100800 */
[----:B------:R-:W-:-:S03]  /*cb30*/  IMAD R5, R27, UR7, RZ ;  /* 0x000000071b057c24 */ /* 0x000fc6000f8e02ff */
[----:B------:R-:W5:Y:S04]  /*cb40*/  LDL.LU R27, [R1+0x128] ;  /* 0x00012800011b7983 */ /* 0x000f680000300800 */
[----:B------:R-:W-:Y:S04]  /*cb50*/  STL [R1+0x14c], R5 ;  /* 0x00014c0501007387 */ /* 0x000fe80000100800 */
[----:B------:R-:W5:Y:S04]  /*cb60*/  LDL.LU R22, [R1+0x124] ;  /* 0x0001240001167983 */ /* 0x000f680000300800 */
[----:B------:R-:W5:Y:S01]  /*cb70*/  LDL.LU R21, [R1+0x120] ;  /* 0x0001200001157983 */ /* 0x000f620000300800 */
[----:B--2---:R-:W-:-:S05]  /*cb80*/  IMAD R4, R28, UR7, RZ ;  /* 0x000000071c047c24 */ /* 0x004fca000f8e02ff */
        /* <DEDUP_REMOVED lines=14> */
[----:B0-----:R-:W-:-:S03]  /*cc70*/  IMAD R4, R29, UR7, RZ ;  /* 0x000000071d047c24 */ /* 0x001fc6000f8e02ff */
[----:B------:R-:W2:Y:S04]  /*cc80*/  LDL.LU R29, [R1+0xd4] ;  /* 0x0000d400011d7983 */ /* 0x000ea80000300800 */
[----:B------:R0:W-:Y:S04]  /*cc90*/  STL [R1+0x13c], R4 ;  /* 0x00013c0401007387 */ /* 0x0001e80000100800 */
[----:B------:R-:W2:Y:S04]  /*cca0*/  LDL.LU R8, [R1+0xd0] ;  /* 0x0000d00001087983 */ /* 0x000ea80000300800 */
[----:B------:R-:W2:Y:S01]  /*ccb0*/  LDL.LU R7, [R1+0xcc] ;  /* 0x0000cc0001077983 */ /* 0x000ea20000300800 */
[----:B---3--:R-:W-:-:S05]  /*ccc0*/  IMAD R0, R0, UR7, RZ ;  /* 0x0000000700007c24 */ /* 0x008fca000f8e02ff */
[----:B------:R1:W-:Y:S04]  /*ccd0*/  STL [R1+0x138], R0 ;  /* 0x0001380001007387 */ /* 0x0003e80000100800 */
[----:B------:R-:W3:Y:S04]  /*cce0*/  LDL.LU R6, [R1+0xc4] ;  /* 0x0000c40001067983 */ /* 0x000ee80000300800 */
[----:B------:R-:W3:Y:S04]  /*ccf0*/  LDL.LU R5, [R1+0xbc] ;  /* 0x0000bc0001057983 */ /* 0x000ee80000300800 */
[----:B0-----:R-:W3:Y:S04]  /*cd00*/  LDL.LU R4, [R1+0xb8] ;  /* 0x0000b80001047983 */ /* 0x001ee80000300800 */
[----:B-1----:R-:W3:Y:S01]  /*cd10*/  LDL.LU R0, [R1+0xb4] ;  /* 0x0000b40001007983 */ /* 0x002ee20000300800 */
[----:B----4-:R-:W-:-:S05]  /*cd20*/  IMAD R23, R23, UR7, RZ ;  /* 0x0000000717177c24 */ /* 0x010fca000f8e02ff */
[----:B------:R0:W-:Y:S02]  /*cd30*/  STL [R1+0x134], R23 ;  /* 0x0001341701007387 */ /* 0x0001e40000100800 */
[----:B0-----:R-:W-:Y:S02]  /*cd40*/  IMAD R23, R3, UR7, RZ ;  /* 0x0000000703177c24 */ /* 0x001fe4000f8e02ff */
[----:B------:R-:W4:Y:S04]  /*cd50*/  LDL.LU R3, [R1+0xb0] ;  /* 0x0000b00001037983 */ /* 0x000f280000300800 */
[----:B------:R5:W-:Y:S02]  /*cd60*/  STL [R1+0x130], R23 ;  /* 0x0001301701007387 */ /* 0x000be40000100800 */
[----:B-----5:R-:W-:-:S02]  /*cd70*/  IMAD R23, R2, UR7, RZ ;  /* 0x0000000702177c24 */ /* 0x020fc4000f8e02ff */
[----:B------:R-:W5:Y:S04]  /*cd80*/  LDL.LU R2, [R1+0xa8] ;  /* 0x0000a80001027983 */ /* 0x000f680000300800 */
[----:B------:R0:W-:Y:S02]  /*cd90*/  STL [R1+0x12c], R23 ;  /* 0x00012c1701007387 */ /* 0x0001e40000100800 */
[----:B0-----:R-:W-:Y:S02]  /*cda0*/  IMAD R23, R27, UR7, RZ ;  /* 0x000000071b177c24 */ /* 0x001fe4000f8e02ff */
[----:B------:R-:W5:Y:S04]  /*cdb0*/  LDL.LU R27, [R1+0xa4] ;  /* 0x0000a400011b7983 */ /* 0x000f680000300800 */
[----:B------:R0:W-:Y:S02]  /*cdc0*/  STL [R1+0x128], R23 ;  /* 0x0001281701007387 */ /* 0x0001e40000100800 */
[----:B0-----:R-:W-:-:S02]  /*cdd0*/  IMAD R23, R22, UR7, RZ ;  /* 0x0000000716177c24 */ /* 0x001fc4000f8e02ff */
[----:B------:R-:W-:-:S03]  /*cde0*/  IMAD R22, R21, UR7, RZ ;  /* 0x0000000715167c24 */ /* 0x000fc6000f8e02ff */
[----:B------:R-:W-:Y:S04]  /*cdf0*/  STL [R1+0x124], R23 ;  /* 0x0001241701007387 */ /* 0x000fe80000100800 */
[----:B------:R-:W-:Y:S01]  /*ce00*/  STL [R1+0x120], R22 ;  /* 0x0001201601007387 */ /* 0x000fe20000100800 */
[----:B--2---:R-:W-:Y:S02]  /*ce10*/  IMAD R21, R20, UR7, RZ ;  /* 0x0000000714157c24 */ /* 0x004fe4000f8e02ff */
        /* <DEDUP_REMOVED lines=23> */
[----:B------:R-:W2:Y:S04]  /*cf90*/  LDL.LU R28, [R1+0xa0] ;  /* 0x0000a000011c7983 */ /* 0x000ea80000300800 */
[----:B------:R0:W-:Y:S04]  /*cfa0*/  STL [R1+0xdc], R9 ;  /* 0x0000dc0901007387 */ /* 0x0001e80000100800 */
[----:B------:R-:W-:Y:S01]  /*cfb0*/  STL [R1+0xd8], R10 ;  /* 0x0000d80a01007387 */ /* 0x000fe20000100800 */
[----:B0-----:R-:W-:-:S03]  /*cfc0*/  IMAD R9, R29, UR7, RZ ;  /* 0x000000071d097c24 */ /* 0x001fc6000f8e02ff */
[----:B------:R-:W2:Y:S01]  /*cfd0*/  LDL.LU R29, [R1+0x9c] ;  /* 0x00009c00011d7983 */ /* 0x000ea20000300800 */
[----:B------:R-:W-:-:S03]  /*cfe0*/  IMAD R8, R8, UR7, RZ ;  /* 0x0000000708087c24 */ /* 0x000fc6000f8e02ff */
[----:B------:R-:W-:Y:S01]  /*cff0*/  STL [R1+0xd4], R9 ;  /* 0x0000d40901007387 */ /* 0x000fe20000100800 */
[----:B------:R-:W-:-:S03]  /*d000*/  IMAD R7, R7, UR7, RZ ;  /* 0x0000000707077c24 */ /* 0x000fc6000f8e02ff */
[----:B------:R-:W-:Y:S04]  /*d010*/  STL [R1+0xd0], R8 ;  /* 0x0000d00801007387 */ /* 0x000fe80000100800 */
[----:B------:R-:W-:Y:S01]  /*d020*/  STL [R1+0xcc], R7 ;  /* 0x0000cc0701007387 */ /* 0x000fe20000100800 */
[----:B---3--:R-:W-:Y:S02]  /*d030*/  IMAD R6, R6, UR7, RZ ;  /* 0x0000000706067c24 */ /* 0x008fe4000f8e02ff */
[----:B------:R-:W-:-:S03]  /*d040*/  IMAD R5, R5, UR7, RZ ;  /* 0x0000000705057c24 */ /* 0x000fc6000f8e02ff */
[----:B------:R0:W-:Y:S01]  /*d050*/  STL [R1+0xc4], R6 ;  /* 0x0000c40601007387 */ /* 0x0001e20000100800 */
[----:B------:R-:W-:-:S03]  /*d060*/  IMAD R4, R4, UR7, RZ ;  /* 0x0000000704047c24 */ /* 0x000fc6000f8e02ff */
[----:B------:R-:W-:Y:S01]  /*d070*/  STL [R1+0xbc], R5 ;  /* 0x0000bc0501007387 */ /* 0x000fe20000100800 */
[----:B------:R-:W-:-:S03]  /*d080*/  IMAD R0, R0, UR7, RZ ;  /* 0x0000000700007c24 */ /* 0x000fc6000f8e02ff */
[----:B------:R-:W3:Y:S04]  /*d090*/  LDL.LU R23, [R1+0x94] ;  /* 0x0000940001177983 */ /* 0x000ee80000300800 */
[----:B------:R-:W-:Y:S04]  /*d0a0*/  STL [R1+0xb8], R4 ;  /* 0x0000b80401007387 */ /* 0x000fe80000100800 */
[----:B0-----:R-:W3:Y:S04]  /*d0b0*/  LDL.LU R6, [R1+0x8c] ;  /* 0x00008c0001067983 */ /* 0x001ee80000300800 */
[----:B------:R4:W-:Y:S04]  /*d0c0*/  STL [R1+0xb4], R0 ;  /* 0x0000b40001007387 */ /* 0x0009e80000100800 */
[----:B------:R-:W3:Y:S01]  /*d0d0*/  LDL.LU R7, [R1+0x88] ;  /* 0x0000880001077983 */ /* 0x000ee20000300800 */
[----:B----4-:R-:W-:-:S05]  /*d0e0*/  IMAD R0, R3, UR7, RZ ;  /* 0x0000000703007c24 */ /* 0x010fca000f8e02ff */
[----:B------:R0:W-:Y:S04]  /*d0f0*/  STL [R1+0xb0], R0 ;  /* 0x0000b00001007387 */ /* 0x0001e80000100800 */
[----:B------:R-:W4:Y:S01]  /*d100*/  LDL.LU R8, [R1+0x84] ;  /* 0x0000840001087983 */ /* 0x000f220000300800 */
[----:B-----5:R-:W-:-:S05]  /*d110*/  IMAD R2, R2, UR7, RZ ;  /* 0x0000000702027c24 */ /* 0x020fca000f8e02ff */
[----:B------:R-:W-:Y:S04]  /*d120*/  STL [R1+0xa8], R2 ;  /* 0x0000a80201007387 */ /* 0x000fe80000100800 */
[----:B------:R-:W5:Y:S04]  /*d130*/  LDL.LU R22, [R1+0x80] ;  /* 0x0000800001167983 */ /* 0x000f680000300800 */
[----:B------:R-:W5:Y:S01]  /*d140*/  LDL.LU R21, [R1+0x7c] ;  /* 0x00007c0001157983 */ /* 0x000f620000300800 */
[----:B0-----:R-:W-:-:S05]  /*d150*/  IMAD R0, R27, UR7, RZ ;  /* 0x000000071b007c24 */ /* 0x001fca000f8e02ff */
[----:B------:R0:W-:Y:S04]  /*d160*/  STL [R1+0xa4], R0 ;  /* 0x0000a40001007387 */ /* 0x0001e80000100800 */
        /* <DEDUP_REMOVED lines=11> */
[----:B0-----:R-:W5:Y:S04]  /*d220*/  LDL.LU R0, [R1+0x44] ;  /* 0x0000440001007983 */ /* 0x001f680000300800 */
[----:B------:R-:W5:Y:S04]  /*d230*/  LDL.LU R2, [R1+0x3c] ;  /* 0x00003c0001027983 */ /* 0x000f680000300800 */
[----:B------:R-:W5:Y:S01]  /*d240*/  LDL.LU R11, [R1+0x28] ;  /* 0x00002800010b7983 */ /* 0x000f620000300800 */
[----:B--2---:R-:W-:-:S05]  /*d250*/  IMAD R5, R28, UR7, RZ ;  /* 0x000000071c057c24 */ /* 0x004fca000f8e02ff */
[----:B------:R-:W-:Y:S04]  /*d260*/  STL [R1+0xa0], R5 ;  /* 0x0000a00501007387 */ /* 0x000fe80000100800 */
[----:B------:R-:W2:Y:S04]  /*d270*/  LDL.LU R10, [R1+0x2c] ;  /* 0x00002c00010a7983 */ /* 0x000ea80000300800 */
[----:B------:R-:W2:Y:S01]  /*d280*/  LDL.LU R9, [R1+0x24] ;  /* 0x0000240001097983 */ /* 0x000ea20000300800 */
[----:B------:R-:W-:-:S05]  /*d290*/  IMAD R4, R29, UR7, RZ ;  /* 0x000000071d047c24 */ /* 0x000fca000f8e02ff */
[----:B------:R0:W-:Y:S04]  /*d2a0*/  STL [R1+0x9c], R4 ;  /* 0x00009c0401007387 */ /* 0x0001e80000100800 */
[----:B------:R-:W2:Y:S04]  /*d2b0*/  LDL.LU R29, [R1+0x1c] ;  /* 0x00001c00011d7983 */ /* 0x000ea80000300800 */
[----:B------:R-:W2:Y:S04]  /*d2c0*/  LDL.LU R28, [R1+0x18] ;  /* 0x00001800011c7983 */ /* 0x000ea80000300800 */
[----:B0-----:R-:W2:Y:S04]  /*d2d0*/  LDL.LU R4, [R1+0x14] ;  /* 0x0000140001047983 */ /* 0x001ea80000300800 */
[----:B------:R-:W2:Y:S01]  /*d2e0*/  LDL.LU R5, [R1+0x10] ;  /* 0x0000100001057983 */ /* 0x000ea20000300800 */
[----:B---3--:R-:W-:-:S05]  /*d2f0*/  IMAD R23, R23, UR7, RZ ;  /* 0x0000000717177c24 */ /* 0x008fca000f8e02ff */
[----:B------:R0:W-:Y:S01]  /*d300*/  STL [R1+0x94], R23 ;  /* 0x0000941701007387 */ /* 0x0001e20000100800 */
[----:B------:R-:W-:-:S03]  /*d310*/  IMAD R6, R6, UR7, RZ ;  /* 0x0000000706067c24 */ /* 0x000fc6000f8e02ff */
[----:B0-----:R-:W3:Y:S01]  /*d320*/  LDL.LU R23, [R1+0x1fa8] ;  /* 0x001fa80001177983 */ /* 0x001ee20000300800 */
[----:B------:R-:W-:-:S03]  /*d330*/  IMAD R7, R7, UR7, RZ ;  /* 0x0000000707077c24 */ /* 0x000fc6000f8e02ff */
[----:B------:R0:W-:Y:S04]  /*d340*/  STL [R1+0x8c], R6 ;  /* 0x00008c0601007387 */ /* 0x0001e80000100800 */
[----:B0-----:R-:W3:Y:S01]  /*d350*/  LDL.LU R6, [R1+0xc] ;  /* 0x00000c0001067983 */ /* 0x001ee20000300800 */
[----:B----4-:R-:W-:-:S03]  /*d360*/  IMAD R8, R8, UR7, RZ ;  /* 0x0000000708087c24 */ /* 0x010fc6000f8e02ff */
[----:B------:R0:W-:Y:S04]  /*d370*/  STL [R1+0x88], R7 ;  /* 0x0000880701007387 */ /* 0x0001e80000100800 */
[----:B0-----:R-:W4:Y:S01]  /*d380*/  LDL.LU R7, [R1+0x8] ;  /* 0x0000080001077983 */ /* 0x001f220000300800 */
[----:B-----5:R-:W-:-:S03]  /*d390*/  IMAD R22, R22, UR7, RZ ;  /* 0x0000000716167c24 */ /* 0x020fc6000f8e02ff */
[----:B------:R0:W-:Y:S01]  /*d3a0*/  STL [R1+0x84], R8 ;  /* 0x0000840801007387 */ /* 0x0001e20000100800 */
[----:B------:R-:W-:-:S03]  /*d3b0*/  IMAD R21, R21, UR7, RZ ;  /* 0x0000000715157c24 */ /* 0x000fc6000f8e02ff */
[----:B0-----:R-:W5:Y:S04]  /*d3c0*/  LDL.LU R8, [R1+0x4] ;  /* 0x0000040001087983 */ /* 0x001f680000300800 */
[----:B------:R0:W-:Y:S01]  /*d3d0*/  STL [R1+0x80], R22 ;  /* 0x0000801601007387 */ /* 0x0001e20000100800 */
[----:B------:R-:W-:Y:S02]  /*d3e0*/  IMAD R20, R20, UR7, RZ ;  /* 0x0000000714147c24 */ /* 0x000fe4000f8e02ff */
[----:B------:R-:W-:Y:S01]  /*d3f0*/  IMAD R19, R19, UR7, RZ ;  /* 0x0000000713137c24 */ /* 0x000fe2000f8e02ff */
[----:B0-----:R-:W5:Y:S01]  /*d400*/  LDL.LU R22, [R1+0x1fa4] ;  /* 0x001fa40001167983 */ /* 0x001f620000300800 */
[----:B------:R-:W-:-:S03]  /*d410*/  IMAD R18, R18, UR7, RZ ;  /* 0x0000000712127c24 */ /* 0x000fc6000f8e02ff */
[----:B------:R0:W-:Y:S01]  /*d420*/  STL [R1+0x7c], R21 ;  /* 0x00007c1501007387 */ /* 0x0001e20000100800 */
[----:B------:R-:W-:Y:S02]  /*d430*/  IMAD R17, R17, UR7, RZ ;  /* 0x0000000711117c24 */ /* 0x000fe4000f8e02ff */
[----:B------:R-:W-:Y:S01]  /*d440*/  IMAD R16, R16, UR7, RZ ;  /* 0x0000000710107c24 */ /* 0x000fe2000f8e02ff */
[----:B0-----:R-:W5:Y:S04]  /*d450*/  LDL.LU R21, [R1+0x1fa0] ;  /* 0x001fa00001157983 */ /* 0x001f680000300800 */
[----:B------:R0:W-:Y:S01]  /*d460*/  STL [R1+0x78], R20 ;  /* 0x0000781401007387 */ /* 0x0001e20000100800 */
[----:B------:R-:W-:Y:S02]  /*d470*/  IMAD R15, R15, UR7, RZ ;  /* 0x000000070f0f7c24 */ /* 0x000fe4000f8e02ff */
[----:B------:R-:W-:Y:S01]  /*d480*/  IMAD R14, R14, UR7, RZ ;  /* 0x000000070e0e7c24 */ /* 0x000fe2000f8e02ff */
[----:B0-----:R-:W5:Y:S04]  /*d490*/  LDL.LU R20, [R1+0x1f9c] ;  /* 0x001f9c0001147983 */ /* 0x001f680000300800 */
[----:B------:R0:W-:Y:S01]  /*d4a0*/  STL [R1+0x74], R19 ;  /* 0x0000741301007387 */ /* 0x0001e20000100800 */
[----:B------:R-:W-:-:S03]  /*d4b0*/  IMAD R13, R13, UR7, RZ ;  /* 0x000000070d0d7c24 */ /* 0x000fc6000f8e02ff */
        /* <DEDUP_REMOVED lines=10> */
[----:B------:R0:W-:Y:S04]  /*d560*/  STL [R1+0x64], R15 ;  /* 0x0000640f01007387 */ /* 0x0001e80000100800 */
        /* <DEDUP_REMOVED lines=8> */
[----:B0-----:R-:W3:Y:S04]  /*d5f0*/  LDL.LU R3, [R1+0x1f78] ;  /* 0x001f780001037983 */ /* 0x001ee80000300800 */
[----:B------:R0:W-:Y:S04]  /*d600*/  STL [R1+0x3c], R2 ;  /* 0x00003c0201007387 */ /* 0x0001e80000100800 */
[----:B0-----:R-:W2:Y:S02]  /*d610*/  LDL.LU R2, [R1+0x1f74] ;  /* 0x001f740001027983 */ /* 0x001ea40000300800 */
[----:B--2---:R-:W-:-:S05]  /*d620*/  IMAD R2, R2, UR7, RZ ;  /* 0x0000000702027c24 */ /* 0x004fca000f8e02ff */
[----:B------:R0:W-:Y:S04]  /*d630*/  STL [R1+0x34], R2 ;  /* 0x0000340201007387 */ /* 0x0001e80000100800 */
[----:B0-----:R-:W2:Y:S01]  /*d640*/  LDL.LU R2, [R1+0x1f70] ;  /* 0x001f700001027983 */ /* 0x001ea20000300800 */
[----:B------:R-:W-:Y:S02]  /*d650*/  IMAD R11, R11, UR7, RZ ;  /* 0x000000070b0b7c24 */ /* 0x000fe4000f8e02ff */
[----:B------:R-:W-:-:S03]  /*d660*/  IMAD R27, R27, UR7, RZ ;  /* 0x000000071b1b7c24 */ /* 0x000fc6000f8e02ff */
[----:B------:R2:W-:Y:S02]  /*d670*/  STL [R1+0x28], R11 ;  /* 0x0000280b01007387 */ /* 0x0005e40000100800 */
[----:B--2---:R-:W-:-:S05]  /*d680*/  IADD3 R11, P2, R27, R2, RZ ;  /* 0x000000021b0b7210 */ /* 0x004fca0007f5e0ff */
[----:B------:R0:W-:Y:S02]  /*d690*/  STL [R1+0x1d68], R11 ;  /* 0x001d680b01007387 */ /* 0x0001e40000100800 */
[----:B0-----:R-:W-:-:S05]  /*d6a0*/  IADD3 R11, P3, R10, R2, RZ ;  /* 0x000000020a0b7210 */ /* 0x001fca0007f7e0ff */
        /* <DEDUP_REMOVED lines=11> */
[-C--:B---3--:R-:W-:Y:S02]  /*d760*/  LEA.HI.X.SX32 R11, R27, R3.reuse, 0x1, P2 ;  /* 0x000000031b0b7211 */ /* 0x088fe400010f0eff */
[----:B------:R-:W2:Y:S01]  /*d770*/  LDL.LU R27, [R1] ;  /* 0x00000000011b7983 */ /* 0x000ea20000300800 */
[----:B------:R-:W-:-:S03]  /*d780*/  LEA.HI.X.SX32 R10, R10, R3, 0x1, P3 ;  /* 0x000000030a0a7211 */ /* 0x000fc600018f0eff */
[----:B------:R0:W-:Y:S02]  /*d790*/  STL [R1+0x1d4c], R11 ;  /* 0x001d4c0b01007387 */ /* 0x0001e40000100800 */
[----:B0-----:R-:W-:-:S05]  /*d7a0*/  IADD3 R11, P2, R6, R2, RZ ;  /* 0x00000002060b7210 */ /* 0x001fca0007f5e0ff */
[----:B------:R0:W-:Y:S01]  /*d7b0*/  STL [R1+0x1d48], R11 ;  /* 0x001d480b01007387 */ /* 0x0001e20000100800 */
[----:B------:R-:W-:-:S03]  /*d7c0*/  LEA.HI.X.SX32 R9, R9, R3, 0x1, P4 ;  /* 0x0000000309097211 */ /* 0x000fc600020f0eff */
[----:B0-----:R-:W3:Y:S04]  /*d7d0*/  LDL.LU R11, [R1+0x1f6c] ;  /* 0x001f6c00010b7983 */ /* 0x001ee80000300800 */
[----:B------:R4:W-:Y:S02]  /*d7e0*/  STL [R1+0x1d40], R10 ;  /* 0x001d400a01007387 */ /* 0x0009e40000100800 */
[----:B----4-:R-:W-:-:S05]  /*d7f0*/  IADD3 R10, P3, R7, R2, RZ ;  /* 0x00000002070a7210 */ /* 0x010fca0007f7e0ff */
[----:B------:R0:W-:Y:S01]  /*d800*/  STL [R1+0x1d44], R10 ;  /* 0x001d440a01007387 */ /* 0x0001e20000100800 */
[----:B------:R-:W-:-:S03]  /*d810*/  LEA.HI.X.SX32 R29, R29, R3, 0x1, P5 ;  /* 0x000000031d1d7211 */ /* 0x000fc600028f0eff */
[----:B0-----:R-:W4:Y:S04]  /*d820*/  LDL.LU R10, [R1+0x1f68] ;  /* 0x001f6800010a7983 */ /* 0x001f280000300800 */
[----:B------:R5:W-:Y:S02]  /*d830*/  STL [R1+0x1d38], R9 ;  /* 0x001d380901007387 */ /* 0x000be40000100800 */
[----:B-----5:R-:W-:-:S05]  /*d840*/  IADD3 R9, P4, R8, R2, RZ ;  /* 0x0000000208097210 */ /* 0x020fca0007f9e0ff */
[----:B------:R0:W-:Y:S04]  /*d850*/  STL [R1+0x1d3c], R9 ;  /* 0x001d3c0901007387 */ /* 0x0001e80000100800 */
[----:B0-----:R-:W5:Y:S04]  /*d860*/  LDL.LU R9, [R1+0x1f64] ;  /* 0x001f640001097983 */ /* 0x001f680000300800 */
[----:B------:R2:W-:Y:S02]  /*d870*/  STL [R1+0x1d30], R29 ;  /* 0x001d301d01007387 */ /* 0x0005e40000100800 */
[----:B--2---:R-:W-:-:S05]  /*d880*/  IADD3 R29, P5, R27, R2, RZ ;  /* 0x000000021b1d7210 */ /* 0x004fca0007fbe0ff */
[----:B------:R0:W-:Y:S04]  /*d890*/  STL [R1+0x1d34], R29 ;  /* 0x001d341d01007387 */ /* 0x0001e80000100800 */
[----:B0-----:R-:W2:Y:S01]  /*d8a0*/  LDL.LU R29, [R1+0x1f60] ;  /* 0x001f6000011d7983 */ /* 0x001ea20000300800 */
[----:B------:R-:W-:-:S05]  /*d8b0*/  LEA.HI.X.SX32 R28, R28, R3, 0x1, P6 ;  /* 0x000000031c1c7211 */ /* 0x000fca00030f0eff */
        /* <DEDUP_REMOVED lines=30> */
[----:B------:R2:W-:Y:S01]  /*daa0*/  STL [R1+0x1cf8], R27 ;  /* 0x001cf81b01007387 */ /* 0x0005e20000100800 */
[-C--:B------:R-:W-:Y:S02]  /*dab0*/  LEA.HI.X.SX32 R28, R28, R3.reuse, 0x1, P0 ;  /* 0x000000031c1c7211 */ /* 0x080fe400000f0eff */
[----:B------:R-:W-:Y:S02]  /*dac0*/  LEA.HI.X.SX32 R4, R4, R3, 0x1, P1 ;  /* 0x0000000304047211 */ /* 0x000fe400008f0eff */
[----:B--2---:R-:W-:-:S05]  /*dad0*/  IADD3 R27, P5, R8, R2, RZ ;  /* 0x00000002081b7210 */ /* 0x004fca0007fbe0ff */
[----:B------:R0:W-:Y:S02]  /*dae0*/  STL [R1+0x1cfc], R27 ;  /* 0x001cfc1b01007387 */ /* 0x0001e40000100800 */
[----:B0-----:R-:W-:Y:S02]  /*daf0*/  LEA.HI.X.SX32 R27, R29, R3, 0x1, P6 ;  /* 0x000000031d1b7211 */ /* 0x001fe400030f0eff */
[----:B-----5:R-:W-:-:S03]  /*db00*/  IADD3 R29, P6, R9, R2, RZ ;  /* 0x00000002091d7210 */ /* 0x020fc60007fde0ff */
[----:B------:R4:W-:Y:S04]  /*db10*/  STL [R1+0x1cf0], R27 ;  /* 0x001cf01b01007387 */ /* 0x0009e80000100800 */
[----:B------:R-:W-:Y:S01]  /*db20*/  STL [R1+0x1cf4], R29 ;  /* 0x001cf41d01007387 */ /* 0x000fe20000100800 */
[----:B----4-:R-:W-:-:S03]  /*db30*/  IADD3 R27, P0, R10, R2, RZ ;  /* 0x000000020a1b7210 */ /* 0x010fc60007f1e0ff */
[----:B------:R3:W-:Y:S04]  /*db40*/  STL [R1+0x1ce8], R28 ;  /* 0x001ce81c01007387 */ /* 0x0007e80000100800 */
[----:B------:R0:W-:Y:S04]  /*db50*/  STL [R1+0x1cec], R27 ;  /* 0x001cec1b01007387 */ /* 0x0001e80000100800 */
[----:B------:R1:W-:Y:S01]  /*db60*/  STL [R1+0x1ce0], R4 ;  /* 0x001ce00401007387 */ /* 0x0003e20000100800 */
[----:B---3--:R-:W-:Y:S02]  /*db70*/  IADD3 R28, P1, R11, R2, RZ ;  /* 0x000000020b1c7210 */ /* 0x008fe40007f3e0ff */
[----:B0-----:R-:W-:-:S03]  /*db80*/  LEA.HI.X.SX32 R27, R5, R3, 0x1, P2 ;  /* 0x00000003051b7211 */ /* 0x001fc600010f0eff */
[----:B------:R-:W-:Y:S01]  /*db90*/  STL [R1+0x1ce4], R28 ;  /* 0x001ce41c01007387 */ /* 0x000fe20000100800 */
[----:B-1----:R-:W-:-:S03]  /*dba0*/  IADD3 R4, P2, R12, R2, RZ ;  /* 0x000000020c047210 */ /* 0x002fc60007f5e0ff */
[----:B------:R-:W-:Y:S01]  /*dbb0*/  STL [R1+0x1cd8], R27 ;  /* 0x001cd81b01007387 */ /* 0x000fe20000100800 */
[-C--:B------:R-:W-:Y:S02]  /*dbc0*/  LEA.HI.X.SX32 R5, R6, R3.reuse, 0x1, P3 ;  /* 0x0000000306057211 */ /* 0x080fe400018f0eff */
[----:B------:R-:W-:Y:S01]  /*dbd0*/  IADD3 R6, P3, R13, R2, RZ ;  /* 0x000000020d067210 */ /* 0x000fe20007f7e0ff */
[----:B------:R0:W-:Y:S04]  /*dbe0*/  STL [R1+0x1cdc], R4 ;  /* 0x001cdc0401007387 */ /* 0x0001e80000100800 */
[----:B------:R1:W-:Y:S01]  /*dbf0*/  STL [R1+0x1cd0], R5 ;  /* 0x001cd00501007387 */ /* 0x0003e20000100800 */
[----:B0-----:R-:W-:-:S03]  /*dc00*/  LEA.HI.X.SX32 R4, R7, R3, 0x1, P4 ;  /* 0x0000000307047211 */ /* 0x001fc600020f0eff */
[----:B------:R0:W-:Y:S01]  /*dc10*/  STL [R1+0x1cd4], R6 ;  /* 0x001cd40601007387 */ /* 0x0001e20000100800 */
[----:B-1----:R-:W-:-:S03]  /*dc20*/  IADD3 R5, P4, R14, R2, RZ ;  /* 0x000000020e057210 */ /* 0x002fc60007f9e0ff */
[----:B------:R1:W-:Y:S01]  /*dc30*/  STL [R1+0x1cc8], R4 ;  /* 0x001cc80401007387 */ /* 0x0003e20000100800 */
[----:B0-----:R-:W-:-:S03]  /*dc40*/  LEA.HI.X.SX32 R6, R8, R3, 0x1, P5 ;  /* 0x0000000308067211 */ /* 0x001fc600028f0eff */
[----:B------:R0:W-:Y:S01]  /*dc50*/  STL [R1+0x1ccc], R5 ;  /* 0x001ccc0501007387 */ /* 0x0001e20000100800 */
[----:B-1----:R-:W-:-:S03]  /*dc60*/  IADD3 R4, P5, R15, R2, RZ ;  /* 0x000000020f047210 */ /* 0x002fc60007fbe0ff */
[----:B------:R1:W-:Y:S04]  /*dc70*/  STL [R1+0x1cc0], R6 ;  /* 0x001cc00601007387 */ /* 0x0003e80000100800 */
[----:B------:R2:W-:Y:S01]  /*dc80*/  STL [R1+0x1cc4], R4 ;  /* 0x001cc40401007387 */ /* 0x0005e20000100800 */
[----:B0-----:R-:W-:Y:S02]  /*dc90*/  LEA.HI.X.SX32 R5, R9, R3, 0x1, P6 ;  /* 0x0000000309057211 */ /* 0x001fe400030f0eff */
[----:B-1----:R-:W-:-:S03]  /*dca0*/  IADD3 R6, P6, R16, R2, RZ ;  /* 0x0000000210067210 */ /* 0x002fc60007fde0ff */
[----:B------:R0:W-:Y:S01]  /*dcb0*/  STL [R1+0x1cb8], R5 ;  /* 0x001cb80501007387 */ /* 0x0001e20000100800 */
[-C--:B--2---:R-:W-:Y:S02]  /*dcc0*/  LEA.HI.X.SX32 R4, R10, R3.reuse, 0x1, P0 ;  /* 0x000000030a047211 */ /* 0x084fe400000f0eff */
[----:B------:R-:W-:Y:S01]  /*dcd0*/  IADD3 R7, P0, R17, R2, RZ ;  /* 0x0000000211077210 */ /* 0x000fe20007f1e0ff */
[----:B0-----:R-:W2:Y:S04]  /*dce0*/  LDL.LU R5, [R1+0x20] ;  /* 0x0000200001057983 */ /* 0x001ea80000300800 */
[----:B------:R-:W-:Y:S04]  /*dcf0*/  STL [R1+0x1cbc], R6 ;  /* 0x001cbc0601007387 */ /* 0x000fe80000100800 */
[----:B------:R0:W-:Y:S04]  /*dd00*/  STL [R1+0x1cb0], R4 ;  /* 0x001cb00401007387 */ /* 0x0001e80000100800 */
[----:B------:R1:W-:Y:S01]  /*dd10*/  STL [R1+0x1cb4], R7 ;  /* 0x001cb40701007387 */ /* 0x0003e20000100800 */
[----:B0-----:R-:W-:-:S02]  /*dd20*/  LEA.HI.X.SX32 R4, R11, R3, 0x1, P1 ;  /* 0x000000030b047211 */ /* 0x001fc400008f0eff */
[-C--:B------:R-:W-:Y:S02]  /*dd30*/  IADD3 R6, P1, R18, R2.reuse, RZ ;  /* 0x0000000212067210 */ /* 0x080fe40007f3e0ff */
[----:B-1----:R-:W-:Y:S01]  /*dd40*/  LEA.HI.X.SX32 R7, R12, R3, 0x1, P2 ;  /* 0x000000030c077211 */ /* 0x002fe200010f0eff */
[----:B------:R0:W-:Y:S04]  /*dd50*/  STL [R1+0x1ca8], R4 ;  /* 0x001ca80401007387 */ /* 0x0001e80000100800 */
[----:B0-----:R-:W3:Y:S04]  /*dd60*/  LDL.LU R4, [R1+0x38] ;  /* 0x0000380001047983 */ /* 0x001ee80000300800 */
[----:B------:R0:W-:Y:S04]  /*dd70*/  STL [R1+0x1cac], R6 ;  /* 0x001cac0601007387 */ /* 0x0001e80000100800 */
[----:B------:R1:W-:Y:S04]  /*dd80*/  STL [R1+0x1ca0], R7 ;  /* 0x001ca00701007387 */ /* 0x0003e80000100800 */
[----:B------:R-:W4:Y:S01]  /*dd90*/  LDL.LU R28, [R1+0x40] ;  /* 0x00004000011c7983 */ /* 0x000f220000300800 */
[----:B0-----:R-:W-:-:S02]  /*dda0*/  IADD3 R6, P2, R19, R2, RZ ;  /* 0x0000000213067210 */ /* 0x001fc40007f5e0ff */
[----:B-1----:R-:W-:-:S03]  /*ddb0*/  LEA.HI.X.SX32 R7, R13, R3, 0x1, P3 ;  /* 0x000000030d077211 */ /* 0x002fc600018f0eff */
[----:B------:R0:W-:Y:S01]  /*ddc0*/  STL [R1+0x1ca4], R6 ;  /* 0x001ca40601007387 */ /* 0x0001e20000100800 */
[----:B------:R-:W-:-:S03]  /*ddd0*/  LEA.HI.X.SX32 R8, R14, R3, 0x1, P4 ;  /* 0x000000030e087211 */ /* 0x000fc600020f0eff */
[----:B------:R1:W-:Y:S01]  /*dde0*/  STL [R1+0x1c98], R7 ;  /* 0x001c980701007387 */ /* 0x0003e20000100800 */
[-C--:B0-----:R-:W-:Y:S02]  /*ddf0*/  IADD3 R6, P3, R20, R2.reuse, RZ ;  /* 0x0000000214067210 */ /* 0x081fe40007f7e0ff */
[----:B-1----:R-:W-:-:S03]  /*de00*/  IADD3 R7, P4, R21, R2, RZ ;  /* 0x0000000215077210 */ /* 0x002fc60007f9e0ff */
[----:B------:R0:W-:Y:S04]  /*de10*/  STL [R1+0x1c9c], R6 ;  /* 0x001c9c0601007387 */ /* 0x0001e80000100800 */
[----:B------:R-:W-:Y:S04]  /*de20*/  STL [R1+0x1c90], R8 ;  /* 0x001c900801007387 */ /* 0x000fe80000100800 */
[----:B------:R-:W5:Y:S01]  /*de30*/  LDL.LU R29, [R1+0x54] ;  /* 0x00005400011d7983 */ /* 0x000f620000300800 */
[----:B0-----:R-:W-:-:S03]  /*de40*/  LEA.HI.X.SX32 R6, R15, R3, 0x1, P5 ;  /* 0x000000030f067211 */ /* 0x001fc600028f0eff */
[----:B------:R0:W-:Y:S04]  /*de50*/  STL [R1+0x1c94], R7 ;  /* 0x001c940701007387 */ /* 0x0001e80000100800 */
[----:B------:R1:W-:Y:S01]  /*de60*/  STL [R1+0x1c88], R6 ;  /* 0x001c880601007387 */ /* 0x0003e20000100800 */
[----:B0-----:R-:W-:Y:S02]  /*de70*/  IADD3 R7, P5, R22, R2, RZ ;  /* 0x0000000216077210 */ /* 0x001fe40007fbe0ff */
[-C--:B-1----:R-:W-:Y:S02]  /*de80*/  LEA.HI.X.SX32 R6, R16, R3.reuse, 0x1, P6 ;  /* 0x0000000310067211 */ /* 0x082fe400030f0eff */
[----:B------:R-:W5:Y:S04]  /*de90*/  LDL.LU R16, [R1+0x4c] ;  /* 0x00004c0001107983 */ /* 0x000f680000300800 */
[----:B------:R-:W-:Y:S04]  /*dea0*/  STL [R1+0x1c8c], R7 ;  /* 0x001c8c0701007387 */ /* 0x000fe80000100800 */
[----:B------:R-:W5:Y:S04]  /*deb0*/  LDL.LU R27, [R1+0x5c] ;  /* 0x00005c00011b7983 */ /* 0x000f680000300800 */
[----:B------:R0:W-:Y:S02]  /*dec0*/  STL [R1+0x1c80], R6 ;  /* 0x001c800601007387 */ /* 0x0001e40000100800 */
[----:B0-----:R-:W-:-:S02]  /*ded0*/  LEA.HI.X.SX32 R6, R17, R3, 0x1, P0 ;  /* 0x0000000311067211 */ /* 0x001fc400000f0eff */
[----:B------:R-:W3:Y:S01]  /*dee0*/  LDL.LU R17, [R1+0x30] ;  /* 0x0000300001117983 */ /* 0x000ee20000300800 */
[----:B------:R-:W-:Y:S01]  /*def0*/  IADD3 R7, P6, R23, R2, RZ ;  /* 0x0000000217077210 */ /* 0x000fe20007fde0ff */
[----:B------:R-:W-:-:S04]  /*df00*/  IMAD R24, R24, UR7, RZ ;  /* 0x0000000718187c24 */ /* 0x000fc8000f8e02ff */
[----:B------:R0:W-:Y:S04]  /*df10*/  STL [R1+0x1c84], R7 ;  /* 0x001c840701007387 */ /* 0x0001e80000100800 */
[----:B------:R-:W5:Y:S01]  /*df20*/  LDL.LU R15, [R1+0x90] ;  /* 0x00009000010f7983 */ /* 0x000f620000300800 */
[----:B------:R-:W-:-:S03]  /*df30*/  IMAD R25, R25, UR7, RZ ;  /* 0x0000000719197c24 */ /* 0x000fc6000f8e02ff */
[----:B------:R1:W-:Y:S01]  /*df40*/  STL [R1+0x1c78], R6 ;  /* 0x001c780601007387 */ /* 0x0003e20000100800 */
[----:B0-----:R-:W-:-:S03]  /*df50*/  IADD3 R7, P0, R24, R2, RZ ;  /* 0x0000000218077210 */ /* 0x001fc60007f1e0ff */
[----:B------:R-:W5:Y:S01]  /*df60*/  LDL.LU R14, [R1+0x98] ;  /* 0x00009800010e7983 */ /* 0x000f620000300800 */
[----:B-1----:R-:W-:-:S03]  /*df70*/  LEA.HI.X.SX32 R6, R18, R3, 0x1, P1 ;  /* 0x0000000312067211 */ /* 0x002fc600008f0eff */
[----:B------:R0:W-:Y:S01]  /*df80*/  STL [R1+0x1c7c], R7 ;  /* 0x001c7c0701007387 */ /* 0x0001e20000100800 */
[----:B------:R-:W-:-:S03]  /*df90*/  IMAD R26, R26, UR7, RZ ;  /* 0x000000071a1a7c24 */ /* 0x000fc6000f8e02ff */
[----:B------:R1:W-:Y:S04]  /*dfa0*/  STL [R1+0x1c70], R6 ;  /* 0x001c700601007387 */ /* 0x0003e80000100800 */
[----:B------:R-:W5:Y:S01]  /*dfb0*/  LDL.LU R13, [R1+0xac] ;  /* 0x0000ac00010d7983 */ /* 0x000f620000300800 */
[----:B0-----:R-:W-:Y:S02]  /*dfc0*/  IADD3 R7, P1, R25, R2, RZ ;  /* 0x0000000219077210 */ /* 0x001fe40007f3e0ff */
[----:B-1----:R-:W-:-:S03]  /*dfd0*/  LEA.HI.X.SX32 R6, R19, R3, 0x1, P2 ;  /* 0x0000000313067211 */ /* 0x002fc600010f0eff */
[----:B------:R0:W-:Y:S04]  /*dfe0*/  STL [R1+0x1c74], R7 ;  /* 0x001c740701007387 */ /* 0x0001e80000100800 */
[----:B------:R1:W-:Y:S04]  /*dff0*/  STL [R1+0x1c68], R6 ;  /* 0x001c680601007387 */ /* 0x0003e80000100800 */
[----:B------:R-:W5:Y:S01]  /*e000*/  LDL.LU R12, [R1+0xc0] ;  /* 0x0000c000010c7983 */ /* 0x000f620000300800 */
[----:B0-----:R-:W-:Y:S02]  /*e010*/  IADD3 R7, P2, R26, R2, RZ ;  /* 0x000000021a077210 */ /* 0x001fe40007f5e0ff */
[----:B-1----:R-:W-:-:S03]  /*e020*/  LEA.HI.X.SX32 R6, R20, R3, 0x1, P3 ;  /* 0x0000000314067211 */ /* 0x002fc600018f0eff */
[----:B------:R-:W-:Y:S04]  /*e030*/  STL [R1+0x1c6c], R7 ;  /* 0x001c6c0701007387 */ /* 0x000fe80000100800 */
[----:B------:R0:W-:Y:S04]  /*e040*/  STL [R1+0x1c60], R6 ;  /* 0x001c600601007387 */ /* 0x0001e80000100800 */
[----:B------:R-:W5:Y:S01]  /*e050*/  LDL.LU R11, [R1+0xc8] ;  /* 0x0000c800010b7983 */ /* 0x000f620000300800 */
[----:B0-----:R-:W-:Y:S02]  /*e060*/  LEA.HI.X.SX32 R6, R21, R3, 0x1, P4 ;  /* 0x0000000315067211 */ /* 0x001fe400020f0eff */
[----:B--2---:R-:W-:-:S05]  /*e070*/  IADD3 R7, P3, R5, R2, RZ ;  /* 0x0000000205077210 */ /* 0x004fca0007f7e0ff */
[----:B------:R-:W-:Y:S04]  /*e080*/  STL [R1+0x1c64], R7 ;  /* 0x001c640701007387 */ /* 0x000fe80000100800 */
[----:B------:R0:W-:Y:S04]  /*e090*/  STL [R1+0x1c58], R6 ;  /* 0x001c580601007387 */ /* 0x0001e80000100800 */
[----:B------:R-:W2:Y:S01]  /*e0a0*/  LDL.LU R10, [R1+0xe8] ;  /* 0x0000e800010a7983 */ /* 0x000ea20000300800 */
[----:B0-----:R-:W-:Y:S02]  /*e0b0*/  LEA.HI.X.SX32 R6, R22, R3, 0x1, P5 ;  /* 0x0000000316067211 */ /* 0x001fe400028f0eff */
[----:B---3--:R-:W-:-:S05]  /*e0c0*/  IADD3 R7, P4, R17, R2, RZ ;  /* 0x0000000211077210 */ /* 0x008fca0007f9e0ff */
[----:B------:R0:W-:Y:S04]  /*e0d0*/  STL [R1+0x1c5c], R7 ;  /* 0x001c5c0701007387 */ /* 0x0001e80000100800 */
[----:B------:R1:W-:Y:S04]  /*e0e0*/  STL [R1+0x1c50], R6 ;  /* 0x001c500601007387 */ /* 0x0003e80000100800 */
[----:B------:R-:W3:Y:S01]  /*e0f0*/  LDL.LU R9, [R1+0xf0] ;  /* 0x0000f00001097983 */ /* 0x000ee20000300800 */
[----:B0-----:R-:W-:Y:S02]  /*e100*/  IADD3 R7, P5, R4, R2, RZ ;  /* 0x0000000204077210 */ /* 0x001fe40007fbe0ff */
[----:B-1----:R-:W-:-:S03]  /*e110*/  LEA.HI.X.SX32 R6, R23, R3, 0x1, P6 ;  /* 0x0000000317067211 */ /* 0x002fc600030f0eff */
[----:B------:R4:W-:Y:S04]  /*e120*/  STL [R1+0x1c54], R7 ;  /* 0x001c540701007387 */ /* 0x0009e80000100800 */
[----:B------:R0:W-:Y:S04]  /*e130*/  STL [R1+0x1c48], R6 ;  /* 0x001c480601007387 */ /* 0x0001e80000100800 */
[----:B------:R-:W3:Y:S01]  /*e140*/  LDL.LU R8, [R1+0xf8] ;  /* 0x0000f80001087983 */ /* 0x000ee20000300800 */
[----:B----4-:R-:W-:Y:S02]  /*e150*/  IADD3 R7, P6, R28, R2, RZ ;  /* 0x000000021c077210 */ /* 0x010fe40007fde0ff */
[----:B0-----:R-:W-:-:S03]  /*e160*/  LEA.HI.X.SX32 R6, R24, R3, 0x1, P0 ;  /* 0x0000000318067211 */ /* 0x001fc600000f0eff */
[----:B------:R0:W-:Y:S01]  /*e170*/  STL [R1+0x1c4c], R7 ;  /* 0x001c4c0701007387 */ /* 0x0001e20000100800 */
[----:B-----5:R-:W-:-:S03]  /*e180*/  IADD3 R18, P0, R16, R2, RZ ;  /* 0x0000000210127210 */ /* 0x020fc60007f1e0ff */
[----:B------:R1:W-:Y:S04]  /*e190*/  STL [R1+0x1c40], R6 ;  /* 0x001c400601007387 */ /* 0x0003e80000100800 */
[----:B0-----:R-:W4:Y:S01]  /*e1a0*/  LDL.LU R7, [R1+0x108] ;  /* 0x0001080001077983 */ /* 0x001f220000300800 */
[----:B-1----:R-:W-:-:S03]  /*e1b0*/  LEA.HI.X.SX32 R6, R25, R3, 0x1, P1 ;  /* 0x0000000319067211 */ /* 0x002fc600008f0eff */
[----:B------:R0:W-:Y:S01]  /*e1c0*/  STL [R1+0x1c44], R18 ;  /* 0x001c441201007387 */ /* 0x0001e20000100800 */
[----:B------:R-:W-:-:S03]  /*e1d0*/  IADD3 R19, P1, R29, R2, RZ ;  /* 0x000000021d137210 */ /* 0x000fc60007f3e0ff */
[----:B------:R1:W-:Y:S01]  /*e1e0*/  STL [R1+0x1c38], R6 ;  /* 0x001c380601007387 */ /* 0x0003e20000100800 */
[----:B0-----:R-:W-:-:S03]  /*e1f0*/  LEA.HI.X.SX32 R18, R26, R3, 0x1, P2 ;  /* 0x000000031a127211 */ /* 0x001fc600010f0eff */
[----:B-1----:R-:W5:Y:S04]  /*e200*/  LDL.LU R6, [R1+0x110] ;  /* 0x0001100001067983 */ /* 0x002f680000300800 */
[----:B------:R-:W-:Y:S04]  /*e210*/  STL [R1+0x1c3c], R19 ;  /* 0x001c3c1301007387 */ /* 0x000fe80000100800 */
[----:B------:R0:W-:Y:S02]  /*e220*/  STL [R1+0x198c], R18 ;  /* 0x00198c1201007387 */ /* 0x0001e40000100800 */
[----:B0-----:R-:W-:-:S02]  /*e230*/  LEA.HI.X.SX32 R18, R5, R3, 0x1, P3 ;  /* 0x0000000305127211 */ /* 0x001fc400018f0eff */
[----:B------:R-:W5:Y:S01]  /*e240*/  LDL.LU R5, [R1+0x140] ;  /* 0x0001400001057983 */ /* 0x000f620000300800 */
[----:B------:R-:W-:-:S05]  /*e250*/  IADD3 R19, P2, R27, R2, RZ ;  /* 0x000000021b137210 */ /* 0x000fca0007f5e0ff */
[----:B------:R0:W-:Y:S04]  /*e260*/  STL [R1+0x19ac], R19 ;  /* 0x0019ac1301007387 */ /* 0x0001e80000100800 */
[----:B------:R1:W-:Y:S01]  /*e270*/  STL [R1+0x1990], R18 ;  /* 0x0019901201007387 */ /* 0x0003e20000100800 */
[-C--:B0-----:R-:W-:Y:S02]  /*e280*/  IADD3 R19, P3, R15, R2.reuse, RZ ;  /* 0x000000020f137210 */ /* 0x081fe40007f7e0ff */
[----:B-1----:R-:W-:Y:S02]  /*e290*/  LEA.HI.X.SX32 R18, R17, R3, 0x1, P4 ;  /* 0x0000000311127211 */ /* 0x002fe400020f0eff */
[----:B------:R-:W5:Y:S04]  /*e2a0*/  LDL.LU R17, [R1+0x148] ;  /* 0x0001480001117983 */ /* 0x000f680000300800 */
[----:B------:R0:W-:Y:S04]  /*e2b0*/  STL [R1+0x19b4], R19 ;  /* 0x0019b41301007387 */ /* 0x0001e80000100800 */
[----:B------:R1:W-:Y:S01]  /*e2c0*/  STL [R1+0x1994], R18 ;  /* 0x0019941201007387 */ /* 0x0003e20000100800 */
[----:B0-----:R-:W-:-:S02]  /*e2d0*/  IADD3 R19, P4, R14, R2, RZ ;  /* 0x000000020e137210 */ /* 0x001fc40007f9e0ff */
        /* <DEDUP_REMOVED lines=19> */
[----:B--2---:R-:W-:-:S02]  /*e410*/  IADD3 R19, P1, R10, R2, RZ ;  /* 0x000000020a137210 */ /* 0x004fc40007f3e0ff */
[-C--:B0-----:R-:W-:Y:S02]  /*e420*/  LEA.HI.X.SX32 R18, R27, R3.reuse, 0x1, P2 ;  /* 0x000000031b127211 */ /* 0x081fe400010f0eff */
[----:B------:R-:W2:Y:S04]  /*e430*/  LDL.LU R27, [R1+0x190] ;  /* 0x00019000011b7983 */ /* 0x000ea80000300800 */
[----:B------:R-:W-:Y:S04]  /*e440*/  STL [R1+0x19dc], R19 ;  /* 0x0019dc1301007387 */ /* 0x000fe80000100800 */
[----:B------:R0:W-:Y:S02]  /*e450*/  STL [R1+0x19a8], R18 ;  /* 0x0019a81201007387 */ /* 0x0001e40000100800 */
[----:B0-----:R-:W-:-:S02]  /*e460*/  LEA.HI.X.SX32 R18, R15, R3, 0x1, P3 ;  /* 0x000000030f127211 */ /* 0x001fc400018f0eff */
[----:B------:R-:W2:Y:S01]  /*e470*/  LDL.LU R15, [R1+0x194] ;  /* 0x00019400010f7983 */ /* 0x000ea20000300800 */
[----:B---3--:R-:W-:-:S05]  /*e480*/  IADD3 R19, P2, R9, R2, RZ ;  /* 0x0000000209137210 */ /* 0x008fca0007f5e0ff */
[----:B------:R0:W-:Y:S04]  /*e490*/  STL [R1+0x19e4], R19 ;  /* 0x0019e41301007387 */ /* 0x0001e80000100800 */
[----:B------:R1:W-:Y:S01]  /*e4a0*/  STL [R1+0x19b0], R18 ;  /* 0x0019b01201007387 */ /* 0x0003e20000100800 */
[-C--:B0-----:R-:W-:Y:S02]  /*e4b0*/  IADD3 R19, P3, R8, R2.reuse, RZ ;  /* 0x0000000208137210 */ /* 0x081fe40007f7e0ff */
[----:B-1----:R-:W-:Y:S02]  /*e4c0*/  LEA.HI.X.SX32 R18, R14, R3, 0x1, P4 ;  /* 0x000000030e127211 */ /* 0x002fe400020f0eff */
[----:B------:R-:W3:Y:S04]  /*e4d0*/  LDL.LU R14, [R1+0x188] ;  /* 0x00018800010e7983 */ /* 0x000ee80000300800 */
[----:B------:R4:W-:Y:S04]  /*e4e0*/  STL [R1+0x19ec], R19 ;  /* 0x0019ec1301007387 */ /* 0x0009e80000100800 */
[----:B------:R0:W-:Y:S01]  /*e4f0*/  STL [R1+0x19b8], R18 ;  /* 0x0019b81201007387 */ /* 0x0001e20000100800 */
[----:B----4-:R-:W-:-:S02]  /*e500*/  IADD3 R19, P4, R7, R2, RZ ;  /* 0x0000000207137210 */ /* 0x010fc40007f9e0ff */
[----:B0-----:R-:W-:Y:S02]  /*e510*/  LEA.HI.X.SX32 R18, R13, R3, 0x1, P5 ;  /* 0x000000030d127211 */ /* 0x001fe400028f0eff */
[----:B------:R-:W4:Y:S04]  /*e520*/  LDL.LU R13, [R1+0x184] ;  /* 0x00018400010d7983 */ /* 0x000f280000300800 */
[----:B------:R5:W-:Y:S04]  /*e530*/  STL [R1+0x19f4], R19 ;  /* 0x0019f41301007387 */ /* 0x000be80000100800 */
[----:B------:R0:W-:Y:S01]  /*e540*/  STL [R1+0x19c0], R18 ;  /* 0x0019c01201007387 */ /* 0x0001e20000100800 */
[----:B-----5:R-:W-:-:S02]  /*e550*/  IADD3 R19, P5, R6, R2, RZ ;  /* 0x0000000206137210 */ /* 0x020fc40007fbe0ff */
[----:B0-----:R-:W-:Y:S02]  /*e560*/  LEA.HI.X.SX32 R18, R12, R3, 0x1, P6 ;  /* 0x000000030c127211 */ /* 0x001fe400030f0eff */
[----:B------:R-:W5:Y:S04]  /*e570*/  LDL.LU R12, [R1+0x180] ;  /* 0x00018000010c7983 */ /* 0x000f680000300800 */
[----:B------:R0:W-:Y:S04]  /*e580*/  STL [R1+0x19fc], R19 ;  /* 0x0019fc1301007387 */ /* 0x0001e80000100800 */
[----:B------:R1:W-:Y:S01]  /*e590*/  STL [R1+0x19c8], R18 ;  /* 0x0019c81201007387 */ /* 0x0003e20000100800 */
[----:B0-----:R-:W-:-:S02]  /*e5a0*/  IADD3 R19, P6, R5, R2, RZ ;  /* 0x0000000205137210 */ /* 0x001fc40007fde0ff */
[-C--:B-1----:R-:W-:Y:S02]  /*e5b0*/  LEA.HI.X.SX32 R18, R11, R3.reuse, 0x1, P0 ;  /* 0x000000030b127211 */ /* 0x082fe400000f0eff */
[----:B------:R-:W5:Y:S04]  /*e5c0*/  LDL.LU R11, [R1+0x17c] ;  /* 0x00017c00010b7983 */ /* 0x000f680000300800 */
        /* <DEDUP_REMOVED lines=28> */
[----:B0-----:R-:W-:Y:S02]  /*e790*/  LEA.HI.X.SX32 R18, R5, R3, 0x1, P6 ;  /* 0x0000000305127211 */ /* 0x001fe400030f0eff */
[----:B------:R-:W2:Y:S04]  /*e7a0*/  LDL.LU R5, [R1+0x160] ;  /* 0x0001600001057983 */ /* 0x000ea80000300800 */
[----:B------:R0:W-:Y:S04]  /*e7b0*/  STL [R1+0x1a34], R19 ;  /* 0x001a341301007387 */ /* 0x0001e80000100800 */
[----:B------:R1:W-:Y:S01]  /*e7c0*/  STL [R1+0x1a00], R18 ;  /* 0x001a001201007387 */ /* 0x0003e20000100800 */
[----:B0-----:R-:W-:-:S02]  /*e7d0*/  IADD3 R19, P6, R15, R2, RZ ;  /* 0x000000020f137210 */ /* 0x001fc40007fde0ff */
[-C--:B-1----:R-:W-:Y:S02]  /*e7e0*/  LEA.HI.X.SX32 R18, R17, R3.reuse, 0x1, P0 ;  /* 0x0000000311127211 */ /* 0x082fe400000f0eff */
[----:B------:R-:W2:Y:S04]  /*e7f0*/  LDL.LU R17, [R1+0x158] ;  /* 0x0001580001117983 */ /* 0x000ea80000300800 */
[----:B------:R-:W-:Y:S04]  /*e800*/  STL [R1+0x1a3c], R19 ;  /* 0x001a3c1301007387 */ /* 0x000fe80000100800 */
[----:B------:R0:W-:Y:S02]  /*e810*/  STL [R1+0x1a08], R18 ;  /* 0x001a081201007387 */ /* 0x0001e40000100800 */
[----:B0-----:R-:W-:-:S02]  /*e820*/  LEA.HI.X.SX32 R18, R4, R3, 0x1, P1 ;  /* 0x0000000304127211 */ /* 0x001fc400008f0eff */
[----:B------:R-:W2:Y:S01]  /*e830*/  LDL.LU R4, [R1+0x154] ;  /* 0x0001540001047983 */ /* 0x000ea20000300800 */
[----:B---3--:R-:W-:-:S05]  /*e840*/  IADD3 R19, P0, R14, R2, RZ ;  /* 0x000000020e137210 */ /* 0x008fca0007f1e0ff */
[----:B------:R-:W-:Y:S04]  /*e850*/  STL [R1+0x1a44], R19 ;  /* 0x001a441301007387 */ /* 0x000fe80000100800 */
[----:B------:R0:W-:Y:S02]  /*e860*/  STL [R1+0x1a10], R18 ;  /* 0x001a101201007387 */ /* 0x0001e40000100800 */
[----:B0-----:R-:W-:Y:S02]  /*e870*/  LEA.HI.X.SX32 R18, R28, R3, 0x1, P2 ;  /* 0x000000031c127211 */ /* 0x001fe400010f0eff */
[-C--:B----4-:R-:W-:Y:S01]  /*e880*/  IADD3 R19, P1, R13, R2.reuse, RZ ;  /* 0x000000020d137210 */ /* 0x090fe20007f3e0ff */
[----:B------:R-:W3:Y:S04]  /*e890*/  LDL.LU R28, [R1+0x14c] ;  /* 0x00014c00011c7983 */ /* 0x000ee80000300800 */
[----:B------:R5:W-:Y:S04]  /*e8a0*/  STL [R1+0x1a4c], R19 ;  /* 0x001a4c1301007387 */ /* 0x000be80000100800 */
[----:B------:R0:W-:Y:S01]  /*e8b0*/  STL [R1+0x1a18], R18 ;  /* 0x001a181201007387 */ /* 0x0001e20000100800 */
[----:B-----5:R-:W-:-:S02]  /*e8c0*/  IADD3 R19, P2, R12, R2, RZ ;  /* 0x000000020c137210 */ /* 0x020fc40007f5e0ff */
[----:B0-----:R-:W-:Y:S02]  /*e8d0*/  LEA.HI.X.SX32 R18, R16, R3, 0x1, P3 ;  /* 0x0000000310127211 */ /* 0x001fe400018f0eff */
[----:B------:R-:W4:Y:S04]  /*e8e0*/  LDL.LU R16, [R1+0x144] ;  /* 0x0001440001107983 */ /* 0x000f280000300800 */
        /* <DEDUP_REMOVED lines=38> */
[----:B-1----:R-:W-:Y:S02]  /*eb50*/  LEA.HI.X.SX32 R18, R10, R3, 0x1, P4 ;  /* 0x000000030a127211 */ /* 0x002fe400020f0eff */
        /* <DEDUP_REMOVED lines=10> */
[----:B------:R-:W-:Y:S02]  /*ec00*/  LEA.HI.X.SX32 R17, R17, R3, 0x1, P3 ;  /* 0x0000000311117211 */ /* 0x000fe400018f0eff */
[----:B---3--:R-:W-:-:S05]  /*ec10*/  IADD3 R19, P5, R28, R2, RZ ;  /* 0x000000021c137210 */ /* 0x008fca0007fbe0ff */
[----:B------:R-:W-:Y:S04]  /*ec20*/  STL [R1+0x1aa4], R19 ;  /* 0x001aa41301007387 */ /* 0x000fe80000100800 */
[----:B------:R0:W-:Y:S02]  /*ec30*/  STL [R1+0x1a70], R18 ;  /* 0x001a701201007387 */ /* 0x0001e40000100800 */
[----:B0-----:R-:W-:Y:S02]  /*ec40*/  LEA.HI.X.SX32 R18, R7, R3, 0x1, P0 ;  /* 0x0000000307127211 */ /* 0x001fe400000f0eff */
[----:B------:R-:W3:Y:S01]  /*ec50*/  LDL.LU R7, [R1+0x114] ;  /* 0x0001140001077983 */ /* 0x000ee20000300800 */
[----:B----4-:R-:W-:-:S05]  /*ec60*/  IADD3 R19, P6, R16, R2, RZ ;  /* 0x0000000210137210 */ /* 0x010fca0007fde0ff */
[----:B------:R-:W-:Y:S04]  /*ec70*/  STL [R1+0x1aac], R19 ;  /* 0x001aac1301007387 */ /* 0x000fe80000100800 */
[----:B------:R0:W-:Y:S02]  /*ec80*/  STL [R1+0x1a78], R18 ;  /* 0x001a781201007387 */ /* 0x0001e40000100800 */
[----:B0-----:R-:W-:Y:S02]  /*ec90*/  LEA.HI.X.SX32 R18, R6, R3, 0x1, P1 ;  /* 0x0000000306127211 */ /* 0x001fe400008f0eff */
[-C--:B-----5:R-:W-:Y:S01]  /*eca0*/  IADD3 R19, P0, R29, R2.reuse, RZ ;  /* 0x000000021d137210 */ /* 0x0a0fe20007f1e0ff */
        /* <DEDUP_REMOVED lines=8> */
[----:B0-----:R-:W-:-:S03]  /*ed30*/  IADD3 R19, P2, R15, R2, RZ ;  /* 0x000000020f137210 */ /* 0x001fc60007f5e0ff */
        /* <DEDUP_REMOVED lines=8> */
[-C--:B------:R-:W-:Y:S02]  /*edc0*/  LEA.HI.X.SX32 R16, R16, R3.reuse, 0x1, P6 ;  /* 0x0000000310107211 */ /* 0x080fe400030f0eff */
[-C--:B0-----:R-:W-:Y:S02]  /*edd0*/  IADD3 R19, P4, R13, R2.reuse, RZ ;  /* 0x000000020d137210 */ /* 0x081fe40007f9e0ff */
[----:B-1----:R-:W-:Y:S02]  /*ede0*/  LEA.HI.X.SX32 R17, R28, R3, 0x1, P5 ;  /* 0x000000031c117211 */ /* 0x002fe400028f0eff */
[----:B------:R-:W5:Y:S04]  /*edf0*/  LDL.LU R28, [R1+0xf4] ;  /* 0x0000f400011c7983 */ /* 0x000f680000300800 */
[----:B------:R0:W-:Y:S04]  /*ee00*/  STL [R1+0x1ad4], R19 ;  /* 0x001ad41301007387 */ /* 0x0001e80000100800 */
[----:B------:R1:W-:Y:S01]  /*ee10*/  STL [R1+0x1aa0], R17 ;  /* 0x001aa01101007387 */ /* 0x0003e20000100800 */
[----:B0-----:R-:W-:-:S03]  /*ee20*/  IADD3 R19, P5, R12, R2, RZ ;  /* 0x000000020c137210 */ /* 0x001fc60007fbe0ff */
[----:B-1----:R-:W5:Y:S04]  /*ee30*/  LDL.LU R17, [R1+0xec] ;  /* 0x0000ec0001117983 */ /* 0x002f680000300800 */
[----:B------:R2:W-:Y:S04]  /*ee40*/  STL [R1+0x1adc], R19 ;  /* 0x001adc1301007387 */ /* 0x0005e80000100800 */
[----:B------:R0:W-:Y:S01]  /*ee50*/  STL [R1+0x1aa8], R16 ;  /* 0x001aa81001007387 */ /* 0x0001e20000100800 */
[----:B--2---:R-:W-:Y:S02]  /*ee60*/  IADD3 R19, P6, R11, R2, RZ ;  /* 0x000000020b137210 */ /* 0x004fe40007fde0ff */
[----:B0-----:R-:W-:-:S02]  /*ee70*/  LEA.HI.X.SX32 R16, R29, R3, 0x1, P0 ;  /* 0x000000031d107211 */ /* 0x001fc400000f0eff */
[----:B------:R-:W2:Y:S04]  /*ee80*/  LDL.LU R29, [R1+0xe4] ;  /* 0x0000e400011d7983 */ /* 0x000ea80000300800 */
[----:B------:R0:W-:Y:S04]  /*ee90*/  STL [R1+0x1ae4], R19 ;  /* 0x001ae41301007387 */ /* 0x0001e80000100800 */
[----:B------:R1:W-:Y:S01]  /*eea0*/  STL [R1+0x1ab0], R16 ;  /* 0x001ab01001007387 */ /* 0x0003e20000100800 */
[----:B0-----:R-:W-:Y:S02]  /*eeb0*/  IADD3 R19, P0, R10, R2, RZ ;  /* 0x000000020a137210 */ /* 0x001fe40007f1e0ff */
[----:B-1----:R-:W-:-:S02]  /*eec0*/  LEA.HI.X.SX32 R16, R27, R3, 0x1, P1 ;  /* 0x000000031b107211 */ /* 0x002fc400008f0eff */
[----:B------:R-:W2:Y:S04]  /*eed0*/  LDL.LU R27, [R1+0xe0] ;  /* 0x0000e000011b7983 */ /* 0x000ea80000300800 */
[----:B------:R0:W-:Y:S01]  /*eee0*/  STL [R1+0x1aec], R19 ;  /* 0x001aec1301007387 */ /* 0x0001e20000100800 */
[----:B------:R-:W-:-:S03]  /*eef0*/  LEA.HI.X.SX32 R15, R15, R3, 0x1, P2 ;  /* 0x000000030f0f7211 */ /* 0x000fc600010f0eff */
[----:B------:R1:W-:Y:S01]  /*ef00*/  STL [R1+0x1ab8], R16 ;  /* 0x001ab81001007387 */ /* 0x0003e20000100800 */
[----:B0-----:R-:W-:-:S03]  /*ef10*/  IADD3 R19, P1, R9, R2, RZ ;  /* 0x0000000209137210 */ /* 0x001fc60007f3e0ff */
[----:B-1----:R-:W2:Y:S04]  /*ef20*/  LDL.LU R16, [R1+0xdc] ;  /* 0x0000dc0001107983 */ /* 0x002ea80000300800 */
[----:B------:R0:W-:Y:S01]  /*ef30*/  STL [R1+0x1af4], R19 ;  /* 0x001af41301007387 */ /* 0x0001e20000100800 */
[----:B------:R-:W-:-:S03]  /*ef40*/  LEA.HI.X.SX32 R14, R14, R3, 0x1, P3 ;  /* 0x000000030e0e7211 */ /* 0x000fc600018f0eff */
[----:B------:R1:W-:Y:S01]  /*ef50*/  STL [R1+0x1ac0], R15 ;  /* 0x001ac00f01007387 */ /* 0x0003e20000100800 */
[-C--:B------:R-:W-:Y:S02]  /*ef60*/  LEA.HI.X.SX32 R13, R13, R3.reuse, 0x1, P4 ;  /* 0x000000030d0d7211 */ /* 0x080fe400020f0eff */
[----:B0-----:R-:W-:Y:S01]  /*ef70*/  IADD3 R19, P2, R8, R2, RZ ;  /* 0x0000000208137210 */ /* 0x001fe20007f5e0ff */
[----:B-1----:R-:W2:Y:S04]  /*ef80*/  LDL.LU R15, [R1+0xd8] ;  /* 0x0000d800010f7983 */ /* 0x002ea80000300800 */
[----:B------:R-:W-:Y:S04]  /*ef90*/  STL [R1+0x1afc], R19 ;  /* 0x001afc1301007387 */ /* 0x000fe80000100800 */
[----:B------:R0:W-:Y:S01]  /*efa0*/  STL [R1+0x1ac8], R14 ;  /* 0x001ac80e01007387 */ /* 0x0001e20000100800 */
[----:B------:R-:W-:-:S03]  /*efb0*/  LEA.HI.X.SX32 R12, R12, R3, 0x1, P5 ;  /* 0x000000030c0c7211 */ /* 0x000fc600028f0eff */
[----:B0-----:R-:W2:Y:S01]  /*efc0*/  LDL.LU R14, [R1+0xd4] ;  /* 0x0000d400010e7983 */ /* 0x001ea20000300800 */
[-C--:B------:R-:W-:Y:S02]  /*efd0*/  LEA.HI.X.SX32 R11, R11, R3.reuse, 0x1, P6 ;  /* 0x000000030b0b7211 */ /* 0x080fe400030f0eff */
[-C--:B------:R-:W-:Y:S02]  /*efe0*/  LEA.HI.X.SX32 R10, R10, R3.reuse, 0x1, P0 ;  /* 0x000000030a0a7211 */ /* 0x080fe400000f0eff */
[----:B------:R-:W-:Y:S02]  /*eff0*/  LEA.HI.X.SX32 R20, R9, R3, 0x1, P1 ;  /* 0x0000000309147211 */ /* 0x000fe400008f0eff */
[----:B---3--:R-:W-:-:S05]  /*f000*/  IADD3 R19, P3, R7, R2, RZ ;  /* 0x0000000207137210 */ /* 0x008fca0007f7e0ff */
[----:B------:R-:W-:Y:S04]  /*f010*/  STL [R1+0x1b04], R19 ;  /* 0x001b041301007387 */ /* 0x000fe80000100800 */
[----:B------:R0:W-:Y:S04]  /*f020*/  STL [R1+0x1ad0], R13 ;  /* 0x001ad00d01007387 */ /* 0x0001e80000100800 */
[----:B0-----:R-:W3:Y:S01]  /*f030*/  LDL.LU R13, [R1+0xd0] ;  /* 0x0000d000010d7983 */ /* 0x001ee20000300800 */
[----:B----4-:R-:W-:-:S05]  /*f040*/  IADD3 R19, P4, R6, R2, RZ ;  /* 0x0000000206137210 */ /* 0x010fca0007f9e0ff */
[----:B------:R-:W-:Y:S04]  /*f050*/  STL [R1+0x1b0c], R19 ;  /* 0x001b0c1301007387 */ /* 0x000fe80000100800 */
[----:B------:R0:W-:Y:S04]  /*f060*/  STL [R1+0x1ad8], R12 ;  /* 0x001ad80c01007387 */ /* 0x0001e80000100800 */
[----:B0-----:R-:W4:Y:S01]  /*f070*/  LDL.LU R12, [R1+0xcc] ;  /* 0x0000cc00010c7983 */ /* 0x001f220000300800 */
[----:B-----5:R-:W-:-:S05]  /*f080*/  IADD3 R19, P5, R5, R2, RZ ;  /* 0x0000000205137210 */ /* 0x020fca0007fbe0ff */
[----:B------:R0:W-:Y:S04]  /*f090*/  STL [R1+0x1b14], R19 ;  /* 0x001b141301007387 */ /* 0x0001e80000100800 */
[----:B------:R1:W-:Y:S01]  /*f0a0*/  STL [R1+0x1ae0], R11 ;  /* 0x001ae00b01007387 */ /* 0x0003e20000100800 */
[----:B0-----:R-:W-:-:S03]  /*f0b0*/  IADD3 R19, P6, R18, R2, RZ ;  /* 0x0000000212137210 */ /* 0x001fc60007fde0ff */
[----:B-1----:R-:W5:Y:S04]  /*f0c0*/  LDL.LU R11, [R1+0xc4] ;  /* 0x0000c400010b7983 */ /* 0x002f680000300800 */
[----:B------:R-:W-:Y:S04]  /*f0d0*/  STL [R1+0x1b1c], R19 ;  /* 0x001b1c1301007387 */ /* 0x000fe80000100800 */
[----:B------:R0:W-:Y:S04]  /*f0e0*/  STL [R1+0x1ae8], R10 ;  /* 0x001ae80a01007387 */ /* 0x0001e80000100800 */
[----:B0-----:R-:W5:Y:S01]  /*f0f0*/  LDL.LU R10, [R1+0xbc] ;  /* 0x0000bc00010a7983 */ /* 0x001f620000300800 */
[----:B------:R-:W-:-:S05]  /*f100*/  IADD3 R19, P0, R4, R2, RZ ;  /* 0x0000000204137210 */ /* 0x000fca0007f1e0ff */
[----:B------:R0:W-:Y:S04]  /*f110*/  STL [R1+0x1b24], R19 ;  /* 0x001b241301007387 */ /* 0x0001e80000100800 */
[----:B------:R-:W5:Y:S04]  /*f120*/  LDL.LU R9, [R1+0xb8] ;  /* 0x0000b80001097983 */ /* 0x000f680000300800 */
[----:B------:R1:W-:Y:S01]  /*f130*/  STL [R1+0x1af0], R20 ;  /* 0x001af01401007387 */ /* 0x0003e20000100800 */
[----:B0-----:R-:W-:Y:S02]  /*f140*/  IADD3 R19, P1, R28, R2, RZ ;  /* 0x000000021c137210 */ /* 0x001fe40007f3e0ff */
[----:B-1----:R-:W-:-:S03]  /*f150*/  LEA.HI.X.SX32 R20, R8, R3, 0x1, P2 ;  /* 0x0000000308147211 */ /* 0x002fc600010f0eff */
        /* <DEDUP_REMOVED lines=8> */
[----:B--2---:R-:W-:Y:S02]  /*f1e0*/  IADD3 R19, P3, R29, R2, RZ ;  /* 0x000000021d137210 */ /* 0x004fe40007f7e0ff */
[----:B0-----:R-:W-:-:S03]  /*f1f0*/  LEA.HI.X.SX32 R20, R6, R3, 0x1, P4 ;  /* 0x0000000306147211 */ /* 0x001fc600020f0eff */
[----:B------:R0:W-:Y:S04]  /*f200*/  STL [R1+0x1b3c], R19 ;  /* 0x001b3c1301007387 */ /* 0x0001e80000100800 */
[----:B------:R-:W2:Y:S04]  /*f210*/  LDL.LU R6, [R1+0xa8] ;  /* 0x0000a80001067983 */ /* 0x000ea80000300800 */
[----:B------:R1:W-:Y:S01]  /*f220*/  STL [R1+0x1b08], R20 ;  /* 0x001b081401007387 */ /* 0x0003e20000100800 */
[----:B0-----:R-:W-:Y:S02]  /*f230*/  IADD3 R19, P4, R27, R2, RZ ;  /* 0x000000021b137210 */ /* 0x001fe40007f9e0ff */
[----:B-1----:R-:W-:-:S03]  /*f240*/  LEA.HI.X.SX32 R20, R5, R3, 0x1, P5 ;  /* 0x0000000305147211 */ /* 0x002fc600028f0eff */
[----:B------:R0:W-:Y:S04]  /*f250*/  STL [R1+0x1b44], R19 ;  /* 0x001b441301007387 */ /* 0x0001e80000100800 */
[----:B------:R-:W2:Y:S04]  /*f260*/  LDL.LU R5, [R1+0xa4] ;  /* 0x0000a40001057983 */ /* 0x000ea80000300800 */
[----:B------:R1:W-:Y:S01]  /*f270*/  STL [R1+0x1b10], R20 ;  /* 0x001b101401007387 */ /* 0x0003e20000100800 */
[----:B0-----:R-:W-:Y:S02]  /*f280*/  IADD3 R19, P5, R16, R2, RZ ;  /* 0x0000000210137210 */ /* 0x001fe40007fbe0ff */
[----:B-1----:R-:W-:-:S03]  /*f290*/  LEA.HI.X.SX32 R20, R18, R3, 0x1, P6 ;  /* 0x0000000312147211 */ /* 0x002fc600030f0eff */
[----:B------:R0:W-:Y:S04]  /*f2a0*/  STL [R1+0x1b4c], R19 ;  /* 0x001b4c1301007387 */ /* 0x0001e80000100800 */
[----:B------:R1:W-:Y:S01]  /*f2b0*/  STL [R1+0x1b18], R20 ;  /* 0x001b181401007387 */ /* 0x0003e20000100800 */
[----:B0-----:R-:W-:-:S03]  /*f2c0*/  LEA.HI.X.SX32 R19, R4, R3, 0x1, P0 ;  /* 0x0000000304137211 */ /* 0x001fc600000f0eff */
[----:B------:R-:W2:Y:S01]  /*f2d0*/  LDL.LU R4, [R1+0xa0] ;  /* 0x0000a00001047983 */ /* 0x000ea20000300800 */
[----:B------:R-:W-:-:S05]  /*f2e0*/  IADD3 R18, P6, R15, R2, RZ ;  /* 0x000000020f127210 */ /* 0x000fca0007fde0ff */
[----:B------:R0:W-:Y:S04]  /*f2f0*/  STL [R1+0x1b54], R18 ;  /* 0x001b541201007387 */ /* 0x0001e80000100800 */
[----:B------:R0:W-:Y:S04]  /*f300*/  STL [R1+0x1b20], R19 ;  /* 0x001b201301007387 */ /* 0x0001e80000100800 */
[----:B-1----:R-:W2:Y:S01]  /*f310*/  LDL.LU R20, [R1+0x9c] ;  /* 0x00009c0001147983 */ /* 0x002ea20000300800 */
[----:B0-----:R-:W-:Y:S02]  /*f320*/  IADD3 R18, P0, R14, R2, RZ ;  /* 0x000000020e127210 */ /* 0x001fe40007f1e0ff */
[----:B------:R-:W-:-:S03]  /*f330*/  LEA.HI.X.SX32 R19, R28, R3, 0x1, P1 ;  /* 0x000000031c137211 */ /* 0x000fc600008f0eff */
[----:B------:R-:W-:Y:S04]  /*f340*/  STL [R1+0x1b5c], R18 ;  /* 0x001b5c1201007387 */ /* 0x000fe80000100800 */
[----:B------:R-:W2:Y:S04]  /*f350*/  LDL.LU R28, [R1+0x94] ;  /* 0x00009400011c7983 */ /* 0x000ea80000300800 */
[----:B------:R0:W-:Y:S02]  /*f360*/  STL [R1+0x1b28], R19 ;  /* 0x001b281301007387 */ /* 0x0001e40000100800 */
[----:B0-----:R-:W-:-:S02]  /*f370*/  LEA.HI.X.SX32 R19, R17, R3, 0x1, P2 ;  /* 0x0000000311137211 */ /* 0x001fc400010f0eff */
[-C--:B------:R-:W-:Y:S02]  /*f380*/  LEA.HI.X.SX32 R17, R29, R3.reuse, 0x1, P3 ;  /* 0x000000031d117211 */ /* 0x080fe400018f0eff */
[----:B------:R-:W-:Y:S02]  /*f390*/  LEA.HI.X.SX32 R15, R15, R3, 0x1, P6 ;  /* 0x000000030f0f7211 */ /* 0x000fe400030f0eff */
[----:B---3--:R-:W-:-:S05]  /*f3a0*/  IADD3 R18, P1, R13, R2, RZ ;  /* 0x000000020d127210 */ /* 0x008fca0007f3e0ff */
[----:B------:R4:W-:Y:S04]  /*f3b0*/  STL [R1+0x1b64], R18 ;  /* 0x001b641201007387 */ /* 0x0009e80000100800 */
[----:B------:R-:W-:Y:S04]  /*f3c0*/  STL [R1+0x1b30], R19 ;  /* 0x001b301301007387 */ /* 0x000fe80000100800 */
[----:B------:R-:W3:Y:S01]  /*f3d0*/  LDL.LU R29, [R1+0x8c] ;  /* 0x00008c00011d7983 */ /* 0x000ee20000300800 */
[----:B----4-:R-:W-:-:S05]  /*f3e0*/  IADD3 R18, P2, R12, R2, RZ ;  /* 0x000000020c127210 */ /* 0x010fca0007f5e0ff */
[----:B------:R-:W-:Y:S04]  /*f3f0*/  STL [R1+0x1b6c], R18 ;  /* 0x001b6c1201007387 */ /* 0x000fe80000100800 */
[----:B------:R0:W-:Y:S02]  /*f400*/  STL [R1+0x1b38], R17 ;  /* 0x001b381101007387 */ /* 0x0001e40000100800 */
[----:B0-----:R-:W-:Y:S02]  /*f410*/  LEA.HI.X.SX32 R17, R27, R3, 0x1, P4 ;  /* 0x000000031b117211 */ /* 0x001fe400020f0eff */
[----:B-----5:R-:W-:-:S05]  /*f420*/  IADD3 R19, P3, R11, R2, RZ ;  /* 0x000000020b137210 */ /* 0x020fca0007f7e0ff */
[----:B------:R-:W-:Y:S04]  /*f430*/  STL [R1+0x1b74], R19 ;  /* 0x001b741301007387 */ /* 0x000fe80000100800 */
[----:B------:R-:W4:Y:S04]  /*f440*/  LDL.LU R27, [R1+0x88] ;  /* 0x00008800011b7983 */ /* 0x000f280000300800 */
[----:B------:R0:W-:Y:S01]  /*f450*/  STL [R1+0x1b40], R17 ;  /* 0x001b401101007387 */ /* 0x0001e20000100800 */
[----:B------:R-:W-:Y:S02]  /*f460*/  IADD3 R18, P4, R10, R2, RZ ;  /* 0x000000020a127210 */ /* 0x000fe40007f9e0ff */
[----:B0-----:R-:W-:-:S03]  /*f470*/  LEA.HI.X.SX32 R17, R16, R3, 0x1, P5 ;  /* 0x0000000310117211 */ /* 0x001fc600028f0eff */
[----:B------:R0:W-:Y:S01]  /*f480*/  STL [R1+0x1b7c], R18 ;  /* 0x001b7c1201007387 */ /* 0x0001e20000100800 */
[----:B------:R-:W-:-:S03]  /*f490*/  IADD3 R16, P5, R9, R2, RZ ;  /* 0x0000000209107210 */ /* 0x000fc60007fbe0ff */
[----:B------:R-:W-:Y:S04]  /*f4a0*/  STL [R1+0x1b48], R17 ;  /* 0x001b481101007387 */ /* 0x000fe80000100800 */
[----:B------:R-:W5:Y:S04]  /*f4b0*/  LDL.LU R19, [R1+0x84] ;  /* 0x0000840001137983 */ /* 0x000f680000300800 */
[----:B------:R-:W-:Y:S04]  /*f4c0*/  STL [R1+0x1b84], R16 ;  /* 0x001b841001007387 */ /* 0x000fe80000100800 */
[----:B------:R1:W-:Y:S04]  /*f4d0*/  STL [R1+0x1b50], R15 ;  /* 0x001b500f01007387 */ /* 0x0003e80000100800 */
[----:B0-----:R-:W5:Y:S01]  /*f4e0*/  LDL.LU R18, [R1+0x80] ;  /* 0x0000800001127983 */ /* 0x001f620000300800 */
[----:B------:R-:W-:-:S02]  /*f4f0*/  LEA.HI.X.SX32 R13, R13, R3, 0x1, P1 ;  /* 0x000000030d0d7211 */ /* 0x000fc400008f0eff */
[----:B-1----:R-:W-:Y:S02]  /*f500*/  LEA.HI.X.SX32 R15, R14, R3, 0x1, P0 ;  /* 0x000000030e0f7211 */ /* 0x002fe400000f0eff */
[----:B------:R-:W-:-:S05]  /*f510*/  IADD3 R16, P6, R8, R2, RZ ;  /* 0x0000000208107210 */ /* 0x000fca0007fde0ff */
[----:B------:R0:W-:Y:S04]  /*f520*/  STL [R1+0x1b8c], R16 ;  /* 0x001b8c1001007387 */ /* 0x0001e80000100800 */
[----:B------:R-:W-:Y:S04]  /*f530*/  STL [R1+0x1b58], R15 ;  /* 0x001b580f01007387 */ /* 0x000fe80000100800 */
[----:B------:R-:W5:Y:S01]  /*f540*/  LDL.LU R17, [R1+0x7c] ;  /* 0x00007c0001117983 */ /* 0x000f620000300800 */
[----:B------:R-:W-:-:S05]  /*f550*/  IADD3 R14, P0, R7, R2, RZ ;  /* 0x00000002070e7210 */ /* 0x000fca0007f1e0ff */
[----:B------:R-:W-:Y:S04]  /*f560*/  STL [R1+0x1b94], R14 ;  /* 0x001b940e01007387 */ /* 0x000fe80000100800 */
[----:B------:R1:W-:Y:S04]  /*f570*/  STL [R1+0x1b60], R13 ;  /* 0x001b600d01007387 */ /* 0x0003e80000100800 */
[----:B0-----:R-:W5:Y:S01]  /*f580*/  LDL.LU R16, [R1+0x78] ;  /* 0x0000780001107983 */ /* 0x001f620000300800 */
[----:B-1----:R-:W-:Y:S02]  /*f590*/  LEA.HI.X.SX32 R13, R12, R3, 0x1, P2 ;  /* 0x000000030c0d7211 */ /* 0x002fe400010f0eff */
[----:B--2---:R-:W-:-:S02]  /*f5a0*/  IADD3 R14, P1, R6, R2, RZ ;  /* 0x00000002060e7210 */ /* 0x004fc40007f3e0ff */
[----:B------:R-:W-:-:S03]  /*f5b0*/  LEA.HI.X.SX32 R11, R11, R3, 0x1, P3 ;  /* 0x000000030b0b7211 */ /* 0x000fc600018f0eff */
[----:B------:R0:W-:Y:S04]  /*f5c0*/  STL [R1+0x1b9c], R14 ;  /* 0x001b9c0e01007387 */ /* 0x0001e80000100800 */
[----:B------:R-:W-:Y:S04]  /*f5d0*/  STL [R1+0x1b68], R13 ;  /* 0x001b680d01007387 */ /* 0x000fe80000100800 */
[----:B------:R-:W2:Y:S01]  /*f5e0*/  LDL.LU R15, [R1+0x74] ;  /* 0x00007400010f7983 */ /* 0x000ea20000300800 */
[----:B------:R-:W-:-:S05]  /*f5f0*/  IADD3 R12, P2, R5, R2, RZ ;  /* 0x00000002050c7210 */ /* 0x000fca0007f5e0ff */
[----:B------:R1:W-:Y:S04]  /*f600*/  STL [R1+0x1ba4], R12 ;  /* 0x001ba40c01007387 */ /* 0x0003e80000100800 */
[----:B0-----:R-:W2:Y:S04]  /*f610*/  LDL.LU R14, [R1+0x70] ;  /* 0x00007000010e7983 */ /* 0x001ea80000300800 */
[----:B------:R0:W-:Y:S01]  /*f620*/  STL [R1+0x1b70], R11 ;  /* 0x001b700b01007387 */ /* 0x0001e20000100800 */
[-C--:B-1----:R-:W-:Y:S02]  /*f630*/  LEA.HI.X.SX32 R12, R10, R3.reuse, 0x1, P4 ;  /* 0x000000030a0c7211 */ /* 0x082fe400020f0eff */
[----:B------:R-:W-:-:S02]  /*f640*/  LEA.HI.X.SX32 R10, R9, R3, 0x1, P5 ;  /* 0x00000003090a7211 */ /* 0x000fc400028f0eff */
[----:B------:R-:W-:-:S05]  /*f650*/  IADD3 R13, P3, R4, R2, RZ ;  /* 0x00000002040d7210 */ /* 0x000fca0007f7e0ff */
[----:B------:R1:W-:Y:S04]  /*f660*/  STL [R1+0x1bac], R13 ;  /* 0x001bac0d01007387 */ /* 0x0003e80000100800 */
[----:B------:R1:W-:Y:S01]  /*f670*/  STL [R1+0x1b78], R12 ;  /* 0x001b780c01007387 */ /* 0x0003e20000100800 */
[----:B0-----:R-:W-:-:S03]  /*f680*/  IADD3 R11, P4, R20, R2, RZ ;  /* 0x00000002140b7210 */ /* 0x001fc60007f9e0ff */
[----:B-1----:R-:W2:Y:S01]  /*f690*/  LDL.LU R13, [R1+0x6c] ;  /* 0x00006c00010d7983 */ /* 0x002ea20000300800 */
[----:B------:R-:W-:-:S03]  /*f6a0*/  LEA.HI.X.SX32 R8, R8, R3, 0x1, P6 ;  /* 0x0000000308087211 */ /* 0x000fc600030f0eff */
[----:B------:R0:W-:Y:S04]  /*f6b0*/  STL [R1+0x1bb4], R11 ;  /* 0x001bb40b01007387 */ /* 0x0001e80000100800 */
[----:B------:R1:W-:Y:S04]  /*f6c0*/  STL [R1+0x1b80], R10 ;  /* 0x001b800a01007387 */ /* 0x0003e80000100800 */
[----:B------:R-:W2:Y:S01]  /*f6d0*/  LDL.LU R12, [R1+0x68] ;  /* 0x00006800010c7983 */ /* 0x000ea20000300800 */
[----:B------:R-:W-:-:S05]  /*f6e0*/  IADD3 R9, P5, R28, R2, RZ ;  /* 0x000000021c097210 */ /* 0x000fca0007fbe0ff */
[----:B------:R-:W-:Y:S04]  /*f6f0*/  STL [R1+0x1bbc], R9 ;  /* 0x001bbc0901007387 */ /* 0x000fe80000100800 */
[----:B0-----:R-:W2:Y:S04]  /*f700*/  LDL.LU R11, [R1+0x64] ;  /* 0x00006400010b7983 */ /* 0x001ea80000300800 */
[----:B------:R0:W-:Y:S04]  /*f710*/  STL [R1+0x1b88], R8 ;  /* 0x001b880801007387 */ /* 0x0001e80000100800 */
[----:B-1----:R-:W2:Y:S01]  /*f720*/  LDL.LU R10, [R1+0x60] ;  /* 0x00006000010a7983 */ /* 0x002ea20000300800 */
[----:B------:R-:W-:-:S02]  /*f730*/  LEA.HI.X.SX32 R21, R6, R3, 0x1, P1 ;  /* 0x0000000306157211 */ /* 0x000fc400008f0eff */
[-C--:B0-----:R-:W-:Y:S02]  /*f740*/  LEA.HI.X.SX32 R8, R7, R3.reuse, 0x1, P0 ;  /* 0x0000000307087211 */ /* 0x081fe400000f0eff */
[----:B------:R-:W-:Y:S02]  /*f750*/  LEA.HI.X.SX32 R4, R4, R3, 0x1, P3 ;  /* 0x0000000304047211 */ /* 0x000fe400018f0eff */
[----:B---3--:R-:W-:-:S05]  /*f760*/  IADD3 R9, P6, R29, R2, RZ ;  /* 0x000000021d097210 */ /* 0x008fca0007fde0ff */
[----:B------:R0:W-:Y:S04]  /*f770*/  STL [R1+0x1bc4], R9 ;  /* 0x001bc40901007387 */ /* 0x0001e80000100800 */
[----:B0-----:R-:W3:Y:S04]  /*f780*/  LDL.LU R9, [R1+0x58] ;  /* 0x0000580001097983 */ /* 0x001ee80000300800 */
[----:B------:R0:W-:Y:S04]  /*f790*/  STL [R1+0x1b90], R8 ;  /* 0x001b900801007387 */ /* 0x0001e80000100800 */
[----:B0-----:R-:W3:Y:S01]  /*f7a0*/  LDL.LU R8, [R1+0x50] ;  /* 0x0000500001087983 */ /* 0x001ee20000300800 */
[----:B----4-:R-:W-:-:S05]  /*f7b0*/  IADD3 R7, P0, R27, R2, RZ ;  /* 0x000000021b077210 */ /* 0x010fca0007f1e0ff */
[----:B------:R0:W-:Y:S04]  /*f7c0*/  STL [R1+0x1bcc], R7 ;  /* 0x001bcc0701007387 */ /* 0x0001e80000100800 */
[----:B0-----:R-:W4:Y:S04]  /*f7d0*/  LDL.LU R7, [R1+0x48] ;  /* 0x0000480001077983 */ /* 0x001f280000300800 */
[----:B------:R0:W-:Y:S01]  /*f7e0*/  STL [R1+0x1b98], R21 ;  /* 0x001b981501007387 */ /* 0x0001e20000100800 */
[----:B-----5:R-:W-:Y:S02]  /*f7f0*/  IADD3 R6, P1, R19, R2, RZ ;  /* 0x0000000213067210 */ /* 0x020fe40007f3e0ff */
[----:B0-----:R-:W-:-:S03]  /*f800*/  LEA.HI.X.SX32 R21, R5, R3, 0x1, P2 ;  /* 0x0000000305157211 */ /* 0x001fc600010f0eff */
[----:B------:R0:W-:Y:S01]  /*f810*/  STL [R1+0x1bd4], R6 ;  /* 0x001bd40601007387 */ /* 0x0001e20000100800 */
[----:B------:R-:W-:-:S03]  /*f820*/  IADD3 R5, P2, R18, R2, RZ ;  /* 0x0000000212057210 */ /* 0x000fc60007f5e0ff */
[----:B0-----:R-:W5:Y:S04]  /*f830*/  LDL.LU R6, [R1+0x3c] ;  /* 0x00003c0001067983 */ /* 0x001f680000300800 */
[----:B------:R-:W-:Y:S04]  /*f840*/  STL [R1+0x1ba0], R21 ;  /* 0x001ba01501007387 */ /* 0x000fe80000100800 */
[----:B------:R0:W-:Y:S04]  /*f850*/  STL [R1+0x1bdc], R5 ;  /* 0x001bdc0501007387 */ /* 0x0001e80000100800 */
[----:B0-----:R-:W5:Y:S04]  /*f860*/  LDL.LU R5, [R1+0x34] ;  /* 0x0000340001057983 */ /* 0x001f680000300800 */
[----:B------:R0:W-:Y:S04]  /*f870*/  STL [R1+0x1ba8], R4 ;  /* 0x001ba80401007387 */ /* 0x0001e80000100800 */
[----:B0-----:R-:W5:Y:S01]  /*f880*/  LDL.LU R4, [R1+0x28] ;  /* 0x0000280001047983 */ /* 0x001f620000300800 */
[----:B------:R-:W-:-:S02]  /*f890*/  IADD3 R21, P3, R17, R2, RZ ;  /* 0x0000000211157210 */ /* 0x000fc40007f7e0ff */
[-C--:B------:R-:W-:Y:S02]  /*f8a0*/  LEA.HI.X.SX32 R20, R20, R3.reuse, 0x1, P4 ;  /* 0x0000000314147211 */ /* 0x080fe400020f0eff */
[----:B------:R-:W-:Y:S01]  /*f8b0*/  IADD3 R22, P4, R16, R2, RZ ;  /* 0x0000000210167210 */ /* 0x000fe20007f9e0ff */
[----:B------:R0:W-:Y:S04]  /*f8c0*/  STL [R1+0x1be4], R21 ;  /* 0x001be41501007387 */ /* 0x0001e80000100800 */
[----:B------:R2:W-:Y:S01]  /*f8d0*/  STL [R1+0x1bb0], R20 ;  /* 0x001bb01401007387 */ /* 0x0005e20000100800 */
[----:B0-----:R-:W-:-:S03]  /*f8e0*/  LEA.HI.X.SX32 R21, R28, R3, 0x1, P5 ;  /* 0x000000031c157211 */ /* 0x001fc600028f0eff */
[----:B------:R0:W-:Y:S04]  /*f8f0*/  STL [R1+0x1bec], R22 ;  /* 0x001bec1601007387 */ /* 0x0001e80000100800 */
[----:B------:R1:W-:Y:S01]  /*f900*/  STL [R1+0x1bb8], R21 ;  /* 0x001bb81501007387 */ /* 0x0003e20000100800 */
[----:B--2---:R-:W-:Y:S02]  /*f910*/  IADD3 R20, P5, R15, R2, RZ ;  /* 0x000000020f147210 */ /* 0x004fe40007fbe0ff */
[----:B0-----:R-:W-:-:S03]  /*f920*/  LEA.HI.X.SX32 R22, R29, R3, 0x1, P6 ;  /* 0x000000031d167211 */ /* 0x001fc600030f0eff */
[----:B------:R0:W-:Y:S04]  /*f930*/  STL [R1+0x1bf4], R20 ;  /* 0x001bf41401007387 */ /* 0x0001e80000100800 */
[----:B------:R-:W-:Y:S04]  /*f940*/  STL [R1+0x1bc0], R22 ;  /* 0x001bc01601007387 */ /* 0x000fe80000100800 */
[----:B------:R-:W2:Y:S01]  /*f950*/  LDL.LU R28, [R1+0x218] ;  /* 0x00021800011c7983 */ /* 0x000ea20000300800 */
[----:B-1----:R-:W-:Y:S02]  /*f960*/  IADD3 R21, P6, R14, R2, RZ ;  /* 0x000000020e157210 */ /* 0x002fe40007fde0ff */
[----:B0-----:R-:W-:-:S03]  /*f970*/  LEA.HI.X.SX32 R20, R27, R3, 0x1, P0 ;  /* 0x000000031b147211 */ /* 0x001fc600000f0eff */
[----:B------:R-:W-:Y:S04]  /*f980*/  STL [R1+0x1bfc], R21 ;  /* 0x001bfc1501007387 */ /* 0x000fe80000100800 */
[----:B------:R-:W2:Y:S01]  /*f990*/  LDL.LU R29, [R1+0x21c] ;  /* 0x00021c00011d7983 */ /* 0x000ea20000300800 */
[----:B------:R-:W-:-:S03]  /*f9a0*/  LEA.HI.X.SX32 R18, R18, R3, 0x1, P2 ;  /* 0x0000000312127211 */ /* 0x000fc600010f0eff */
[----:B------:R0:W-:Y:S04]  /*f9b0*/  STL [R1+0x1bc8], R20 ;  /* 0x001bc81401007387 */ /* 0x0001e80000100800 */
[----:B------:R-:W2:Y:S01]  /*f9c0*/  LDL.LU R27, [R1+0x220] ;  /* 0x00022000011b7983 */ /* 0x000ea20000300800 */
[----:B0-----:R-:W-:Y:S02]  /*f9d0*/  LEA.HI.X.SX32 R20, R19, R3, 0x1, P1 ;  /* 0x0000000313147211 */ /* 0x001fe400008f0eff */
[----:B------:R-:W-:-:S05]  /*f9e0*/  IADD3 R21, P0, R13, R2, RZ ;  /* 0x000000020d157210 */ /* 0x000fca0007f1e0ff */
[----:B------:R-:W-:Y:S01]  /*f9f0*/  STL [R1+0x1c04], R21 ;  /* 0x001c041501007387 */ /* 0x000fe20000100800 */
[----:B------:R-:W-:-:S03]  /*fa00*/  IADD3 R19, P1, R12, R2, RZ ;  /* 0x000000020c137210 */ /* 0x000fc60007f3e0ff */
[----:B------:R0:W-:Y:S04]  /*fa10*/  STL [R1+0x1bd0], R20 ;  /* 0x001bd01401007387 */ /* 0x0001e80000100800 */
[----:B------:R1:W-:Y:S04]  /*fa20*/  STL [R1+0x1c0c], R19 ;  /* 0x001c0c1301007387 */ /* 0x0003e80000100800 */
[----:B------:R1:W-:Y:S01]  /*fa30*/  STL [R1+0x1bd8], R18 ;  /* 0x001bd81201007387 */ /* 0x0003e20000100800 */
[----:B0-----:R-:W-:Y:S02]  /*fa40*/  IADD3 R20, P2, R11, R2, RZ ;  /* 0x000000020b147210 */ /* 0x001fe40007f5e0ff */
[----:B-1----:R-:W-:-:S02]  /*fa50*/  LEA.HI.X.SX32 R19, R17, R3, 0x1, P3 ;  /* 0x0000000311137211 */ /* 0x002fc400018f0eff */
[-C--:B------:R-:W-:Y:S02]  /*fa60*/  LEA.HI.X.SX32 R17, R16, R3.reuse, 0x1, P4 ;  /* 0x0000000310117211 */ /* 0x080fe400020f0eff */
[----:B------:R-:W-:Y:S01]  /*fa70*/  IADD3 R18, P3, R10, R2, RZ ;  /* 0x000000020a127210 */ /* 0x000fe20007f7e0ff */
[----:B------:R-:W-:Y:S01]  /*fa80*/  STL [R1+0x1c14], R20 ;  /* 0x001c141401007387 */ /* 0x000fe20000100800 */
[-C--:B------:R-:W-:Y:S01]  /*fa90*/  LEA.HI.X.SX32 R15, R15, R3.reuse, 0x1, P5 ;  /* 0x000000030f0f7211 */ /* 0x080fe200028f0eff */
[----:B------:R-:W-:Y:S01]  /*faa0*/  IMAD R0, R0, UR7, RZ ;  /* 0x0000000700007c24 */ /* 0x000fe2000f8e02ff */
[----:B------:R-:W-:Y:S01]  /*fab0*/  LEA.HI.X.SX32 R12, R12, R3, 0x1, P1 ;  /* 0x000000030c0c7211 */ /* 0x000fe200008f0eff */
[----:B------:R-:W-:Y:S01]  /*fac0*/  STL [R1+0x1be0], R19 ;  /* 0x001be01301007387 */ /* 0x000fe20000100800 */
[----:B------:R-:W-:Y:S02]  /*fad0*/  USHF.R.S32.HI UR38, URZ, 0x1f, UR48 ;  /* 0x0000001f3f267899 */ /* 0x000fe40008011430 */
[----:B------:R-:W-:Y:S01]  /*fae0*/  UIMAD UR6, UR6, 0xe, URZ ;  /* 0x0000000e060678a4 */ /* 0x000fe2000f8e023f */
[----:B------:R-:W-:Y:S01]  /*faf0*/  STL [R1+0x1c1c], R18 ;  /* 0x001c1c1201007387 */ /* 0x000fe20000100800 */
[----:B------:R-:W-:-:S03]  /*fb00*/  ULDC UR7, c[0x0][0x238] ;  /* 0x00008e0000077ab9 */ /* 0x000fc60000000800 */
[----:B------:R0:W-:Y:S01]  /*fb10*/  STL [R1+0x1be8], R17 ;  /* 0x001be81101007387 */ /* 0x0001e20000100800 */
[----:B---3--:R-:W-:-:S05]  /*fb20*/  IADD3 R16, P4, R9, R2, RZ ;  /* 0x0000000209107210 */ /* 0x008fca0007f9e0ff */
[----:B------:R1:W-:Y:S04]  /*fb30*/  STL [R1+0x1c20], R16 ;  /* 0x001c201001007387 */ /* 0x0003e80000100800 */
[----:B------:R4:W-:Y:S01]  /*fb40*/  STL [R1+0x1bf0], R15 ;  /* 0x001bf00f01007387 */ /* 0x0009e20000100800 */
[-C--:B0-----:R-:W-:Y:S02]  /*fb50*/  IADD3 R17, P5, R8, R2.reuse, RZ ;  /* 0x0000000208117210 */ /* 0x081fe40007fbe0ff */
[-C--:B-1----:R-:W-:Y:S02]  /*fb60*/  LEA.HI.X.SX32 R16, R14, R3.reuse, 0x1, P6 ;  /* 0x000000030e107211 */ /* 0x082fe400030f0eff */
[----:B------:R-:W-:Y:S01]  /*fb70*/  LEA.HI.X.SX32 R14, R13, R3, 0x1, P0 ;  /* 0x000000030d0e7211 */ /* 0x000fe200000f0eff */
[----:B------:R-:W-:Y:S01]  /*fb80*/  STL [R1+0x1c24], R17 ;  /* 0x001c241101007387 */ /* 0x000fe20000100800 */
[----:B------:R-:W-:-:S03]  /*fb90*/  IADD3 R13, P0, R0, R2, RZ ;  /* 0x00000002000d7210 */ /* 0x000fc60007f1e0ff */
[----:B------:R-:W-:Y:S01]  /*fba0*/  STL [R1+0x1bf8], R16 ;  /* 0x001bf81001007387 */ /* 0x000fe20000100800 */
[----:B------:R-:W-:Y:S02]  /*fbb0*/  LEA.HI.X.SX32 R8, R8, R3, 0x1, P5 ;  /* 0x0000000308087211 */ /* 0x000fe400028f0eff */
[----:B----4-:R-:W-:-:S05]  /*fbc0*/  IADD3 R15, P6, R7, R2, RZ ;  /* 0x00000002070f7210 */ /* 0x010fca0007fde0ff */
[----:B------:R-:W-:Y:S04]  /*fbd0*/  STL [R1+0x1c28], R15 ;  /* 0x001c280f01007387 */ /* 0x000fe80000100800 */
[----:B------:R-:W-:Y:S04]  /*fbe0*/  STL [R1+0x1c00], R14 ;  /* 0x001c000e01007387 */ /* 0x000fe80000100800 */
[----:B------:R0:W-:Y:S04]  /*fbf0*/  STL [R1+0x1c2c], R13 ;  /* 0x001c2c0d01007387 */ /* 0x0001e80000100800 */
[----:B------:R1:W-:Y:S01]  /*fc00*/  STL [R1+0x1c08], R12 ;  /* 0x001c080c01007387 */ /* 0x0003e20000100800 */
[----:B0-----:R-:W-:-:S02]  /*fc10*/  LEA.HI.X.SX32 R13, R11, R3, 0x1, P2 ;  /* 0x000000030b0d7211 */ /* 0x001fc400010f0eff */
[----:B-----5:R-:W-:Y:S02]  /*fc20*/  IADD3 R14, P1, R6, R2, RZ ;  /* 0x00000002060e7210 */ /* 0x020fe40007f3e0ff */
[----:B------:R-:W-:-:S03]  /*fc30*/  LEA.HI.X.SX32 R11, R10, R3, 0x1, P3 ;  /* 0x000000030a0b7211 */ /* 0x000fc600018f0eff */
[----:B------:R-:W-:Y:S04]  /*fc40*/  STL [R1+0x1c30], R14 ;  /* 0x001c300e01007387 */ /* 0x000fe80000100800 */
[----:B------:R-:W-:Y:S01]  /*fc50*/  STL [R1+0x1c10], R13 ;  /* 0x001c100d01007387 */ /* 0x000fe20000100800 */
[----:B-1----:R-:W-:-:S05]  /*fc60*/  IADD3 R12, P2, R5, R2, RZ ;  /* 0x00000002050c7210 */ /* 0x002fca0007f5e0ff */
[----:B------:R-:W-:Y:S04]  /*fc70*/  STL [R1+0x1c34], R12 ;  /* 0x001c340c01007387 */ /* 0x000fe80000100800 */
[----:B------:R-:W-:Y:S01]  /*fc80*/  STL [R1+0x1c18], R11 ;  /* 0x001c180b01007387 */ /* 0x000fe20000100800 */
[----:B------:R-:W-:Y:S02]  /*fc90*/  IADD3 R10, P3, R4, R2, RZ ;  /* 0x00000002040a7210 */ /* 0x000fe40007f7e0ff */
[----:B------:R-:W-:-:S03]  /*fca0*/  LEA.HI.X.SX32 R2, R9, R3, 0x1, P4 ;  /* 0x0000000309027211 */ /* 0x000fc600020f0eff */
[----:B------:R-:W-:Y:S04]  /*fcb0*/  STL [R1+0x1988], R10 ;  /* 0x0019880a01007387 */ /* 0x000fe80000100800 */
[----:B------:R0:W-:Y:S04]  /*fcc0*/  STL [R1+0x1970], R2 ;  /* 0x0019700201007387 */ /* 0x0001e80000100800 */
[----:B------:R-:W-:Y:S01]  /*fcd0*/  STL [R1+0x1974], R8 ;  /* 0x0019740801007387 */ /* 0x000fe20000100800 */
[----:B0-----:R-:W-:-:S03]  /*fce0*/  LEA.HI.X.SX32 R2, R0, R3, 0x1, P0 ;  /* 0x0000000300027211 */ /* 0x001fc600000f0eff */
[----:B------:R-:W3:Y:S01]  /*fcf0*/  LDL.LU R0, [R1+0x1f44] ;  /* 0x001f440001007983 */ /* 0x000ee20000300800 */
[-C--:B------:R-:W-:Y:S02]  /*fd00*/  LEA.HI.X.SX32 R7, R7, R3.reuse, 0x1, P6 ;  /* 0x0000000307077211 */ /* 0x080fe400030f0eff */
[-C--:B------:R-:W-:Y:S02]  /*fd10*/  LEA.HI.X.SX32 R6, R6, R3.reuse, 0x1, P1 ;  /* 0x0000000306067211 */ /* 0x080fe400008f0eff */
[-C--:B------:R-:W-:Y:S01]  /*fd20*/  LEA.HI.X.SX32 R5, R5, R3.reuse, 0x1, P2 ;  /* 0x0000000305057211 */ /* 0x080fe200010f0eff */
[----:B------:R-:W-:Y:S04]  /*fd30*/  STL [R1+0x1978], R7 ;  /* 0x0019780701007387 */ /* 0x000fe80000100800 */
[----:B------:R0:W-:Y:S04]  /*fd40*/  STL [R1+0x197c], R2 ;  /* 0x00197c0201007387 */ /* 0x0001e80000100800 */
[----:B------:R2:W-:Y:S01]  /*fd50*/  STL [R1+0x1980], R6 ;  /* 0x0019800601007387 */ /* 0x0005e20000100800 */
[----:B0-----:R-:W-:-:S03]  /*fd60*/  LEA.HI.X.SX32 R2, R4, R3, 0x1, P3 ;  /* 0x0000000304027211 */ /* 0x001fc600018f0eff */
[----:B------:R-:W-:Y:S01]  /*fd70*/  STL [R1+0x1984], R5 ;  /* 0x0019840501007387 */ /* 0x000fe20000100800 */
[----:B--2---:R-:W-:-:S03]  /*fd80*/  IADD3 R6, P0, R28, UR8, RZ ;  /* 0x000000081c067c10 */ /* 0x004fc6000ff1e0ff */
[----:B------:R0:W-:Y:S01]  /*fd90*/  STL [R1+0x118c], R2 ;  /* 0x00118c0201007387 */ /* 0x0001e20000100800 */
[----:B------:R-:W-:-:S03]  /*fda0*/  IADD3 R7, P1, R29, UR8, RZ ;  /* 0x000000081d077c10 */ /* 0x000fc6000ff3e0ff */
[----:B------:R-:W-:Y:S01]  /*fdb0*/  STL [R1+0xfac], R6 ;  /* 0x000fac0601007387 */ /* 0x000fe20000100800 */
[----:B------:R-:W-:Y:S02]  /*fdc0*/  LEA.HI.X.SX32 R3, R29, UR9, 0x1, P1 ;  /* 0x000000091d037c11 */ /* 0x000fe400088f0eff */
[C---:B------:R-:W-:Y:S01]  /*fdd0*/  IADD3 R8, P2, R27.reuse, UR8, RZ ;  /* 0x000000081b087c10 */ /* 0x040fe2000ff5e0ff */
[----:B------:R-:W-:Y:S01]  /*fde0*/  STL [R1+0xfb4], R7 ;  /* 0x000fb40701007387 */ /* 0x000fe20000100800 */
[----:B0-----:R-:W-:Y:S01]  /*fdf0*/  LEA.HI.X.SX32 R2, R28, UR9, 0x1, P0 ;  /* 0x000000091c027c11 */ /* 0x001fe200080f0eff */
[----:B------:R-:W0:Y:S01]  /*fe00*/  LDC R29, c[0x0][0x230] ;  /* 0x00008c00ff1d7b82 */ /* 0x000e220000000800 */
[----:B------:R-:W-:Y:S01]  /*fe10*/  LEA.HI.X.SX32 R4, R27, UR9, 0x1, P2 ;  /* 0x000000091b047c11 */ /* 0x000fe200090f0eff */
[----:B------:R-:W-:Y:S01]  /*fe20*/  STL [R1+0xfbc], R8 ;  /* 0x000fbc0801007387 */ /* 0x000fe20000100800 */
[----:B---3--:R-:W-:Y:S02]  /*fe30*/  IADD3 R9, P3, R0, UR8, RZ ;  /* 0x0000000800097c10 */ /* 0x008fe4000ff7e0ff */
[----:B------:R-:W-:Y:S01]  /*fe40*/  IADD3 R12, P1, R8, UR48, RZ ;  /* 0x00000030080c7c10 */ /* 0x000fe2000ff3e0ff */
[----:B0-----:R-:W-:Y:S01]  /*fe50*/  VIADD R29, R29, 0x3f ;  /* 0x0000003f1d1d7836 */ /* 0x001fe20000000000 */
[----:B------:R-:W-:Y:S01]  /*fe60*/  LEA.HI.X.SX32 R5, R0, UR9, 0x1, P3 ;  /* 0x0000000900057c11 */ /* 0x000fe200098f0eff */
[----:B------:R-:W-:Y:S01]  /*fe70*/  STL [R1+0xfc4], R9 ;  /* 0x000fc40901007387 */ /* 0x000fe20000100800 */
[----:B------:R-:W-:Y:S01]  /*fe80*/  IADD3 R11, P0, R9, UR48, RZ ;  /* 0x00000030090b7c10 */ /* 0x000fe2000ff1e0ff */
[----:B------:R-:W-:-:S02]  /*fe90*/  UIMAD UR7, UR7, 0xd, URZ ;  /* 0x0000000d070778a4 */ /* 0x000fc4000f8e023f */
[----:B------:R-:W2:Y:S01]  /*fea0*/  LDL.LU R0, [R1+0x1f40] ;  /* 0x001f400001007983 */ /* 0x000ea20000300800 */
[----:B------:R-:W-:Y:S01]  /*feb0*/  IADD3 R10, P2, R7, UR48, RZ ;  /* 0x00000030070a7c10 */ /* 0x000fe2000ff5e0ff */
[----:B------:R-:W-:Y:S01]  /*fec0*/  ULDC UR8, c[0x0][0x238] ;  /* 0x00008e0000087ab9 */ /* 0x000fe20000000800 */
[----:B------:R-:W-:Y:S01]  /*fed0*/  SHF.R.S32.HI R27, RZ, 0x1f, R29 ;  /* 0x0000001fff1b7819 */ /* 0x000fe2000001141d */
[----:B------:R-:W-:Y:S01]  /*fee0*/  STL [R1+0xfa8], R2 ;  /* 0x000fa80201007387 */ /* 0x000fe20000100800 */
[----:B------:R-:W-:-:S03]  /*fef0*/  ULDC UR9, c[0x0][0x238] ;  /* 0x00008e0000097ab9 */ /* 0x000fc60000000800 */
[----:B------:R-:W-:Y:S04]  /*ff00*/  STL [R1+0xfb0], R3 ;  /* 0x000fb00301007387 */ /* 0x000fe80000100800 */
[----:B------:R-:W-:Y:S04]  /*ff10*/  STL [R1+0xfb8], R4 ;  /* 0x000fb80401007387 */ /* 0x000fe80000100800 */
[----:B------:R-:W-:Y:S04]  /*ff20*/  STL [R1+0xfc0], R5 ;  /* 0x000fc00501007387 */ /* 0x000fe80000100800 */
[----:B------:R-:W-:Y:S04]  /*ff30*/  STL [R1+0x10e4], RZ ;  /* 0x0010e4ff01007387 */ /* 0x000fe80000100800 */
        /* <DEDUP_REMOVED lines=483> */
[----:B------:R0:W-:Y:S04]  /*11d70*/  STL [R1+0x1194], R11 ;  /* 0x0011940b01007387 */ /* 0x0001e80000100800 */
[----:B------:R1:W-:Y:S04]  /*11d80*/  STL [R1+0x119c], R12 ;  /* 0x00119c0c01007387 */ /* 0x0003e80000100800 */
[----:B------:R3:W-:Y:S01]  /*11d90*/  STL [R1+0x11a4], R10 ;  /* 0x0011a40a01007387 */ /* 0x0007e20000100800 */
[----:B0-----:R-:W-:-:S02]  /*11da0*/  IADD3 R11, P3, R6, UR48, RZ ;  /* 0x00000030060b7c10 */ /* 0x001fc4000ff7e0ff */
[----:B-1----:R-:W-:-:S03]  /*11db0*/  IADD3.X R12, R4, UR38, RZ, P1, !PT ;  /* 0x00000026040c7c10 */ /* 0x002fc60008ffe4ff */
[----:B------:R0:W-:Y:S01]  /*11dc0*/  STL [R1+0x11ac], R11 ;  /* 0x0011ac0b01007387 */ /* 0x0001e20000100800 */
[----:B---3--:R-:W-:-:S05]  /*11dd0*/  IADD3.X R10, R5, UR38, RZ, P0, !PT ;  /* 0x00000026050a7c10 */ /* 0x008fca00087fe4ff */
[----:B------:R1:W-:Y:S01]  /*11de0*/  STL [R1+0x1190], R10 ;  /* 0x0011900a01007387 */ /* 0x0003e20000100800 */
[----:B0-----:R-:W-:-:S03]  /*11df0*/  IADD3.X R11, R3, UR38, RZ, P2, !PT ;  /* 0x00000026030b7c10 */ /* 0x001fc600097fe4ff */
[----:B------:R0:W-:Y:S01]  /*11e00*/  STL [R1+0x1198], R12 ;  /* 0x0011980c01007387 */ /* 0x0001e20000100800 */
[----:B-1----:R-:W-:-:S03]  /*11e10*/  IADD3.X R10, R2, UR38, RZ, P3, !PT ;  /* 0x00000026020a7c10 */ /* 0x002fc60009ffe4ff */
[----:B------:R1:W-:Y:S01]  /*11e20*/  STL [R1+0x11a0], R11 ;  /* 0x0011a00b01007387 */ /* 0x0003e20000100800 */
[----:B------:R-:W-:Y:S02]  /*11e30*/  USHF.R.S32.HI UR38, URZ, 0x1f, UR49 ;  /* 0x0000001f3f267899 */ /* 0x000fe40008011431 */
[----:B0-----:R-:W-:Y:S01]  /*11e40*/  IADD3 R12, P1, R8, UR49, RZ ;  /* 0x00000031080c7c10 */ /* 0x001fe2000ff3e0ff */
[----:B------:R0:W-:Y:S01]  /*11e50*/  STL [R1+0x11a8], R10 ;  /* 0x0011a80a01007387 */ /* 0x0001e20000100800 */
[----:B-1----:R-:W-:Y:S02]  /*11e60*/  IADD3 R11, P0, R9, UR49, RZ ;  /* 0x00000031090b7c10 */ /* 0x002fe4000ff1e0ff */
[----:B0-----:R-:W-:-:S03]  /*11e70*/  IADD3 R10, P2, R7, UR49, RZ ;  /* 0x00000031070a7c10 */ /* 0x001fc6000ff5e0ff */
[----:B------:R0:W-:Y:S04]  /*11e80*/  STL [R1+0x11b4], R11 ;  /* 0x0011b40b01007387 */ /* 0x0001e80000100800 */
[----:B------:R1:W-:Y:S04]  /*11e90*/  STL [R1+0x11bc], R12 ;  /* 0x0011bc0c01007387 */ /* 0x0003e80000100800 */
[----:B------:R3:W-:Y:S01]  /*11ea0*/  STL [R1+0x11c4], R10 ;  /* 0x0011c40a01007387 */ /* 0x0007e20000100800 */
[----:B0-----:R-:W-:Y:S02]  /*11eb0*/  IADD3 R11, P3, R6, UR49, RZ ;  /* 0x00000031060b7c10 */ /* 0x001fe4000ff7e0ff */
        /* <DEDUP_REMOVED lines=204> */
[----:B-1----:R-:W-:-:S02]  /*12b80*/  IADD3.X R12, R4, UR38, RZ, P1, !PT ;  /* 0x00000026040c7c10 */ /* 0x002fc40008ffe4ff */
[----:B---3--:R-:W-:Y:S01]  /*12b90*/  IADD3.X R10, R5, UR38, RZ, P0, !PT ;  /* 0x00000026050a7c10 */ /* 0x008fe200087fe4ff */
[----:B------:R0:W-:Y:S04]  /*12ba0*/  STL [R1+0x134c], R11 ;  /* 0x00134c0b01007387 */ /* 0x0001e80000100800 */
[----:B------:R1:W-:Y:S01]  /*12bb0*/  STL [R1+0x1330], R10 ;  /* 0x0013300a01007387 */ /* 0x0003e20000100800 */
[----:B0-----:R-:W-:-:S03]  /*12bc0*/  IADD3.X R11, R3, UR38, RZ, P2, !PT ;  /* 0x00000026030b7c10 */ /* 0x001fc600097fe4ff */
[----:B------:R-:W-:Y:S01]  /*12bd0*/  STL [R1+0x1338], R12 ;  /* 0x0013380c01007387 */ /* 0x000fe20000100800 */
[----:B-1----:R-:W-:-:S03]  /*12be0*/  IADD3.X R10, R2, UR38, RZ, P3, !PT ;  /* 0x00000026020a7c10 */ /* 0x002fc60009ffe4ff */
[----:B------:R-:W-:Y:S04]  /*12bf0*/  STL [R1+0x1340], R11 ;  /* 0x0013400b01007387 */ /* 0x000fe80000100800 */
[----:B------:R0:W-:Y:S04]  /*12c00*/  STL [R1+0x1348], R10 ;  /* 0x0013480a01007387 */ /* 0x0001e80000100800 */
        /* <DEDUP_REMOVED lines=17> */
[----:B------:R-:W-:Y:S01]  /*12d20*/  STL [R1+0x40], RZ ;  /* 0x000040ff01007387 */ /* 0x000fe20000100800 */
[----:B0-----:R-:W-:-:S03]  /*12d30*/  IADD3 R10, P0, R9, UR20, RZ ;  /* 0x00000014090a7c10 */ /* 0x001fc6000ff1e0ff */
[----:B------:R-:W-:Y:S04]  /*12d40*/  STL [R1+0x44], RZ ;  /* 0x000044ff01007387 */ /* 0x000fe80000100800 */
[----:B------:R-:W-:Y:S04]  /*12d50*/  STL [R1+0x48], RZ ;  /* 0x000048ff01007387 */ /* 0x000fe80000100800 */
[----:B------:R-:W-:Y:S04]  /*12d60*/  STL [R1+0x4c], RZ ;  /* 0x00004cff01007387 */ /* 0x000fe80000100800 */
[----:B------:R-:W-:Y:S04]  /*12d70*/  STL [R1+0x20], RZ ;  /* 0x000020ff01007387 */ /* 0x000fe80000100800 */
[----:B------:R-:W-:Y:S04]  /*12d80*/  STL [R1+0x24], RZ ;  /* 0x000024ff01007387 */ /* 0x000fe80000100800 */
[----:B------:R-:W-:Y:S01]  /*12d90*/  STL [R1+0x28], RZ ;  /* 0x000028ff01007387 */ /* 0x000fe20000100800 */
[----:B------:R-:W-:-:S03]  /*12da0*/  IADD3 R12, P1, R8, UR20, RZ ;  /* 0x00000014080c7c10 */ /* 0x000fc6000ff3e0ff */
[----:B------:R-:W-:Y:S01]  /*12db0*/  STL [R1+0x2c], RZ ;  /* 0x00002cff01007387 */ /* 0x000fe20000100800 */
[----:B------:R-:W-:-:S03]  /*12dc0*/  IADD3 R11, P2, R7, UR20, RZ ;  /* 0x00000014070b7c10 */ /* 0x000fc6000ff5e0ff */
[----:B------:R-:W-:Y:S04]  /*12dd0*/  STL [R1+0x30], RZ ;  /* 0x000030ff01007387 */ /* 0x000fe80000100800 */
[----:B------:R0:W-:Y:S04]  /*12de0*/  STL [R1+0x1354], R10 ;  /* 0x0013540a01007387 */ /* 0x0001e80000100800 */
[----:B------:R1:W-:Y:S01]  /*12df0*/  STL [R1+0x135c], R12 ;  /* 0x00135c0c01007387 */ /* 0x0003e20000100800 */
[----:B0-----:R-:W-:Y:S01]  /*12e00*/  IADD3 R10, P3, R6, UR20, RZ ;  /* 0x00000014060a7c10 */ /* 0x001fe2000ff7e0ff */
[----:B------:R-:W-:-:S02]  /*12e10*/  USHF.R.S32.HI UR20, URZ, 0x1f, UR20 ;  /* 0x0000001f3f147899 */ /* 0x000fc40008011414 */
[----:B------:R0:W-:Y:S04]  /*12e20*/  STL [R1+0x1364], R11 ;  /* 0x0013640b01007387 */ /* 0x0001e80000100800 */
[----:B------:R3:W-:Y:S01]  /*12e30*/  STL [R1+0x136c], R10 ;  /* 0x00136c0a01007387 */ /* 0x0007e20000100800 */
[----:B-1----:R-:W-:-:S03]  /*12e40*/  IADD3.X R12, R4, UR20, RZ, P1, !PT ;  /* 0x00000014040c7c10 */ /* 0x002fc60008ffe4ff */
[----:B------:R-:W-:Y:S01]  /*12e50*/  STL [R1+0x34], RZ ;  /* 0x000034ff01007387 */ /* 0x000fe20000100800 */
[----:B0-----:R-:W-:-:S03]  /*12e60*/  IADD3.X R11, R5, UR20, RZ, P0, !PT ;  /* 0x00000014050b7c10 */ /* 0x001fc600087fe4ff */
[----:B------:R-:W-:Y:S01]  /*12e70*/  STL [R1+0x38], RZ ;  /* 0x000038ff01007387 */ /* 0x000fe20000100800 */
[----:B---3--:R-:W-:-:S03]  /*12e80*/  IADD3.X R10, R3, UR20, RZ, P2, !PT ;  /* 0x00000014030a7c10 */ /* 0x008fc600097fe4ff */
[----:B------:R-:W-:Y:S04]  /*12e90*/  STL [R1+0x3c], RZ ;  /* 0x00003cff01007387 */ /* 0x000fe80000100800 */
[----:B------:R0:W-:Y:S04]  /*12ea0*/  STL [R1+0x1350], R11 ;  /* 0x0013500b01007387 */ /* 0x0001e80000100800 */
[----:B------:R1:W-:Y:S04]  /*12eb0*/  STL [R1+0x1358], R12 ;  /* 0x0013580c01007387 */ /* 0x0003e80000100800 */
[----:B------:R3:W-:Y:S01]  /*12ec0*/  STL [R1+0x1360], R10 ;  /* 0x0013600a01007387 */ /* 0x0007e20000100800 */
[----:B0-----:R-:W-:Y:S01]  /*12ed0*/  IADD3.X R11, R2, UR20, RZ, P3, !PT ;  /* 0x00000014020b7c10 */ /* 0x001fe20009ffe4ff */
[----:B------:R-:W-:-:S02]  /*12ee0*/  USHF.R.S32.HI UR20, URZ, 0x1f, UR43 ;  /* 0x0000001f3f147899 */ /* 0x000fc4000801142b */
[----:B-1----:R-:W-:Y:S02]  /*12ef0*/  IADD3 R12, P1, R8, UR43, RZ ;  /* 0x0000002b080c7c10 */ /* 0x002fe4000ff3e0ff */
[----:B------:R0:W-:Y:S01]  /*12f00*/  STL [R1+0x1368], R11 ;  /* 0x0013680b01007387 */ /* 0x0001e20000100800 */
[----:B---3--:R-:W-:-:S05]  /*12f10*/  IADD3 R10, P0, R9, UR43, RZ ;  /* 0x0000002b090a7c10 */ /* 0x008fca000ff1e0ff */
[----:B------:R1:W-:Y:S01]  /*12f20*/  STL [R1+0x1374], R10 ;  /* 0x0013740a01007387 */ /* 0x0003e20000100800 */
[----:B0-----:R-:W-:-:S03]  /*12f30*/  IADD3 R11, P2, R7, UR43, RZ ;  /* 0x0000002b070b7c10 */ /* 0x001fc6000ff5e0ff */
[----:B------:R0:W-:Y:S01]  /*12f40*/  STL [R1+0x137c], R12 ;  /* 0x00137c0c01007387 */ /* 0x0001e20000100800 */
[----:B-1----:R-:W-:-:S03]  /*12f50*/  IADD3 R10, P3, R6, UR43, RZ ;  /* 0x0000002b060a7c10 */ /* 0x002fc6000ff7e0ff */
[----:B------:R1:W-:Y:S01]  /*12f60*/  STL [R1+0x1384], R11 ;  /* 0x0013840b01007387 */ /* 0x0003e20000100800 */
[----:B0-----:R-:W-:-:S03]  /*12f70*/  IADD3.X R12, R4, UR20, RZ, P1, !PT ;  /* 0x00000014040c7c10 */ /* 0x001fc60008ffe4ff */
[----:B------:R0:W-:Y:S01]  /*12f80*/  STL [R1+0x138c], R10 ;  /* 0x00138c0a01007387 */ /* 0x0001e20000100800 */
[----:B-1----:R-:W-:Y:S02]  /*12f90*/  IADD3.X R11, R5, UR20, RZ, P0, !PT ;  /* 0x00000014050b7c10 */ /* 0x002fe400087fe4ff */
[----:B0-----:R-:W-:-:S03]  /*12fa0*/  IADD3.X R10, R3, UR20, RZ, P2, !PT ;  /* 0x00000014030a7c10 */ /* 0x001fc600097fe4ff */
        /* <DEDUP_REMOVED lines=64> */
[----:B------:R-:W-:Y:S01]  /*133b0*/  UIMAD UR48, UR21, 0x2b, URZ ;  /* 0x0000002b153078a4 */ /* 0x000fe2000f8e023f */
[----:B0-----:R-:W-:Y:S02]  /*133c0*/  IADD3.X R12, R4, UR43, RZ, P1, !PT ;  /* 0x0000002b040c7c10 */ /* 0x001fe40008ffe4ff */
        /* <DEDUP_REMOVED lines=196> */
[----:B------:R-:W-:Y:S01]  /*14010*/  USHF.L.U32 UR59, UR21, 0x5, URZ ;  /* 0x00000005153b7899 */ /* 0x000fe2000800063f */
        /* <DEDUP_REMOVED lines=51> */
[----:B------:R-:W-:Y:S01]  /*14350*/  USHF.L.U32 UR38, UR21, 0x6, URZ ;  /* 0x0000000615267899 */ /* 0x000fe2000800063f */
[----:B-1----:R-:W-:Y:S02]  /*14360*/  IADD3 R10, P3, R6, UR61, RZ ;  /* 0x0000003d060a7c10 */ /* 0x002fe4000ff7e0ff */
        /* <DEDUP_REMOVED lines=63> */
[----:B---3--:R-:W-:Y:S01]  /*14760*/  IADD3 R10, P0, R9, UR24, RZ ;  /* 0x00000018090a7c10 */ /* 0x008fe2000ff1e0ff */
[----:B------:R0:W-:Y:S04]  /*14770*/  STL [R1+0x1628], R11 ;  /* 0x0016280b01007387 */ /* 0x0001e80000100800 */
[----:B------:R1:W-:Y:S01]  /*14780*/  STL [R1+0x1634], R10 ;  /* 0x0016340a01007387 */ /* 0x0003e20000100800 */
[----:B0-----:R-:W-:-:S03]  /*14790*/  IADD3 R11, P2, R7, UR24, RZ ;  /* 0x00000018070b7c10 */ /* 0x001fc6000ff5e0ff */
[----:B------:R-:W-:Y:S01]  /*147a0*/  STL [R1+0x163c], R12 ;  /* 0x00163c0c01007387 */ /* 0x000fe20000100800 */
[----:B-1----:R-:W-:-:S03]  /*147b0*/  IADD3 R10, P3, R6, UR24, RZ ;  /* 0x00000018060a7c10 */ /* 0x002fc6000ff7e0ff */
[----:B------:R0:W-:Y:S04]  /*147c0*/  STL [R1+0x1644], R11 ;  /* 0x0016440b01007387 */ /* 0x0001e80000100800 */
[----:B------:R1:W-:Y:S01]  /*147d0*/  STL [R1+0x164c], R10 ;  /* 0x00164c0a01007387 */ /* 0x0003e20000100800 */
[----:B0-----:R-:W-:Y:S02]  /*147e0*/  IADD3.X R11, R4, UR43, RZ, P1, !PT ;  /* 0x0000002b040b7c10 */ /* 0x001fe40008ffe4ff */
[----:B-1----:R-:W-:-:S05]  /*147f0*/  IADD3.X R10, R5, UR43, RZ, P0, !PT ;  /* 0x0000002b050a7c10 */ /* 0x002fca00087fe4ff */
[----:B------:R0:W-:Y:S04]  /*14800*/  STL [R1+0x1630], R10 ;  /* 0x0016300a01007387 */ /* 0x0001e80000100800 */
[----:B------:R1:W-:Y:S01]  /*14810*/  STL [R1+0x1638], R11 ;  /* 0x0016380b01007387 */ /* 0x0003e20000100800 */
[----:B------:R-:W-:Y:S02]  /*14820*/  LEA.HI R27, R27, R29, RZ, 0x6 ;  /* 0x0000001d1b1b7211 */ /* 0x000fe400078f30ff */
[----:B0-----:R-:W-:Y:S02]  /*14830*/  IADD3.X R10, R3, UR43, RZ, P2, !PT ;  /* 0x0000002b030a7c10 */ /* 0x001fe400097fe4ff */
[----:B-1----:R-:W-:-:S03]  /*14840*/  IADD3.X R11, R2, UR43, RZ, P3, !PT ;  /* 0x0000002b020b7c10 */ /* 0x002fc60009ffe4ff */
[----:B------:R0:W-:Y:S01]  /*14850*/  STL [R1+0x1640], R10 ;  /* 0x0016400a01007387 */ /* 0x0001e20000100800 */
[----:B------:R-:W-:-:S03]  /*14860*/  IADD3 R12, P1, R8, UR25, RZ ;  /* 0x00000019080c7c10 */ /* 0x000fc6000ff3e0ff */
[----:B------:R1:W-:Y:S01]  /*14870*/  STL [R1+0x1648], R11 ;  /* 0x0016480b01007387 */ /* 0x0003e20000100800 */
[----:B------:R-:W-:Y:S01]  /*14880*/  USHF.R.S32.HI UR54, URZ, 0x1f, UR25 ;  /* 0x0000001f3f367899 */ /* 0x000fe20008011419 */
[----:B0-----:R-:W-:Y:S02]  /*14890*/  SHF.R.S32.HI R10, RZ, 0x6, R27 ;  /* 0x00000006ff0a7819 */ /* 0x001fe4000001141b */
[----:B------:R-:W-:Y:S02]  /*148a0*/  IADD3 R10, P2, R7, UR25, RZ ;  /* 0x00000019070a7c10 */ /* 0x000fe4000ff5e0ff */
[----:B-1----:R-:W-:-:S05]  /*148b0*/  IADD3 R11, P0, R9, UR25, RZ ;  /* 0x00000019090b7c10 */ /* 0x002fca000ff1e0ff */
        /* <DEDUP_REMOVED lines=9> */
[----:B------:R2:W-:Y:S01]  /*14950*/  STL [R1+0x1658], R12 ;  /* 0x0016580c01007387 */ /* 0x0005e20000100800 */
[----:B-1----:R-:W-:-:S03]  /*14960*/  IADD3.X R10, R2, UR54, RZ, P3, !PT ;  /* 0x00000036020a7c10 */ /* 0x002fc60009ffe4ff */
[----:B------:R0:W-:Y:S04]  /*14970*/  STL [R1+0x1660], R11 ;  /* 0x0016600b01007387 */ /* 0x0001e80000100800 */
[----:B------:R1:W-:Y:S01]  /*14980*/  STL [R1+0x1668], R10 ;  /* 0x0016680a01007387 */ /* 0x0003e20000100800 */
[C---:B--2---:R-:W-:Y:S02]  /*14990*/  LOP3.LUT R12, R0.reuse, 0x230, RZ, 0x3c, !PT ;  /* 0x00000230000c7812 */ /* 0x044fe400078e3cff */
[C---:B------:R-:W-:Y:S02]  /*149a0*/  LOP3.LUT R12, R0.reuse, 0x60, RZ, 0x3c, !PT ;  /* 0x00000060000c7812 */ /* 0x040fe400078e3cff */
[C---:B0-----:R-:W-:Y:S02]  /*149b0*/  LOP3.LUT R11, R0.reuse, 0x210, RZ, 0x3c, !PT ;  /* 0x00000210000b7812 */ /* 0x041fe400078e3cff */
[----:B-1----:R-:W-:-:S02]  /*149c0*/  LOP3.LUT R10, R0, 0x20, RZ, 0x3c, !PT ;  /* 0x00000020000a7812 */ /* 0x002fc400078e3cff */
[C---:B------:R-:W-:Y:S02]  /*149d0*/  LOP3.LUT R10, R0.reuse, 0x250, RZ, 0x3c, !PT ;  /* 0x00000250000a7812 */ /* 0x040fe400078e3cff */
[----:B------:R-:W-:Y:S02]  /*149e0*/  IADD3 R10, P3, R9, UR26, RZ ;  /* 0x0000001a090a7c10 */ /* 0x000fe4000ff7e0ff */
[C---:B------:R-:W-:Y:S02]  /*149f0*/  LOP3.LUT R11, R0.reuse, 0x40, RZ, 0x3c, !PT ;  /* 0x00000040000b7812 */ /* 0x040fe400078e3cff */
[----:B------:R-:W-:Y:S01]  /*14a00*/  LOP3.LUT R11, R0, 0x270, RZ, 0x3c, !PT ;  /* 0x00000270000b7812 */ /* 0x000fe200078e3cff */
[----:B------:R0:W-:Y:S01]  /*14a10*/  STL [R1+0x1674], R10 ;  /* 0x0016740a01007387 */ /* 0x0001e20000100800 */
[----:B------:R-:W-:Y:S02]  /*14a20*/  IADD3 R12, P2, R8, UR26, RZ ;  /* 0x0000001a080c7c10 */ /* 0x000fe4000ff5e0ff */
[----:B------:R-:W-:Y:S01]  /*14a30*/  IADD3 R11, P6, R7, UR26, RZ ;  /* 0x0000001a070b7c10 */ /* 0x000fe2000ffde0ff */
[----:B------:R-:W-:-:S02]  /*14a40*/  USHF.R.S32.HI UR48, URZ, 0x1f, UR26 ;  /* 0x0000001f3f307899 */ /* 0x000fc4000801141a */
[----:B------:R1:W-:Y:S01]  /*14a50*/  STL [R1+0x167c], R12 ;  /* 0x00167c0c01007387 */ /* 0x0003e20000100800 */
[----:B0-----:R-:W-:-:S03]  /*14a60*/  IADD3 R10, P5, R6, UR26, RZ ;  /* 0x0000001a060a7c10 */ /* 0x001fc6000ffbe0ff */
[----:B------:R0:W-:Y:S04]  /*14a70*/  STL [R1+0x1684], R11 ;  /* 0x0016840b01007387 */ /* 0x0001e80000100800 */
[----:B------:R2:W-:Y:S01]  /*14a80*/  STL [R1+0x168c], R10 ;  /* 0x00168c0a01007387 */ /* 0x0005e20000100800 */
[----:B-1----:R-:W-:Y:S02]  /*14a90*/  IADD3 R12, P1, R9, UR27, RZ ;  /* 0x0000001b090c7c10 */ /* 0x002fe4000ff3e0ff */
[----:B0-----:R-:W-:-:S03]  /*14aa0*/  IADD3 R11, P0, R8, UR27, RZ ;  /* 0x0000001b080b7c10 */ /* 0x001fc6000ff1e0ff */
[----:B------:R0:W-:Y:S01]  /*14ab0*/  STL [R1+0x1694], R12 ;  /* 0x0016940c01007387 */ /* 0x0001e20000100800 */
[----:B--2---:R-:W-:-:S03]  /*14ac0*/  IADD3 R10, P4, R7, UR27, RZ ;  /* 0x0000001b070a7c10 */ /* 0x004fc6000ff9e0ff */
[----:B------:R1:W-:Y:S04]  /*14ad0*/  STL [R1+0x169c], R11 ;  /* 0x00169c0b01007387 */ /* 0x0003e80000100800 */
[----:B------:R2:W-:Y:S01]  /*14ae0*/  STL [R1+0x16a4], R10 ;  /* 0x0016a40a01007387 */ /* 0x0005e20000100800 */
[----:B0-----:R-:W-:Y:S02]  /*14af0*/  IADD3.X R12, R5, UR48, RZ, P3, !PT ;  /* 0x00000030050c7c10 */ /* 0x001fe40009ffe4ff */
[----:B-1----:R-:W-:-:S03]  /*14b00*/  IADD3 R11, P3, R6, UR27, RZ ;  /* 0x0000001b060b7c10 */ /* 0x002fc6000ff7e0ff */
[----:B------:R0:W-:Y:S01]  /*14b10*/  STL [R1+0x1670], R12 ;  /* 0x0016700c01007387 */ /* 0x0001e20000100800 */
[----:B--2---:R-:W-:-:S03]  /*14b20*/  IADD3.X R10, R4, UR48, RZ, P2, !PT ;  /* 0x00000030040a7c10 */ /* 0x004fc600097fe4ff */
[----:B------:R1:W-:Y:S01]  /*14b30*/  STL [R1+0x16ac], R11 ;  /* 0x0016ac0b01007387 */ /* 0x0003e20000100800 */
[----:B------:R-:W-:-:S03]  /*14b40*/  USHF.R.S32.HI UR55, URZ, 0x1f, UR27 ;  /* 0x0000001f3f377899 */ /* 0x000fc6000801141b */
[----:B------:R2:W-:Y:S01]  /*14b50*/  STL [R1+0x1678], R10 ;  /* 0x0016780a01007387 */ /* 0x0005e20000100800 */
[----:B0-----:R-:W-:Y:S02]  /*14b60*/  IADD3 R12, P2, R9, UR28, RZ ;  /* 0x0000001c090c7c10 */ /* 0x001fe4000ff5e0ff */
[----:B-1----:R-:W-:-:S03]  /*14b70*/  IADD3.X R11, R3, UR48, RZ, P6, !PT ;  /* 0x00000030030b7c10 */ /* 0x002fc6000b7fe4ff */
        /* <DEDUP_REMOVED lines=8> */
[----:B------:R1:W-:Y:S04]  /*14c00*/  STL [R1+0x16c4], R11 ;  /* 0x0016c40b01007387 */ /* 0x0003e80000100800 */
[----:B------:R2:W-:Y:S01]  /*14c10*/  STL [R1+0x1690], R10 ;  /* 0x0016900a01007387 */ /* 0x0005e20000100800 */
[----:B0-----:R-:W-:Y:S02]  /*14c20*/  IADD3 R12, P1, R6, UR28, RZ ;  /* 0x0000001c060c7c10 */ /* 0x001fe4000ff3e0ff */
[----:B-1----:R-:W-:-:S03]  /*14c30*/  IADD3.X R11, R4, UR55, RZ, P0, !PT ;  /* 0x00000037040b7c10 */ /* 0x002fc600087fe4ff */
[----:B------:R0:W-:Y:S01]  /*14c40*/  STL [R1+0x16cc], R12 ;  /* 0x0016cc0c01007387 */ /* 0x0001e20000100800 */
[----:B--2---:R-:W-:-:S03]  /*14c50*/  IADD3 R10, P0, R9, UR29, RZ ;  /* 0x0000001d090a7c10 */ /* 0x004fc6000ff1e0ff */
[----:B------:R1:W-:Y:S01]  /*14c60*/  STL [R1+0x1698], R11 ;  /* 0x0016980b01007387 */ /* 0x0003e20000100800 */
[----:B------:R-:W-:-:S03]  /*14c70*/  USHF.R.S32.HI UR45, URZ, 0x1f, UR28 ;  /* 0x0000001f3f2d7899 */ /* 0x000fc6000801141c */
        /* <DEDUP_REMOVED lines=16> */
[----:B--2---:R-:W-:Y:S01]  /*14d80*/  IADD3.X R10, R3, UR45, RZ, P5, !PT ;  /* 0x0000002d030a7c10 */ /* 0x004fe2000affe4ff */
[----:B------:R-:W-:Y:S02]  /*14d90*/  USHF.R.S32.HI UR56, URZ, 0x1f, UR29 ;  /* 0x0000001f3f387899 */ /* 0x000fe4000801141d */
        /* <DEDUP_REMOVED lines=121> */
[----:B------:R1:W-:Y:S01]  /*15530*/  STL [R1+0x17a0], R11 ;  /* 0x0017a00b01007387 */ /* 0x0003e20000100800 */
[----:B------:R-:W-:-:S03]  /*15540*/  UIMAD UR8, UR8, 0xc, URZ ;  /* 0x0000000c080878a4 */ /* 0x000fc6000f8e023f */
        /* <DEDUP_REMOVED lines=18> */
[----:B------:R1:W-:Y:S01]  /*15670*/  STL [R1+0x17fc], R11 ;  /* 0x0017fc0b01007387 */ /* 0x0003e20000100800 */
[----:B------:R-:W-:-:S03]  /*15680*/  UIMAD UR9, UR9, 0xb, URZ ;  /* 0x0000000b090978a4 */ /* 0x000fc6000f8e023f */
        /* <DEDUP_REMOVED lines=17> */
[----:B--2---:R-:W-:Y:S01]  /*157a0*/  IADD3 R10, P0, R7, UR9, RZ ;  /* 0x00000009070a7c10 */ /* 0x004fe2000ff1e0ff */
[----:B------:R-:W-:Y:S02]  /*157b0*/  UIMAD UR10, UR10, 0xa, URZ ;  /* 0x0000000a0a0a78a4 */ /* 0x000fe4000f8e023f */
        /* <DEDUP_REMOVED lines=34> */
[----:B------:R-:W-:-:S03]  /*159e0*/  USHF.L.U32 UR12, UR12, 0x3, URZ ;  /* 0x000000030c0c7899 */ /* 0x000fc6000800063f */
        /* <DEDUP_REMOVED lines=72> */
[----:B------:R-:W-:Y:S02]  /*15e70*/  USHF.L.U32 UR16, UR16, 0x2, URZ ;  /* 0x0000000210107899 */ /* 0x000fe4000800063f */
        /* <DEDUP_REMOVED lines=56> */
[----:B-1----:R-:W-:Y:S01]  /*16200*/  IADD3 R11, P3, R6, UR18, RZ ;  /* 0x00000012060b7c10 */ /* 0x002fe2000ff7e0ff */
[----:B------:R-:W-:Y:S01]  /*16210*/  USHF.R.S32.HI UR43, URZ, 0x1f, UR18 ;  /* 0x0000001f3f2b7899 */ /* 0x000fe20008011412 */
[----:B--2---:R-:W-:Y:S02]  /*16220*/  IADD3.X R10, R4, UR24, RZ, P2, !PT ;  /* 0x00000018040a7c10 */ /* 0x004fe400097fe4ff */
[----:B------:R-:W-:Y:S01]  /*16230*/  IADD3 R9, P2, R9, UR39, RZ ;  /* 0x0000002709097c10 */ /* 0x000fe2000ff5e0ff */
[----:B------:R-:W-:Y:S04]  /*16240*/  STL [R1+0x1910], R12 ;  /* 0x0019100c01007387 */ /* 0x000fe80000100800 */
[----:B------:R0:W-:Y:S04]  /*16250*/  STL [R1+0x194c], R11 ;  /* 0x00194c0b01007387 */ /* 0x0001e80000100800 */
[----:B------:R1:W-:Y:S04]  /*16260*/  STL [R1+0x1918], R10 ;  /* 0x0019180a01007387 */ /* 0x0003e80000100800 */
[----:B------:R2:W-:Y:S01]  /*16270*/  STL [R1+0x1954], R9 ;  /* 0x0019540901007387 */ /* 0x0005e20000100800 */
[----:B0-----:R-:W-:-:S02]  /*16280*/  IADD3.X R11, R3, UR24, RZ, P6, !PT ;  /* 0x00000018030b7c10 */ /* 0x001fc4000b7fe4ff */
[----:B-1----:R-:W-:-:S03]  /*16290*/  IADD3 R10, P6, R8, UR40, RZ ;  /* 0x00000028080a7c10 */ /* 0x002fc6000ffde0ff */
[----:B------:R-:W-:Y:S01]  /*162a0*/  STL [R1+0x1920], R11 ;  /* 0x0019200b01007387 */ /* 0x000fe20000100800 */
[----:B--2---:R-:W-:Y:S02]  /*162b0*/  IADD3.X R9, R2, UR24, RZ, P5, !PT ;  /* 0x0000001802097c10 */ /* 0x004fe4000affe4ff */
[----:B------:R-:W-:Y:S02]  /*162c0*/  IADD3 R8, P5, R7, UR41, RZ ;  /* 0x0000002907087c10 */ /* 0x000fe4000ffbe0ff */
[C---:B------:R-:W-:Y:S01]  /*162d0*/  IADD3.X R7, R5.reuse, UR43, RZ, P1, !PT ;  /* 0x0000002b05077c10 */ /* 0x040fe20008ffe4ff */
[----:B------:R-:W-:Y:S01]  /*162e0*/  USHF.R.S32.HI UR19, URZ, 0x1f, UR19 ;  /* 0x0000001f3f137899 */ /* 0x000fe20008011413 */
[----:B------:R-:W-:Y:S01]  /*162f0*/  IADD3 R6, P1, R6, UR42, RZ ;  /* 0x0000002a06067c10 */ /* 0x000fe2000ff3e0ff */
[----:B------:R-:W-:Y:S04]  /*16300*/  STL [R1+0x195c], R10 ;  /* 0x00195c0a01007387 */ /* 0x000fe80000100800 */
[----:B------:R-:W-:Y:S04]  /*16310*/  STL [R1+0x1928], R9 ;  /* 0x0019280901007387 */ /* 0x000fe80000100800 */
[----:B------:R0:W-:Y:S01]  /*16320*/  STL [R1+0x1964], R8 ;  /* 0x0019640801007387 */ /* 0x0001e20000100800 */
[----:B------:R-:W-:-:S03]  /*16330*/  IADD3.X R5, R5, UR19, RZ, P2, !PT ;  /* 0x0000001305057c10 */ /* 0x000fc600097fe4ff */
[----:B------:R1:W-:Y:S04]  /*16340*/  STL [R1+0x1930], R7 ;  /* 0x0019300701007387 */ /* 0x0003e80000100800 */
[----:B------:R2:W-:Y:S01]  /*16350*/  STL [R1+0x196c], R6 ;  /* 0x00196c0601007387 */ /* 0x0005e20000100800 */
[----:B0-----:R-:W-:Y:S02]  /*16360*/  IADD3.X R8, R4, UR43, RZ, P0, !PT ;  /* 0x0000002b04087c10 */ /* 0x001fe400087fe4ff */
[----:B-1----:R-:W-:-:S03]  /*16370*/  IADD3.X R7, R3, UR43, RZ, P4, !PT ;  /* 0x0000002b03077c10 */ /* 0x002fc6000a7fe4ff */
[----:B------:R0:W-:Y:S01]  /*16380*/  STL [R1+0x1938], R8 ;  /* 0x0019380801007387 */ /* 0x0001e20000100800 */
[----:B------:R-:W-:Y:S02]  /*16390*/  IADD3.X R4, R4, UR19, RZ, P6, !PT ;  /* 0x0000001304047c10 */ /* 0x000fe4000b7fe4ff */
[C---:B--2---:R-:W-:Y:S01]  /*163a0*/  IADD3.X R6, R2.reuse, UR43, RZ, P3, !PT ;  /* 0x0000002b02067c10 */ /* 0x044fe20009ffe4ff */
[----:B------:R0:W-:Y:S01]  /*163b0*/  STL [R1+0x1940], R7 ;  /* 0x0019400701007387 */ /* 0x0001e20000100800 */
[----:B------:R-:W-:Y:S02]  /*163c0*/  IADD3.X R2, R2, UR19, RZ, P1, !PT ;  /* 0x0000001302027c10 */ /* 0x000fe40008ffe4ff */
[----:B------:R-:W-:Y:S01]  /*163d0*/  IADD3.X R3, R3, UR19, RZ, P5, !PT ;  /* 0x0000001303037c10 */ /* 0x000fe2000affe4ff */
[----:B------:R0:W-:Y:S04]  /*163e0*/  STL [R1+0x1948], R6 ;  /* 0x0019480601007387 */ /* 0x0001e80000100800 */
[----:B------:R0:W-:Y:S04]  /*163f0*/  STL [R1+0x1950], R5 ;  /* 0x0019500501007387 */ /* 0x0001e80000100800 */
[----:B------:R0:W-:Y:S04]  /*16400*/  STL [R1+0x1958], R4 ;  /* 0x0019580401007387 */ /* 0x0001e80000100800 */
[----:B------:R0:W-:Y:S04]  /*16410*/  STL [R1+0x1968], R2 ;  /* 0x0019680201007387 */ /* 0x0001e80000100800 */
[----:B------:R0:W-:Y:S01]  /*16420*/  STL [R1+0x1960], R3 ;  /* 0x0019600301007387 */ /* 0x0001e20000100800 */
[----:B------:R-:W-:-:S02]  /*16430*/  USHF.L.U32 UR4, UR4, 0x6, URZ ;  /* 0x0000000604047899 */ /* 0x000fc4000800063f */
[----:B------:R-:W-:Y:S02]  /*16440*/  USHF.R.S32.HI UR25, URZ, 0x1f, UR38 ;  /* 0x0000001f3f197899 */ /* 0x000fe40008011426 */
[----:B------:R-:W-:-:S12]  /*16450*/  USHF.R.S32.HI UR54, URZ, 0x1f, UR4 ;  /* 0x0000001f3f367899 */ /* 0x000fd80008011404 */
.L_x_2:
[----:B01----:R-:W2:Y:S01]  /*16460*/  LDL R5, [R1+0xfa8] ;  /* 0x000fa80001057983 */ /* 0x003ea20000100800 */
[----:B------:R-:W0:Y:S03]  /*16470*/  LDC R2, c[0x0][0x230] ;  /* 0x00008c00ff027b82 */ /* 0x000e260000000800 */
[----:B--2---:R1:W-:Y:S04]  /*16480*/  STL [R1+0x44ac], R5 ;  /* 0x0044ac0501007387 */ /* 0x0043e80000100800 */
[----:B------:R-:W2:Y:S04]  /*16490*/  LDL R4, [R1+0xfac] ;  /* 0x000fac0001047983 */ /* 0x000ea80000100800 */
[----:B-1----:R-:W0:Y:S04]  /*164a0*/  LDL R5, [R1+0x10e4] ;  /* 0x0010e40001057983 */ /* 0x002e280000100800 */
[----:B------:R-:W-:Y:S04]  /*164b0*/  STL [R1+0x4174], R29 ;  /* 0x0041741d01007387 */ /* 0x000fe80000100800 */
        /* <DEDUP_REMOVED lines=205> */
[----:B------:R1:W-:Y:S04]  /*17190*/  STL [R1+0x44a8], R28 ;  /* 0x0044a81c01007387 */ /* 0x0003e80000100800 */
        /* <DEDUP_REMOVED lines=23> */
[----:B-----5:R-:W-:Y:S04]  /*17310*/  STL [R1+0x3ebc], R0 ;  /* 0x003ebc0001007387 */ /* 0x020fe80000100800 */
        /* <DEDUP_REMOVED lines=46> */
[----:B------:R-:W-:Y:S01]  /*17600*/  STL [R1+0x4034], R0 ;  /* 0x0040340001007387 */ /* 0x000fe20000100800 */
[----:B0-----:R-:W-:-:S03]  /*17610*/  IMAD R2, R5, -0x40, R2 ;  /* 0xffffffc005027824 */ /* 0x001fc600078e0202 */
[----:B------:R-:W-:Y:S04]  /*17620*/  STL [R1+0x403c], R0 ;  /* 0x00403c0001007387 */ /* 0x000fe80000100800 */
[----:B------:R-:W-:Y:S04]  /*17630*/  STL [R1+0x4044], R0 ;  /* 0x0040440001007387 */ /* 0x000fe80000100800 */
[----:B------:R-:W-:Y:S04]  /*17640*/  STL [R1+0x404c], R0 ;  /* 0x00404c0001007387 */ /* 0x000fe80000100800 */
[----:B------:R-:W-:Y:S04]  /*17650*/  STL [R1+0x4054], R0 ;  /* 0x0040540001007387 */ /* 0x000fe80000100800 */
[----:B------:R-:W2:Y:S01]  /*17660*/  LDL.LU R5, [R1+0x44ac] ;  /* 0x0044ac0001057983 */ /* 0x000ea20000300800 */
[----:B------:R-:W-:-:S02]  /*17670*/  ISETP.GT.AND P0, PT, R2, RZ, PT ;  /* 0x000000ff0200720c */ /* 0x000fc40003f04270 */
[----:B-1----:R-:W-:-:S11]  /*17680*/  PRMT R28, RZ, 0x7610, R28 ;  /* 0x00007610ff1c7816 */ /* 0x002fd6000000001c */
[----:B--2---:R-:W2:Y:S04]  /*17690*/  @P0 LDG.E.U8 R28, desc[UR32][R4.64] ;  /* 0x00000020041c0981 */ /* 0x004ea8000c1e1100 */
[----:B--2---:R0:W-:Y:S04]  /*176a0*/  STL [R1+0x518], R28 ;  /* 0x0005181c01007387 */ /* 0x0041e80000100800 */
[----:B0-----:R-:W2:Y:S04]  /*176b0*/  LDL.LU R28, [R1+0x44a8] ;  /* 0x0044a800011c7983 */ /* 0x001ea80000300800 */
[----:B------:R-:W3:Y:S04]  /*176c0*/  LDL R4, [R1+0xfb0] ;  /* 0x000fb00001047983 */ /* 0x000ee80000100800 */
[----:B------:R-:W3:Y:S01]  /*176d0*/  LDL R5, [R1+0xfb4] ;  /* 0x000fb40001057983 */ /* 0x000ee20000100800 */
[----:B------:R-:W-:-:S02]  /*176e0*/  PRMT R29, RZ, 0x7610, R29 ;  /* 0x00007610ff1d7816 */ /* 0x000fc4000000001d */
[----:B---3--:R-:W-:-:S04]  /*176f0*/  @P0 LOP3.LUT R5, R5, R4, RZ, 0x3c, !PT ;  /* 0x0000000405050212 */ /* 0x008fc800078e3cff */
[----:B------:R-:W-:-:S04]  /*17700*/  @P0 LOP3.LUT R4, R5, R4, RZ, 0x3c, !PT ;  /* 0x0000000405040212 */ /* 0x000fc800078e3cff */
[----:B------:R-:W-:-:S05]  /*17710*/  @P0 LOP3.LUT R5, R5, R4, RZ, 0x3c, !PT ;  /* 0x0000000405050212 */ /* 0x000fca00078e3cff */
[----:B------:R-:W3:Y:S04]  /*17720*/  @P0 LDG.E.U8 R29, desc[UR32][R4.64] ;  /* 0x00000020041d0981 */ /* 0x000ee8000c1e1100 */
[----:B---3--:R0:W-:Y:S04]  /*17730*/  STL [R1+0x514], R29 ;  /* 0x0005141d01007387 */ /* 0x0081e80000100800 */
[----:B0-----:R-:W3:Y:S04]  /*17740*/  LDL.LU R29, [R1+0x44a4] ;  /* 0x0044a400011d7983 */ /* 0x001ee80000300800 */
[----:B------:R-:W4:Y:S04]  /*17750*/  LDL R4, [R1+0xfb8] ;  /* 0x000fb80001047983 */ /* 0x000f280000100800 */
[----:B------:R-:W4:Y:S01]  /*17760*/  LDL R5, [R1+0xfbc] ;  /* 0x000fbc0001057983 */ /* 0x000f220000100800 */
[----:B--2---:R-:W-:-:S02]  /*17770*/  PRMT R28, RZ, 0x7610, R28 ;  /* 0x00007610ff1c7816 */ /* 0x004fc4000000001c */
[----:B----4-:R-:W-:-:S04]  /*17780*/  @P0 LOP3.LUT R5, R5, R4, RZ, 0x3c, !PT ;  /* 0x0000000405050212 */ /* 0x010fc800078e3cff */
[----:B------:R-:W-:-:S04]  /*17790*/  @P0 LOP3.LUT R4, R5, R4, RZ, 0x3c, !PT ;  /* 0x0000000405040212 */ /* 0x000fc800078e3cff */
[----:B------:R-:W-:-:S05]  /*177a0*/  @P0 LOP3.LUT R5, R5, R4, RZ, 0x3c, !PT ;  /* 0x0000000405050212 */ /* 0x000fca00078e3cff */
[----:B------:R-:W2:Y:S04]  /*177b0*/  @P0 LDG.E.U8 R28, desc[UR32][R4.64] ;  /* 0x00000020041c0981 */ /* 0x000ea8000c1e1100 */
[----:B--2---:R0:W-:Y:S04]  /*177c0*/  STL [R1+0x510], R28 ;  /* 0x0005101c01007387 */ /* 0x0041e80000100800 */
[----:B0-----:R-:W2:Y:S04]  /*177d0*/  LDL.LU R28, [R1+0x44a0] ;  /* 0x0044a000011c7983 */ /* 0x001ea80000300800 */
[----:B------:R-:W4:Y:S04]  /*177e0*/  LDL R4, [R1+0xfc0] ;  /* 0x000fc00001047983 */ /* 0x000f280000100800 */
[----:B------:R-:W4:Y:S01]  /*177f0*/  LDL R5, [R1+0xfc4] ;  /* 0x000fc40001057983 */ /* 0x000f220000100800 */
[----:B---3--:R-:W-:-:S02]  /*17800*/  PRMT R29, RZ, 0x7610, R29 ;  /* 0x00007610ff1d7816 */ /* 0x008fc4000000001d */
[----:B----4-:R-:W-:-:S04]  /*17810*/  @P0 LOP3.LUT R5, R5, R4, RZ, 0x3c, !PT ;  /* 0x0000000405050212 */ /* 0x010fc800078e3cff */
[----:B------:R-:W-:-:S04]  /*17820*/  @P0 LOP3.LUT R4, R5, R4, RZ, 0x3c, !PT ;  /* 0x0000000405040212 */ /* 0x000fc800078e3cff */
[----:B------:R-:W-:-:S05]  /*17830*/  @P0 LOP3.LUT R5, R5, R4, RZ, 0x3c, !PT ;  /* 0x0000000405050212 */ /* 0x000fca00078e3cff */
[----:B------:R-:W3:Y:S01]  /*17840*/  @P0 LDG.E.U8 R29, desc[UR32][R4.64] ;  /* 0x00000020041d0981 */ /* 0x000ee2000c1e1100 */
[----:B------:R-:W-:-:S03]  /*17850*/  ISETP.GT.AND P1, PT, R2, 0x1, PT ;  /* 0x000000010200780c */ /* 0x000fc60003f24270 */
        /* <DEDUP_REMOVED lines=1876> */
[----:B------:R-:W2:Y:S01]  /*1eda0*/  @P0 LDG.E.U8 R28, desc[UR32][R4.64] ;  /* 0x00000020041c0981 */ /* 0x000ea2000c1e1100 */
[----:B------:R-:W-:-:S03]  /*1edb0*/  ISETP.GT.AND P1, PT, R2, 0x33, PT ;  /* 0x000000330200780c */ /* 0x000fc60003f24270 */
[----:B--2---:R0:W-:Y:S04]  /*1edc0*/  STL [R1+0xf0], R28 ;  /* 0x0000f01c01007387 */ /* 0x0041e80000100800 */
[----:B0-----:R-:W2:Y:S04]  /*1edd0*/  LDL.LU R28, [R1+0x4170] ;  /* 0x00417000011c7983 */ /* 0x001ea80000300800 */
[----:B------:R-:W4:Y:S04]  /*1ede0*/  LDL R4, [R1+0x1328] ;  /* 0x0013280001047983 */ /* 0x000f280000100800 */
[----:B------:R-:W4:Y:S01]  /*1edf0*/  LDL R5, [R1+0x132c] ;  /* 0x00132c0001057983 */ /* 0x000f220000100800 */
[----:B------:R-:W-:-:S02]  /*1ee00*/  PRMT R27, RZ, 0x7610, R27 ;  /* 0x00007610ff1b7816 */ /* 0x000fc4000000001b */
[----:B----4-:R-:W-:-:S04]  /*1ee10*/  @P1 LOP3.LUT R5, R5, R4, RZ, 0x3c, !PT ;  /* 0x0000000405051212 */ /* 0x010fc800078e3cff */
[----:B------:R-:W-:-:S04]  /*1ee20*/  @P1 LOP3.LUT R4, R5, R4, RZ, 0x3c, !PT ;  /* 0x0000000405041212 */ /* 0x000fc800078e3cff */
[----:B------:R-:W-:-:S05]  /*1ee30*/  @P1 LOP3.LUT R5, R5, R4, RZ, 0x3c, !PT ;  /* 0x0000000405051212 */ /* 0x000fca00078e3cff */
[----:B------:R-:W4:Y:S04]  /*1ee40*/  @P1 LDG.E.U8 R27, desc[UR32][R4.64] ;  /* 0x00000020041b1981 */ /* 0x000f28000c1e1100 */
[----:B----4-:R0:W-:Y:S04]  /*1ee50*/  STL [R1+0xdc], R27 ;  /* 0x0000dc1b01007387 */ /* 0x0101e80000100800 */
[----:B0-----:R-:W4:Y:S04]  /*1ee60*/  LDL.LU R27, [R1+0x416c] ;  /* 0x00416c00011b7983 */ /* 0x001f280000300800 */
        /* <DEDUP_REMOVED lines=9> */
[----:B------:R-:W2:Y:S04]  /*1ef00*/  LDL R4, [R1+0x1318] ;  /* 0x0013180001047983 */ /* 0x000ea80000100800 */
[----:B------:R-:W2:Y:S01]  /*1ef10*/  LDL R5, [R1+0x131c] ;  /* 0x00131c0001057983 */ /* 0x000ea20000100800 */
[----:B------:R-:W-:-:S02]  /*1ef20*/  PRMT R25, RZ, 0x7610, R25 ;  /* 0x00007610ff197816 */ /* 0x000fc40000000019 */
[----:B--2---:R-:W-:-:S04]  /*1ef30*/  @P1 LOP3.LUT R5, R5, R4, RZ, 0x3c, !PT ;  /* 0x0000000405051212 */ /* 0x004fc800078e3cff */
[----:B------:R-:W-:-:S04]  /*1ef40*/  @P1 LOP3.LUT R4, R5, R4, RZ, 0x3c, !PT ;  /* 0x0000000405041212 */ /* 0x000fc800078e3cff */
[----:B------:R-:W-:-:S05]  /*1ef50*/  @P1 LOP3.LUT R5, R5, R4, RZ, 0x3c, !PT ;  /* 0x0000000405051212 */ /* 0x000fca00078e3cff */
[----:B------:R-:W2:Y:S04]  /*1ef60*/  @P1 LDG.E.U8 R25, desc[UR32][R4.64] ;  /* 0x0000002004191981 */ /* 0x000ea8000c1e1100 */
        /* <DEDUP_REMOVED lines=8> */
[----:B------:R-:W4:Y:S01]  /*1eff0*/  @P1 LDG.E.U8 R24, desc[UR32][R4.64] ;  /* 0x0000002004181981 */ /* 0x000f22000c1e1100 */
[----:B------:R-:W-:-:S03]  /*1f000*/  ISETP.GT.AND P3, PT, R2, 0x3b, PT ;  /* 0x0000003b0200780c */ /* 0x000fc60003f64270 */
        /* <DEDUP_REMOVED lines=91> */
[----:B------:R-:W3:Y:S01]  /*1f5c0*/  @P2 LDG.E.U8 R14, desc[UR32][R4.64] ;  /* 0x00000020040e2981 */ /* 0x000ee2000c1e1100 */
[----:B------:R-:W-:-:S03]  /*1f5d0*/  ISETP.GT.AND P3, PT, R2, 0x3c, PT ;  /* 0x0000003c0200780c */ /* 0x000fc60003f64270 */
        /* <DEDUP_REMOVED lines=63> */
[----:B------:R0:W2:Y:S04]  /*1f9d0*/  @P0 LDG.E.U8 R0, desc[UR32][R4.64] ;  /* 0x0000002004000981 */ /* 0x0000a8000c1e1100 */
[----:B------:R-:W0:Y:S04]  /*1f9e0*/  LDL R4, [R1+0x12e0] ;  /* 0x0012e00001047983 */ /* 0x000e280000100800 */
[----:B------:R-:W0:Y:S01]  /*1f9f0*/  LDL R5, [R1+0x12e4] ;  /* 0x0012e40001057983 */ /* 0x000e220000100800 */
[----:B------:R-:W-:Y:S02]  /*1fa00*/  PRMT R7, RZ, 0x7610, R7 ;  /* 0x00007610ff077816 */ /* 0x000fe40000000007 */
[----:B0-----:R-:W-:-:S04]  /*1fa10*/  @P0 LOP3.LUT R5, R5, R4, RZ, 0x3c, !PT ;  /* 0x0000000405050212 */ /* 0x001fc800078e3cff */
[----:B------:R-:W-:-:S04]  /*1fa20*/  @P0 LOP3.LUT R4, R5, R4, RZ, 0x3c, !PT ;  /* 0x0000000405040212 */ /* 0x000fc800078e3cff */
[----:B------:R-:W-:-:S05]  /*1fa30*/  @P0 LOP3.LUT R5, R5, R4, RZ, 0x3c, !PT ;  /* 0x0000000405050212 */ /* 0x000fca00078e3cff */
[----:B------:R-:W4:Y:S04]  /*1fa40*/  @P0 LDG.E.U8 R7, desc[UR32][R4.64] ;  /* 0x0000002004070981 */ /* 0x000f28000c1e1100 */
[----:B--2---:R0:W-:Y:S04]  /*1fa50*/  STL [R1+0xc], R0 ;  /* 0x00000c0001007387 */ /* 0x0041e80000100800 */
[----:B0-----:R-:W2:Y:S04]  /*1fa60*/  LDL R0, [R1+0x11e4] ;  /* 0x0011e40001007983 */ /* 0x001ea80000100800 */
        /* <DEDUP_REMOVED lines=19> */
[----:B--2---:R0:W-:Y:S04]  /*1fba0*/  STL [R1], R3 ;  /* 0x0000000301007387 */ /* 0x0041e80000100800 */
[----:B0-----:R-:W2:Y:S04]  /*1fbb0*/  LDL.LU R3, [R1+0x4114] ;  /* 0x0041140001037983 */ /* 0x001ea80000300800 */
[----:B------:R-:W4:Y:S04]  /*1fbc0*/  LDL R4, [R1+0x11e8] ;  /* 0x0011e80001047983 */ /* 0x000f280000100800 */
[----:B------:R-:W4:Y:S01]  /*1fbd0*/  LDL R5, [R1+0x11ec] ;  /* 0x0011ec0001057983 */ /* 0x000f220000100800 */
[----:B------:R-:W-:-:S02]  /*1fbe0*/  PRMT R29, RZ, 0x7610, R29 ;  /* 0x00007610ff1d7816 */ /* 0x000fc4000000001d */
[----:B----4-:R-:W-:-:S04]  /*1fbf0*/  @P3 LOP3.LUT R5, R5, R4, RZ, 0x3c, !PT ;  /* 0x0000000405053212 */ /* 0x010fc800078e3cff */
[----:B------:R-:W-:-:S04]  /*1fc00*/  @P3 LOP3.LUT R4, R5, R4, RZ, 0x3c, !PT ;  /* 0x0000000405043212 */ /* 0x000fc800078e3cff */
[----:B------:R-:W-:-:S05]  /*1fc10*/  @P3 LOP3.LUT R5, R5, R4, RZ, 0x3c, !PT ;  /* 0x0000000405053212 */ /* 0x000fca00078e3cff */
[----:B------:R0:W4:Y:S04]  /*1fc20*/  @P3 LDG.E.U8 R29, desc[UR32][R4.64] ;  /* 0x00000020041d3981 */ /* 0x000128000c1e1100 */
[----:B------:R-:W3:Y:S01]  /*1fc30*/  LDL R5, [R1+0x11e0] ;  /* 0x0011e00001057983 */ /* 0x000ee20000100800 */
[----:B------:R-:W-:Y:S01]  /*1fc40*/  PRMT R28, RZ, 0x7610, R28 ;  /* 0x00007610ff1c7816 */ /* 0x000fe2000000001c */
[----:B0-----:R-:W-:Y:S02]  /*1fc50*/  @P3 IMAD.MOV.U32 R4, RZ, RZ, R0 ;  /* 0x000000ffff043224 */ /* 0x001fe400078e0000 */
[----:B----4-:R0:W-:Y:S01]  /*1fc60*/  STL [R1+0x40bc], R29 ;  /* 0x0040bc1d01007387 */ /* 0x0101e20000100800 */
[----:B------:R-:W-:-:S03]  /*1fc70*/  PRMT R27, RZ, 0x7610, R27 ;  /* 0x00007610ff1b7816 */ /* 0x000fc6000000001b */
[----:B------:R-:W4:Y:S04]  /*1fc80*/  LDL R0, [R1+0x13ac] ;  /* 0x0013ac0001007983 */ /* 0x000f280000100800 */
[----:B---3--:R1:W3:Y:S04]  /*1fc90*/  @P3 LDG.E.U8 R28, desc[UR32][R4.64] ;  /* 0x00000020041c3981 */ /* 0x0082e8000c1e1100 */
[----:B0-----:R-:W2:Y:S04]  /*1fca0*/  LDL R29, [R1+0x11d4] ;  /* 0x0011d400011d7983 */ /* 0x001ea80000100800 */
[----:B------:R-:W1:Y:S04]  /*1fcb0*/  LDL R4, [R1+0x11d8] ;  /* 0x0011d80001047983 */ /* 0x000e680000100800 */
[----:B------:R-:W1:Y:S02]  /*1fcc0*/  LDL R5, [R1+0x11dc] ;  /* 0x0011dc0001057983 */ /* 0x000e640000100800 */
[----:B-1----:R-:W-:-:S04]  /*1fcd0*/  @P3 LOP3.LUT R5, R5, R4, RZ, 0x3c, !PT ;  /* 0x0000000405053212 */ /* 0x002fc800078e3cff */
[----:B------:R-:W-:-:S04]  /*1fce0*/  @P3 LOP3.LUT R4, R5, R4, RZ, 0x3c, !PT ;  /* 0x0000000405043212 */ /* 0x000fc800078e3cff */
[----:B------:R-:W-:Y:S01]  /*1fcf0*/  @P3 LOP3.LUT R5, R5, R4, RZ, 0x3c, !PT ;  /* 0x0000000405053212 */ /* 0x000fe200078e3cff */
[----:B---3--:R0:W-:Y:S04]  /*1fd00*/  STL [R1+0x40c0], R28 ;  /* 0x0040c01c01007387 */ /* 0x0081e80000100800 */
[----:B------:R2:W3:Y:S04]  /*1fd10*/  @P3 LDG.E.U8 R27, desc[UR32][R4.64] ;  /* 0x00000020041b3981 */ /* 0x0004e8000c1e1100 */
[----:B0-----:R-:W4:Y:S01]  /*1fd20*/  LDL R28, [R1+0x11d0] ;  /* 0x0011d000011c7983 */ /* 0x001f220000100800 */
[----:B------:R-:W-:Y:S01]  /*1fd30*/  PRMT R26, RZ, 0x7610, R26 ;  /* 0x00007610ff1a7816 */ /* 0x000fe2000000001a */
[----:B--2---:R-:W-:-:S02]  /*1fd40*/  @P3 IMAD.MOV.U32 R4, RZ, RZ, R29 ;  /* 0x000000ffff043224 */ /* 0x004fc400078e001d */
[----:B---3--:R0:W-:Y:S01]  /*1fd50*/  STL [R1+0x40c4], R27 ;  /* 0x0040c41b01007387 */ /* 0x0081e20000100800 */
[----:B------:R-:W-:-:S03]  /*1fd60*/  PRMT R25, RZ, 0x7610, R25 ;  /* 0x00007610ff197816 */ /* 0x000fc60000000019 */
[----:B------:R-:W2:Y:S01]  /*1fd70*/  LDL R29, [R1+0x12c8] ;  /* 0x0012c800011d7983 */ /* 0x000ea20000100800 */
[----:B----4-:R-:W-:-:S03]  /*1fd80*/  @P3 IMAD.MOV.U32 R5, RZ, RZ, R28 ;  /* 0x000000ffff053224 */ /* 0x010fc600078e001c */
[----:B------:R-:W3:Y:S04]  /*1fd90*/  LDL R28, [R1+0x12cc] ;  /* 0x0012cc00011c7983 */ /* 0x000ee80000100800 */
[----:B0-----:R-:W4:Y:S04]  /*1fda0*/  LDL R27, [R1+0x13b4] ;  /* 0x0013b400011b7983 */ /* 0x001f280000100800 */
[----:B------:R4:W2:Y:S04]  /*1fdb0*/  @P3 LDG.E.U8 R26, desc[UR32][R4.64] ;  /* 0x00000020041a3981 */ /* 0x0008a8000c1e1100 */
[----:B------:R-:W3:Y:S01]  /*1fdc0*/  LDL R5, [R1+0x13b0] ;  /* 0x0013b00001057983 */ /* 0x000ee20000100800 */
[----:B------:R-:W-:Y:S01]  /*1fdd0*/  ISETP.GT.AND P0, PT, R2, 0x2f, PT ;  /* 0x0000002f0200780c */ /* 0x000fe20003f04270 */
[----:B----4-:R-:W-:-:S02]  /*1fde0*/  @P1 IMAD.MOV.U32 R4, RZ, RZ, R27 ;  /* 0x000000ffff041224 */ /* 0x010fc400078e001b */
[----:B--2---:R0:W-:Y:S01]  /*1fdf0*/  STL [R1+0x40c8], R26 ;  /* 0x0040c81a01007387 */ /* 0x0041e20000100800 */
[----:B------:R-:W-:Y:S02]  /*1fe00*/  ISETP.GT.AND P2, PT, R2, 0x36, PT ;  /* 0x000000360200780c */ /* 0x000fe40003f44270 */
[----:B------:R-:W-:Y:S02]  /*1fe10*/  PRMT R24, RZ, 0x7610, R24 ;  /* 0x00007610ff187816 */ /* 0x000fe40000000018 */
[----:B------:R-:W-:Y:S01]  /*1fe20*/  PRMT R23, RZ, 0x7610, R23 ;  /* 0x00007610ff177816 */ /* 0x000fe20000000017 */
[----:B------:R-:W2:Y:S04]  /*1fe30*/  LDL R27, [R1+0x12c0] ;  /* 0x0012c000011b7983 */ /* 0x000ea80000100800 */
[----:B---3--:R1:W3:Y:S04]  /*1fe40*/  @P1 LDG.E.U8 R25, desc[UR32][R4.64] ;  /* 0x0000002004191981 */ /* 0x0082e8000c1e1100 */
[----:B0-----:R-:W4:Y:S04]  /*1fe50*/  LDL R26, [R1+0x12c4] ;  /* 0x0012c400011a7983 */ /* 0x001f280000100800 */
[----:B------:R-:W2:Y:S01]  /*1fe60*/  LDL R5, [R1+0x13a8] ;  /* 0x0013a80001057983 */ /* 0x000ea20000100800 */
[----:B-1----:R-:W-:-:S05]  /*1fe70*/  @P0 IMAD.MOV.U32 R4, RZ, RZ, R0 ;  /* 0x000000ffff040224 */ /* 0x002fca00078e0000 */
[----:B--2---:R0:W2:Y:S02]  /*1fe80*/  @P0 LDG.E.U8 R24, desc[UR32][R4.64] ;  /* 0x0000002004180981 */ /* 0x0040a4000c1e1100 */
[----:B0-----:R-:W-:Y:S02]  /*1fe90*/  @P2 IMAD.MOV.U32 R4, RZ, RZ, R28 ;  /* 0x000000ffff042224 */ /* 0x001fe400078e001c */
[----:B------:R-:W-:-:S05]  /*1fea0*/  @P2 IMAD.MOV.U32 R5, RZ, RZ, R29 ;  /* 0x000000ffff052224 */ /* 0x000fca00078e001d */
[----:B------:R-:W4:Y:S04]  /*1feb0*/  @P2 LDG.E.U8 R23, desc[UR32][R4.64] ;  /* 0x0000002004172981 */ /* 0x000f28000c1e1100 */
[----:B---3--:R0:W-:Y:S04]  /*1fec0*/  STL [R1+0x40a8], R25 ;  /* 0x0040a81901007387 */ /* 0x0081e80000100800 */
[----:B------:R-:W3:Y:S04]  /*1fed0*/  LDL R0, [R1+0x12bc] ;  /* 0x0012bc0001007983 */ /* 0x000ee80000100800 */
[----:B0-----:R-:W3:Y:S04]  /*1fee0*/  LDL R25, [R1+0x12b8] ;  /* 0x0012b80001197983 */ /* 0x001ee80000100800 */
[----:B--2---:R0:W-:Y:S04]  /*1fef0*/  STL [R1+0x4058], R24 ;  /* 0x0040581801007387 */ /* 0x0041e80000100800 */
[----:B------:R-:W2:Y:S04]  /*1ff00*/  LDL R29, [R1+0x12b4] ;  /* 0x0012b400011d7983 */ /* 0x000ea80000100800 */
[----:B------:R-:W2:Y:S04]  /*1ff10*/  LDL R28, [R1+0x11c8] ;  /* 0x0011c800011c7983 */ /* 0x000ea80000100800 */
[----:B0-----:R-:W2:Y:S04]  /*1ff20*/  LDL R24, [R1+0x11cc] ;  /* 0x0011cc0001187983 */ /* 0x001ea80000100800 */
[----:B----4-:R0:W-:Y:S04]  /*1ff30*/  STL [R1+0x40ac], R23 ;  /* 0x0040ac1701007387 */ /* 0x0101e80000100800 */
[----:B0-----:R-:W4:Y:S01]  /*1ff40*/  LDL R23, [R1+0x12b0] ;  /* 0x0012b00001177983 */ /* 0x001f220000100800 */
[----:B------:R-:W-:Y:S01]  /*1ff50*/  PRMT R22, RZ, 0x7610, R22 ;  /* 0x00007610ff167816 */ /* 0x000fe20000000016 */
[----:B------:R-:W-:-:S02]  /*1ff60*/  @P2 IMAD.MOV.U32 R4, RZ, RZ, R26 ;  /* 0x000000ffff042224 */ /* 0x000fc400078e001a */
[----:B------:R-:W-:Y:S01]  /*1ff70*/  @P2 IMAD.MOV.U32 R5, RZ, RZ, R27 ;  /* 0x000000ffff052224 */ /* 0x000fe200078e001b */
[----:B------:R-:W-:Y:S02]  /*1ff80*/  PRMT R21, RZ, 0x7610, R21 ;  /* 0x00007610ff157816 */ /* 0x000fe40000000015 */
[----:B------:R-:W-:Y:S02]  /*1ff90*/  PRMT R20, RZ, 0x7610, R20 ;  /* 0x00007610ff147816 */ /* 0x000fe40000000014 */
[----:B------:R-:W-:Y:S02]  /*1ffa0*/  ISETP.GT.AND P3, PT, R2, 0x3e, PT ;  /* 0x0000003e0200780c */ /* 0x000fe40003f64270 */
[----:B------:R-:W-:Y:S01]  /*1ffb0*/  PRMT R19, RZ, 0x7610, R19 ;  /* 0x00007610ff137816 */ /* 0x000fe20000000013 */
[----:B------:R3:W4:Y:S04]  /*1ffc0*/  @P2 LDG.E.U8 R22, desc[UR32][R4.64] ;  /* 0x0000002004162981 */ /* 0x000728000c1e1100 */
[----:B------:R-:W4:Y:S04]  /*1ffd0*/  LDL R27, [R1+0x11c0] ;  /* 0x0011c000011b7983 */ /* 0x000f280000100800 */
[----:B------:R-:W4:Y:S01]  /*1ffe0*/  LDL R26, [R1+0x11c4] ;  /* 0x0011c400011a7983 */ /* 0x000f220000100800 */
[----:B---3--:R-:W-:-:S02]  /*1fff0*/  @P2 IMAD.MOV.U32 R4, RZ, RZ, R0 ;  /* 0x000000ffff042224 */ /* 0x008fc400078e0000 */
[----:B------:R-:W-:-:S05]  /*20000*/  @P2 IMAD.MOV.U32 R5, RZ, RZ, R25 ;  /* 0x000000ffff052224 */ /* 0x000fca00078e0019 */
[----:B------:R2:W3:Y:S02]  /*20010*/  @P2 LDG.E.U8 R21, desc[UR32][R4.64] ;  /* 0x0000002004152981 */ /* 0x0004e4000c1e1100 */
[----:B--2---:R-:W-:Y:S02]  /*20020*/  @P2 IMAD.MOV.U32 R4, RZ, RZ, R29 ;  /* 0x000000ffff042224 */ /* 0x004fe400078e001d */
[----:B----4-:R-:W-:-:S05]  /*20030*/  @P2 IMAD.MOV.U32 R5, RZ, RZ, R23 ;  /* 0x000000ffff052224 */ /* 0x010fca00078e0017 */
[----:B------:R0:W2:Y:S02]  /*20040*/  @P2 LDG.E.U8 R20, desc[UR32][R4.64] ;  /* 0x0000002004142981 */ /* 0x0000a4000c1e1100 */
[----:B0-----:R-:W-:Y:S02]  /*20050*/  @P3 IMAD.MOV.U32 R4, RZ, RZ, R24 ;  /* 0x000000ffff043224 */ /* 0x001fe400078e0018 */
[----:B------:R-:W-:-:S05]  /*20060*/  @P3 IMAD.MOV.U32 R5, RZ, RZ, R28 ;  /* 0x000000ffff053224 */ /* 0x000fca00078e001c */
[----:B------:R0:W4:Y:S04]  /*20070*/  @P3 LDG.E.U8 R19, desc[UR32][R4.64] ;  /* 0x0000002004133981 */ /* 0x000128000c1e1100 */
[----:B------:R1:W-:Y:S04]  /*20080*/  STL [R1+0x40b0], R22 ;  /* 0x0040b01601007387 */ /* 0x0003e80000100800 */
[----:B------:R-:W4:Y:S04]  /*20090*/  LDL R25, [R1+0x11b8] ;  /* 0x0011b80001197983 */ /* 0x000f280000100800 */
[----:B------:R-:W4:Y:S04]  /*200a0*/  LDL R0, [R1+0x11bc] ;  /* 0x0011bc0001007983 */ /* 0x000f280000100800 */
[----:B---3--:R3:W-:Y:S01]  /*200b0*/  STL [R1+0x40b4], R21 ;  /* 0x0040b41501007387 */ /* 0x0087e20000100800 */
[----:B------:R-:W-:Y:S01]  /*200c0*/  PRMT R18, RZ, 0x7610, R18 ;  /* 0x00007610ff127816 */ /* 0x000fe20000000012 */
[----:B0-----:R-:W-:-:S02]  /*200d0*/  @P3 IMAD.MOV.U32 R4, RZ, RZ, R26 ;  /* 0x000000ffff043224 */ /* 0x001fc400078e001a */
[----:B------:R-:W-:-:S05]  /*200e0*/  @P3 IMAD.MOV.U32 R5, RZ, RZ, R27 ;  /* 0x000000ffff053224 */ /* 0x000fca00078e001b */
[----:B------:R0:W3:Y:S04]  /*200f0*/  @P3 LDG.E.U8 R18, desc[UR32][R4.64] ;  /* 0x0000002004123981 */ /* 0x0000e8000c1e1100 */
[----:B--2---:R2:W-:Y:S04]  /*20100*/  STL [R1+0x40b8], R20 ;  /* 0x0040b81401007387 */ /* 0x0045e80000100800 */
[----:B------:R-:W2:Y:S04]  /*20110*/  LDL R24, [R1+0x11b0] ;  /* 0x0011b00001187983 */ /* 0x000ea80000100800 */
[----:B------:R-:W2:Y:S04]  /*20120*/  LDL R23, [R1+0x11b4] ;  /* 0x0011b40001177983 */ /* 0x000ea80000100800 */
[----:B----4-:R4:W-:Y:S04]  /*20130*/  STL [R1+0x40cc], R19 ;  /* 0x0040cc1301007387 */ /* 0x0109e80000100800 */
[----:B-1----:R-:W4:Y:S04]  /*20140*/  LDL R22, [R1+0x13a0] ;  /* 0x0013a00001167983 */ /* 0x002f280000100800 */
[----:B---3--:R-:W3:Y:S01]  /*20150*/  LDL R21, [R1+0x13a4] ;  /* 0x0013a40001157983 */ /* 0x008ee20000100800 */
[----:B------:R-:W-:Y:S01]  /*20160*/  PRMT R17, RZ, 0x7610, R17 ;  /* 0x00007610ff117816 */ /* 0x000fe20000000011 */
[----:B0-----:R-:W-:-:S02]  /*20170*/  @P3 IMAD.MOV.U32 R4, RZ, RZ, R0 ;  /* 0x000000ffff043224 */ /* 0x001fc400078e0000 */
[----:B------:R-:W-:Y:S01]  /*20180*/  @P3 IMAD.MOV.U32 R5, RZ, RZ, R25 ;  /* 0x000000ffff053224 */ /* 0x000fe200078e0019 */
[----:B------:R-:W-:-:S04]  /*20190*/  PRMT R16, RZ, 0x7610, R16 ;  /* 0x00007610ff107816 */ /* 0x000fc80000000010 */
[----:B------:R0:W3:Y:S01]  /*201a0*/  @P3 LDG.E.U8 R17, desc[UR32][R4.64] ;  /* 0x0000002004113981 */ /* 0x0000e2000c1e1100 */
[----:B------:R-:W-:-:S03]  /*201b0*/  PRMT R15, RZ, 0x7610, R15 ;  /* 0x00007610ff0f7816 */ /* 0x000fc6000000000f */
[----:B------:R1:W-:Y:S04]  /*201c0*/  STL [R1+0x40d0], R18 ;  /* 0x0040d01201007387 */ /* 0x0003e80000100800 */
[----:B--2---:R-:W2:Y:S04]  /*201d0*/  LDL R20, [R1+0x1398] ;  /* 0x0013980001147983 */ /* 0x004ea80000100800 */
[----:B----4-:R-:W4:Y:S04]  /*201e0*/  LDL R19, [R1+0x139c] ;  /* 0x00139c0001137983 */ /* 0x010f280000100800 */
[----:B------:R-:W4:Y:S04]  /*201f0*/  LDL R0, [R1+0x1394] ;  /* 0x0013940001007983 */ /* 0x000f280000100800 */
[----:B-1----:R-:W4:Y:S01]  /*20200*/  LDL R18, [R1+0x1390] ;  /* 0x0013900001127983 */ /* 0x002f220000100800 */
[----:B0-----:R-:W-:-:S02]  /*20210*/  @P3 IMAD.MOV.U32 R5, RZ, RZ, R24 ;  /* 0x000000ffff053224 */ /* 0x001fc400078e0018 */
[----:B------:R-:W-:-:S05]  /*20220*/  @P3 IMAD.MOV.U32 R4, RZ, RZ, R23 ;  /* 0x000000ffff043224 */ /* 0x000fca00078e0017 */
[----:B------:R0:W4:Y:S02]  /*20230*/  @P3 LDG.E.U8 R16, desc[UR32][R4.64] ;  /* 0x0000002004103981 */ /* 0x000124000c1e1100 */
[----:B0-----:R-:W-:Y:S02]  /*20240*/  @P0 IMAD.MOV.U32 R5, RZ, RZ, R22 ;  /* 0x000000ffff050224 */ /* 0x001fe400078e0016 */
[----:B---3--:R-:W-:-:S05]  /*20250*/  @P0 IMAD.MOV.U32 R4, RZ, RZ, R21 ;  /* 0x000000ffff040224 */ /* 0x008fca00078e0015 */
[----:B------:R2:W3:Y:S04]  /*20260*/  @P0 LDG.E.U8 R15, desc[UR32][R4.64] ;  /* 0x00000020040f0981 */ /* 0x0004e8000c1e1100 */
[----:B------:R0:W-:Y:S01]  /*20270*/  STL [R1+0x40d4], R17 ;  /* 0x0040d41101007387 */ /* 0x0001e20000100800 */
[----:B------:R-:W-:Y:S01]  /*20280*/  PRMT R14, RZ, 0x7610, R14 ;  /* 0x00007610ff0e7816 */ /* 0x000fe2000000000e */
[----:B--2---:R-:W-:Y:S02]  /*20290*/  @P0 IMAD.MOV.U32 R5, RZ, RZ, R20 ;  /* 0x000000ffff050224 */ /* 0x004fe400078e0014 */
[----:B----4-:R-:W-:-:S05]  /*202a0*/  @P0 IMAD.MOV.U32 R4, RZ, RZ, R19 ;  /* 0x000000ffff040224 */ /* 0x010fca00078e0013 */
[----:B------:R1:W2:Y:S04]  /*202b0*/  @P0 LDG.E.U8 R14, desc[UR32][R4.64] ;  /* 0x00000020040e0981 */ /* 0x0002a8000c1e1100 */
[----:B------:R4:W-:Y:S04]  /*202c0*/  STL [R1+0x40d8], R16 ;  /* 0x0040d81001007387 */ /* 0x0009e80000100800 */
[----:B0-----:R-:W2:Y:S04]  /*202d0*/  LDL R17, [R1+0x12a8] ;  /* 0x0012a80001117983 */ /* 0x001ea80000100800 */
[----:B----4-:R-:W4:Y:S04]  /*202e0*/  LDL R16, [R1+0x12ac] ;  /* 0x0012ac0001107983 */ /* 0x010f280000100800 */
[----:B---3--:R0:W-:Y:S04]  /*202f0*/  STL [R1+0x405c], R15 ;  /* 0x00405c0f01007387 */ /* 0x0081e80000100800 */
[----:B------:R-:W3:Y:S04]  /*20300*/  LDL R21, [R1+0x12a0] ;  /* 0x0012a00001157983 */ /* 0x000ee80000100800 */
[----:B0-----:R-:W3:Y:S01]  /*20310*/  LDL R15, [R1+0x12a4] ;  /* 0x0012a400010f7983 */ /* 0x001ee20000100800 */
[----:B------:R-:W-:-:S02]  /*20320*/  ISETP.GT.AND P1, PT, R2, 0x37, PT ;  /* 0x000000370200780c */ /* 0x000fc40003f24270 */
[----:B------:R-:W-:Y:S01]  /*20330*/  PRMT R13, RZ, 0x7610, R13 ;  /* 0x00007610ff0d7816 */ /* 0x000fe2000000000d */
[----:B-1----:R-:W-:Y:S02]  /*20340*/  @P0 IMAD.MOV.U32 R4, RZ, RZ, R0 ;  /* 0x000000ffff040224 */ /* 0x002fe400078e0000 */
[----:B------:R-:W-:-:S05]  /*20350*/  @P0 IMAD.MOV.U32 R5, RZ, RZ, R18 ;  /* 0x000000ffff050224 */ /* 0x000fca00078e0012 */
[----:B------:R0:W3:Y:S01]  /*20360*/  @P0 LDG.E.U8 R13, desc[UR32][R4.64] ;  /* 0x00000020040d0981 */ /* 0x0000e2000c1e1100 */
[----:B------:R-:W-:Y:S02]  /*20370*/  PRMT R12, RZ, 0x7610, R12 ;  /* 0x00007610ff0c7816 */ /* 0x000fe4000000000c */
[----:B------:R-:W-:Y:S01]  /*20380*/  PRMT R11, RZ, 0x7610, R11 ;  /* 0x00007610ff0b7816 */ /* 0x000fe2000000000b */
[----:B--2---:R1:W-:Y:S04]  /*20390*/  STL [R1+0x4060], R14 ;  /* 0x0040600e01007387 */ /* 0x0043e80000100800 */
[----:B------:R-:W2:Y:S04]  /*203a0*/  LDL R0, [R1+0x129c] ;  /* 0x00129c0001007983 */ /* 0x000ea80000100800 */
[----:B------:R-:W2:Y:S01]  /*203b0*/  LDL R20, [R1+0x1298] ;  /* 0x0012980001147983 */ /* 0x000ea20000100800 */
[----:B0-----:R-:W-:-:S02]  /*203c0*/  @P1 IMAD.MOV.U32 R5, RZ, RZ, R17 ;  /* 0x000000ffff051224 */ /* 0x001fc400078e0011 */
[----:B----4-:R-:W-:-:S05]  /*203d0*/  @P1 IMAD.MOV.U32 R4, RZ, RZ, R16 ;  /* 0x000000ffff041224 */ /* 0x010fca00078e0010 */
[----:B------:R3:W4:Y:S02]  /*203e0*/  @P1 LDG.E.U8 R12, desc[UR32][R4.64] ;  /* 0x00000020040c1981 */ /* 0x000724000c1e1100 */
[----:B---3--:R-:W-:Y:S02]  /*203f0*/  @P1 IMAD.MOV.U32 R5, RZ, RZ, R21 ;  /* 0x000000ffff051224 */ /* 0x008fe400078e0015 */
[----:B------:R-:W-:-:S05]  /*20400*/  @P1 IMAD.MOV.U32 R4, RZ, RZ, R15 ;  /* 0x000000ffff041224 */ /* 0x000fca00078e000f */
[----:B------:R2:W3:Y:S04]  /*20410*/  @P1 LDG.E.U8 R11, desc[UR32][R4.64] ;  /* 0x00000020040b1981 */ /* 0x0004e8000c1e1100 */
[----:B------:R0:W-:Y:S04]  /*20420*/  STL [R1+0x4064], R13 ;  /* 0x0040640d01007387 */ /* 0x0001e80000100800 */
[----:B------:R-:W3:Y:S04]  /*20430*/  LDL R19, [R1+0x1290] ;  /* 0x0012900001137983 */ /* 0x000ee80000100800 */
[----:B------:R-:W3:Y:S04]  /*20440*/  LDL R18, [R1+0x1294] ;  /* 0x0012940001127983 */ /* 0x000ee80000100800 */
[----:B------:R-:W3:Y:S04]  /*20450*/  LDL R17, [R1+0x11a8] ;  /* 0x0011a80001117983 */ /* 0x000ee80000100800 */
[----:B------:R-:W3:Y:S01]  /*20460*/  LDL R16, [R1+0x11ac] ;  /* 0x0011ac0001107983 */ /* 0x000ee20000100800 */
[----:B--2---:R-:W-:-:S03]  /*20470*/  @P1 IMAD.MOV.U32 R4, RZ, RZ, R0 ;  /* 0x000000ffff041224 */ /* 0x004fc600078e0000 */
[----:B----4-:R2:W-:Y:S04]  /*20480*/  STL [R1+0x4068], R12 ;  /* 0x0040680c01007387 */ /* 0x0105e80000100800 */
[----:B------:R-:W4:Y:S04]  /*20490*/  LDL R15, [R1+0x11a0] ;  /* 0x0011a000010f7983 */ /* 0x000f280000100800 */
[----:B-1----:R-:W4:Y:S04]  /*204a0*/  LDL R14, [R1+0x11a4] ;  /* 0x0011a400010e7983 */ /* 0x002f280000100800 */
[----:B0-----:R-:W4:Y:S04]  /*204b0*/  LDL R13, [R1+0x1198] ;  /* 0x00119800010d7983 */ /* 0x001f280000100800 */
[----:B--2---:R-:W2:Y:S04]  /*204c0*/  LDL R12, [R1+0x119c] ;  /* 0x00119c00010c7983 */ /* 0x004ea80000100800 */
[----:B---3--:R0:W-:Y:S04]  /*204d0*/  STL [R1+0x406c], R11 ;  /* 0x00406c0b01007387 */ /* 0x0081e80000100800 */
[----:B------:R-:W3:Y:S04]  /*204e0*/  LDL R0, [R1+0x1194] ;  /* 0x0011940001007983 */ /* 0x000ee80000100800 */
[----:B0-----:R-:W3:Y:S01]  /*204f0*/  LDL R11, [R1+0x1190] ;  /* 0x00119000010b7983 */ /* 0x001ee20000100800 */
[----:B------:R-:W-:-:S02]  /*20500*/  ISETP.GT.AND P0, PT, R2, 0x3f, PT ;  /* 0x0000003f0200780c */ /* 0x000fc40003f04270 */
[----:B------:R-:W-:Y:S01]  /*20510*/  PRMT R10, RZ, 0x7610, R10 ;  /* 0x00007610ff0a7816 */ /* 0x000fe2000000000a */
[----:B------:R-:W-:Y:S01]  /*20520*/  @P1 IMAD.MOV.U32 R5, RZ, RZ, R20 ;  /* 0x000000ffff051224 */ /* 0x000fe200078e0014 */
[----:B------:R-:W-:-:S04]  /*20530*/  PRMT R9, RZ, 0x7610, R9 ;  /* 0x00007610ff097816 */ /* 0x000fc80000000009 */
[----:B------:R0:W3:Y:S01]  /*20540*/  @P1 LDG.E.U8 R10, desc[UR32][R4.64] ;  /* 0x00000020040a1981 */ /* 0x0000e2000c1e1100 */
[----:B------:R-:W-:Y:S01]  /*20550*/  PRMT R8, RZ, 0x7610, R8 ;  /* 0x00007610ff087816 */ /* 0x000fe20000000008 */
[----:B0-----:R-:W-:Y:S02]  /*20560*/  @P1 IMAD.MOV.U32 R4, RZ, RZ, R18 ;  /* 0x000000ffff041224 */ /* 0x001fe400078e0012 */
[----:B------:R-:W-:-:S05]  /*20570*/  @P1 IMAD.MOV.U32 R5, RZ, RZ, R19 ;  /* 0x000000ffff051224 */ /* 0x000fca00078e0013 */
[----:B------:R0:W3:Y:S01]  /*20580*/  @P1 LDG.E.U8 R9, desc[UR32][R4.64] ;  /* 0x0000002004091981 */ /* 0x0000e2000c1e1100 */
[----:B------:R-:W-:Y:S01]  /*20590*/  PRMT R7, RZ, 0x7610, R7 ;  /* 0x00007610ff077816 */ /* 0x000fe20000000007 */
[----:B0-----:R-:W-:Y:S02]  /*205a0*/  @P0 IMAD.MOV.U32 R4, RZ, RZ, R16 ;  /* 0x000000ffff040224 */ /* 0x001fe400078e0010 */
[----:B------:R-:W-:-:S05]  /*205b0*/  @P0 IMAD.MOV.U32 R5, RZ, RZ, R17 ;  /* 0x000000ffff050224 */ /* 0x000fca00078e0011 */
[----:B------:R4:W3:Y:S01]  /*205c0*/  @P0 LDG.E.U8 R8, desc[UR32][R4.64] ;  /* 0x0000002004080981 */ /* 0x0008e2000c1e1100 */
[----:B------:R-:W-:Y:S01]  /*205d0*/  PRMT R6, RZ, 0x7610, R6 ;  /* 0x00007610ff067816 */ /* 0x000fe20000000006 */
[----:B----4-:R-:W-:Y:S02]  /*205e0*/  @P0 IMAD.MOV.U32 R5, RZ, RZ, R15 ;  /* 0x000000ffff050224 */ /* 0x010fe400078e000f */
[----:B------:R-:W-:-:S05]  /*205f0*/  @P0 IMAD.MOV.U32 R4, RZ, RZ, R14 ;  /* 0x000000ffff040224 */ /* 0x000fca00078e000e */
[----:B------:R2:W4:Y:S02]  /*20600*/  @P0 LDG.E.U8 R7, desc[UR32][R4.64] ;  /* 0x0000002004070981 */ /* 0x000524000c1e1100 */
[----:B--2---:R-:W-:Y:S02]  /*20610*/  @P0 IMAD.MOV.U32 R4, RZ, RZ, R12 ;  /* 0x000000ffff040224 */ /* 0x004fe400078e000c */
[----:B------:R-:W-:-:S05]  /*20620*/  @P0 IMAD.MOV.U32 R5, RZ, RZ, R13 ;  /* 0x000000ffff050224 */ /* 0x000fca00078e000d */
[----:B------:R3:W2:Y:S01]  /*20630*/  @P0 LDG.E.U8 R6, desc[UR32][R4.64] ;  /* 0x0000002004060981 */ /* 0x0006a2000c1e1100 */
[----:B------:R-:W-:Y:S01]  /*20640*/  PRMT R3, RZ, 0x7610, R3 ;  /* 0x00007610ff037816 */ /* 0x000fe20000000003 */
[----:B---3--:R-:W-:Y:S02]  /*20650*/  @P0 IMAD.MOV.U32 R4, RZ, RZ, R0 ;  /* 0x000000ffff040224 */ /* 0x008fe400078e0000 */
[----:B------:R-:W-:-:S05]  /*20660*/  @P0 IMAD.MOV.U32 R5, RZ, RZ, R11 ;  /* 0x000000ffff050224 */ /* 0x000fca00078e000b */
[----:B------:R-:W3:Y:S04]  /*20670*/  @P0 LDG.E.U8 R3, desc[UR32][R4.64] ;  /* 0x0000002004030981 */ /* 0x000ee8000c1e1100 */
[----:B------:R-:W-:Y:S01]  /*20680*/  STL [R1+0x4070], R10 ;  /* 0x0040700a01007387 */ /* 0x000fe20000100800 */
[----:B------:R-:W0:Y:S01]  /*20690*/  S2R R25, SR_TID.X ;  /* 0x0000000000197919 */ /* 0x000e220000002100 */
[----:B------:R-:W-:Y:S06]  /*206a0*/  BAR.SYNC.DEFER_BLOCKING 0x0 ;  /* 0x0000000000007b1d */ /* 0x000fec0000010000 */
[----:B------:R-:W-:Y:S04]  /*206b0*/  STL [R1+0x4074], R9 ;  /* 0x0040740901007387 */ /* 0x000fe80000100800 */
[----:B------:R-:W-:Y:S04]  /*206c0*/  STL [R1+0x4078], R8 ;  /* 0x0040780801007387 */ /* 0x000fe80000100800 */
[----:B----4-:R-:W-:Y:S04]  /*206d0*/  STL [R1+0x407c], R7 ;  /* 0x00407c0701007387 */ /* 0x010fe80000100800 */
[----:B--2---:R-:W-:Y:S04]  /*206e0*/  STL [R1+0x4080], R6 ;  /* 0x0040800601007387 */ /* 0x004fe80000100800 */
[----:B------:R-:W2:Y:S04]  /*206f0*/  LDL.LU R27, [R1+0x518] ;  /* 0x00051800011b7983 */ /* 0x000ea80000300800 */
[----:B------:R-:W4:Y:S04]  /*20700*/  LDL.LU R26, [R1+0x514] ;  /* 0x00051400011a7983 */ /* 0x000f280000300800 */
[----:B------:R-:W4:Y:S04]  /*20710*/  LDL.LU R24, [R1+0x510] ;  /* 0x0005100001187983 */ /* 0x000f280000300800 */
[----:B------:R-:W4:Y:S04]  /*20720*/  LDL.LU R28, [R1+0x50c] ;  /* 0x00050c00011c7983 */ /* 0x000f280000300800 */
[----:B------:R-:W4:Y:S04]  /*20730*/  LDL.LU R29, [R1+0x494] ;  /* 0x00049400011d7983 */ /* 0x000f280000300800 */
[----:B---3--:R-:W-:Y:S04]  /*20740*/  STL [R1+0x4084], R3 ;  /* 0x0040840301007387 */ /* 0x008fe80000100800 */
        /* <DEDUP_REMOVED lines=50> */
[----:B0-----:R-:W-:Y:S01]  /*20a70*/  STL [R1+0x40f4], R25 ;  /* 0x0040f41901007387 */ /* 0x001fe20000100800 */
[----:B------:R-:W-:-:S03]  /*20a80*/  LOP3.LUT R0, R25, 0x3f, RZ, 0xc0, !PT ;  /* 0x0000003f19007812 */ /* 0x000fc600078ec0ff */
[----:B------:R-:W-:Y:S04]  /*20a90*/  STL [R1+0x3ec0], R5 ;  /* 0x003ec00501007387 */ /* 0x000fe80000100800 */
[----:B------:R-:W-:Y:S04]  /*20aa0*/  STL [R1+0x4050], R5 ;  /* 0x0040500501007387 */ /* 0x000fe80000100800 */
[----:B------:R0:W-:Y:S04]  /*20ab0*/  STL [R1+0x408c], R5 ;  /* 0x00408c0501007387 */ /* 0x0001e80000100800 */
[----:B0-----:R-:W3:Y:S04]  /*20ac0*/  LDL.LU R5, [R1+0x498] ;  /* 0x0004980001057983 */ /* 0x001ee80000300800 */
[----:B------:R-:W3:Y:S04]  /*20ad0*/  LDL.LU R25, [R1+0x490] ;  /* 0x0004900001197983 */ /* 0x000ee80000300800 */
[----:B--2---:R0:W-:Y:S04]  /*20ae0*/  STS.U8 [R0+UR5], R27 ;  /* 0x0000001b00007988 */ /* 0x0041e80008000005 */
[----:B0-----:R-:W2:Y:S04]  /*20af0*/  LDL.LU R27, [R1+0x48c] ;  /* 0x00048c00011b7983 */ /* 0x001ea80000300800 */
        /* <DEDUP_REMOVED lines=15> */
[----:B----4-:R0:W-:Y:S04]  /*20bf0*/  STS.U8 [R0+UR5+0x40], R26 ;  /* 0x0000401a00007988 */ /* 0x0101e80008000005 */
[----:B------:R-:W4:Y:S04]  /*20c00*/  LDL.LU R19, [R1+0x28c] ;  /* 0x00028c0001137983 */ /* 0x000f280000300800 */
[----:B0-----:R-:W4:Y:S04]  /*20c10*/  LDL.LU R26, [R1+0x230] ;  /* 0x00023000011a7983 */ /* 0x001f280000300800 */
[----:B------:R0:W-:Y:S04]  /*20c20*/  STS.U8 [R0+UR5+0x80], R24 ;  /* 0x0000801800007988 */ /* 0x0001e80008000005 */
[----:B------:R1:W-:Y:S04]  /*20c30*/  STS.U8 [R0+UR5+0xc0], R28 ;  /* 0x0000c01c00007988 */ /* 0x0003e80008000005 */
[----:B0-----:R-:W4:Y:S04]  /*20c40*/  LDL.LU R24, [R1+0x22c] ;  /* 0x00022c0001187983 */ /* 0x001f280000300800 */
[----:B------:R-:W4:Y:S04]  /*20c50*/  LDL.LU R20, [R1+0x228] ;  /* 0x0002280001147983 */ /* 0x000f280000300800 */
[----:B------:R-:W4:Y:S04]  /*20c60*/  LDL.LU R21, [R1+0x224] ;  /* 0x0002240001157983 */ /* 0x000f280000300800 */
[----:B------:R-:W4:Y:S04]  /*20c70*/  LDL.LU R22, [R1+0x220] ;  /* 0x0002200001167983 */ /* 0x000f280000300800 */
[----:B------:R-:W4:Y:S04]  /*20c80*/  LDL.LU R23, [R1+0x20c] ;  /* 0x00020c0001177983 */ /* 0x000f280000300800 */
[----:B-1----:R-:W4:Y:S04]  /*20c90*/  LDL.LU R28, [R1+0x208] ;  /* 0x00020800011c7983 */ /* 0x002f280000300800 */
[----:B---3--:R-:W-:Y:S04]  /*20ca0*/  STS.U8 [R0+UR5+0x840], R5 ;  /* 0x0008400500007988 */ /* 0x008fe80008000005 */
[----:B------:R0:W-:Y:S04]  /*20cb0*/  STS.U8 [R0+UR5+0x800], R29 ;  /* 0x0008001d00007988 */ /* 0x0001e80008000005 */
[----:B------:R-:W-:Y:S04]  /*20cc0*/  STS.U8 [R0+UR5+0x8c0], R25 ;  /* 0x0008c01900007988 */ /* 0x000fe80008000005 */
[----:B0-----:R-:W3:Y:S01]  /*20cd0*/  LDL.LU R29, [R1+0x204] ;  /* 0x00020400011d7983 */ /* 0x001ee20000300800 */
[----:B------:R-:W-:-:S03]  /*20ce0*/  ISETP.GE.AND P0, PT, R0, R2, PT ;  /* 0x000000020000720c */ /* 0x000fc60003f06270 */
[----:B--2---:R0:W-:Y:S04]  /*20cf0*/  STS.U8 [R0+UR5+0x880], R27 ;  /* 0x0008801b00007988 */ /* 0x0041e80008000005 */
[----:B------:R-:W-:Y:S04]  /*20d00*/  STS.U8 [R0+UR5+0x1000], R4 ;  /* 0x0010000400007988 */ /* 0x000fe80008000005 */
        /* <DEDUP_REMOVED lines=14> */
[----:B0-----:R-:W2:Y:S04]  /*20df0*/  LDL.LU R27, [R1+0x508] ;  /* 0x00050800011b7983 */ /* 0x001ea80000300800 */
[----:B----4-:R-:W-:Y:S04]  /*20e00*/  STS.U8 [R0+UR5+0x2880], R19 ;  /* 0x0028801300007988 */ /* 0x010fe80008000005 */
[----:B------:R0:W-:Y:S02]  /*20e10*/  STS.U8 [R0+UR5+0x3000], R26 ;  /* 0x0030001a00007988 */ /* 0x0001e40008000005 */
[----:B0-----:R-:W0:Y:S02]  /*20e20*/  S2R R26, SR_TID.X ;  /* 0x00000000001a7919 */ /* 0x001e240000002100 */
[----:B------:R1:W-:Y:S04]  /*20e30*/  STS.U8 [R0+UR5+0x3040], R24 ;  /* 0x0030401800007988 */ /* 0x0003e80008000005 */
[----:B------:R-:W-:Y:S04]  /*20e40*/  STS.U8 [R0+UR5+0x3080], R20 ;  /* 0x0030801400007988 */ /* 0x000fe80008000005 */
[----:B------:R-:W-:Y:S04]  /*20e50*/  STS.U8 [R0+UR5+0x30c0], R21 ;  /* 0x0030c01500007988 */ /* 0x000fe80008000005 */
[----:B------:R-:W-:Y:S04]  /*20e60*/  STS.U8 [R0+UR5+0x3840], R22 ;  /* 0x0038401600007988 */ /* 0x000fe80008000005 */
[----:B------:R-:W-:Y:S04]  /*20e70*/  STS.U8 [R0+UR5+0x3800], R23 ;  /* 0x0038001700007988 */ /* 0x000fe80008000005 */
[----:B------:R4:W-:Y:S04]  /*20e80*/  STS.U8 [R0+UR5+0x38c0], R28 ;  /* 0x0038c01c00007988 */ /* 0x0009e80008000005 */
[----:B-1----:R-:W2:Y:S01]  /*20e90*/  LDL.LU R24, [R1+0x504] ;  /* 0x0005040001187983 */ /* 0x002ea20000300800 */
[----:B0-----:R-:W-:-:S04]  /*20ea0*/  LOP3.LUT R26, R26, 0x3f, RZ, 0xc0, !PT ;  /* 0x0000003f1a1a7812 */ /* 0x001fc800078ec0ff */
[----:B------:R-:W-:Y:S02]  /*20eb0*/  LOP3.LUT R2, R26, 0x8, RZ, 0x3c, !PT ;  /* 0x000000081a027812 */ /* 0x000fe400078e3cff */
[----:B------:R-:W2:Y:S04]  /*20ec0*/  LDL.LU R26, [R1+0x500] ;  /* 0x00050000011a7983 */ /* 0x000ea80000300800 */
[----:B----4-:R-:W4:Y:S04]  /*20ed0*/  LDL.LU R28, [R1+0x4fc] ;  /* 0x0004fc00011c7983 */ /* 0x010f280000300800 */
[----:B---3--:R0:W-:Y:S04]  /*20ee0*/  STS.U8 [R0+UR5+0x3880], R29 ;  /* 0x0038801d00007988 */ /* 0x0081e80008000005 */
[----:B0-----:R-:W3:Y:S04]  /*20ef0*/  LDL.LU R29, [R1+0x488] ;  /* 0x00048800011d7983 */ /* 0x001ee80000300800 */
[----:B------:R-:W-:Y:S04]  /*20f00*/  STL [R1+0x40dc], R0 ;  /* 0x0040dc0001007387 */ /* 0x000fe80000100800 */
[----:B------:R-:W3:Y:S04]  /*20f10*/  LDL.LU R5, [R1+0x484] ;  /* 0x0004840001057983 */ /* 0x000ee80000300800 */
        /* <DEDUP_REMOVED lines=16> */
[----:B--2---:R0:W-:Y:S04]  /*21020*/  STS.U8 [R2+UR5+0x100], R27 ;  /* 0x0001001b02007988 */ /* 0x0041e80008000005 */
[----:B0-----:R-:W2:Y:S04]  /*21030*/  LDL.LU R27, [R1+0x280] ;  /* 0x00028000011b7983 */ /* 0x001ea80000300800 */
[----:B------:R-:W2:Y:S04]  /*21040*/  LDL.LU R19, [R1+0x27c] ;  /* 0x00027c0001137983 */ /* 0x000ea80000300800 */
[----:B------:R-:W2:Y:S04]  /*21050*/  LDL.LU R20, [R1+0x1f8] ;  /* 0x0001f80001147983 */ /* 0x000ea80000300800 */
[----:B------:R-:W2:Y:S04]  /*21060*/  LDL.LU R21, [R1+0x1f4] ;  /* 0x0001f40001157983 */ /* 0x000ea80000300800 */
[----:B------:R-:W2:Y:S04]  /*21070*/  LDL.LU R22, [R1+0x1f0] ;  /* 0x0001f00001167983 */ /* 0x000ea80000300800 */
[----:B------:R-:W2:Y:S04]  /*21080*/  LDL.LU R23, [R1+0x1dc] ;  /* 0x0001dc0001177983 */ /* 0x000ea80000300800 */
[----:B------:R0:W-:Y:S04]  /*21090*/  STS.U8 [R2+UR5+0x140], R24 ;  /* 0x0001401802007988 */ /* 0x0001e80008000005 */
[----:B0-----:R-:W2:Y:S04]  /*210a0*/  LDL.LU R24, [R1+0x1d8] ;  /* 0x0001d80001187983 */ /* 0x001ea80000300800 */
[----:B------:R0:W-:Y:S04]  /*210b0*/  STS.U8 [R2+UR5+0x180], R26 ;  /* 0x0001801a02007988 */ /* 0x0001e80008000005 */
[----:B----4-:R1:W-:Y:S04]  /*210c0*/  STS.U8 [R2+UR5+0x1c0], R28 ;  /* 0x0001c01c02007988 */ /* 0x0103e80008000005 */
[----:B0-----:R-:W4:Y:S04]  /*210d0*/  LDL.LU R26, [R1+0x1d4] ;  /* 0x0001d400011a7983 */ /* 0x001f280000300800 */
[----:B-1----:R-:W4:Y:S04]  /*210e0*/  LDL.LU R28, [R1+0x1d0] ;  /* 0x0001d000011c7983 */ /* 0x002f280000300800 */
[----:B---3--:R0:W-:Y:S04]  /*210f0*/  STS.U8 [R2+UR5+0x940], R29 ;  /* 0x0009401d02007988 */ /* 0x0081e80008000005 */
        /* <DEDUP_REMOVED lines=17> */
[----:B0-----:R-:W3:Y:S04]  /*21210*/  LDL.LU R29, [R1+0x1bc] ;  /* 0x0001bc00011d7983 */ /* 0x001ee80000300800 */
[----:B--2---:R0:W-:Y:S02]  /*21220*/  STS.U8 [R2+UR5+0x29c0], R27 ;  /* 0x0029c01b02007988 */ /* 0x0041e40008000005 */
[----:B0-----:R-:W0:Y:S02]  /*21230*/  S2R R27, SR_TID.X ;  /* 0x00000000001b7919 */ /* 0x001e240000002100 */
[----:B------:R-:W-:Y:S04]  /*21240*/  STS.U8 [R2+UR5+0x2980], R19 ;  /* 0x0029801302007988 */ /* 0x000fe80008000005 */
[----:B------:R-:W-:Y:S04]  /*21250*/  STS.U8 [R2+UR5+0x3100], R20 ;  /* 0x0031001402007988 */ /* 0x000fe80008000005 */
[----:B------:R-:W-:Y:S04]  /*21260*/  STS.U8 [R2+UR5+0x3140], R21 ;  /* 0x0031401502007988 */ /* 0x000fe80008000005 */
[----:B------:R-:W-:Y:S04]  /*21270*/  STS.U8 [R2+UR5+0x3180], R22 ;  /* 0x0031801602007988 */ /* 0x000fe80008000005 */
[----:B------:R1:W-:Y:S04]  /*21280*/  STS.U8 [R2+UR5+0x31c0], R23 ;  /* 0x0031c01702007988 */ /* 0x0003e80008000005 */
[----:B------:R-:W-:Y:S01]  /*21290*/  STS.U8 [R2+UR5+0x3940], R24 ;  /* 0x0039401802007988 */ /* 0x000fe20008000005 */
[----:B0-----:R-:W-:-:S05]  /*212a0*/  LOP3.LUT R27, R27, 0x3f, RZ, 0xc0, !PT ;  /* 0x0000003f1b1b7812 */ /* 0x001fca00078ec0ff */
[----:B------:R-:W-:Y:S01]  /*212b0*/  STL [R1+0x410c], R27 ;  /* 0x00410c1b01007387 */ /* 0x000fe20000100800 */
[----:B-1----:R-:W-:-:S03]  /*212c0*/  LOP3.LUT R23, R27, 0x10, RZ, 0x3c, !PT ;  /* 0x000000101b177812 */ /* 0x002fc600078e3cff */
[----:B----4-:R0:W-:Y:S04]  /*212d0*/  STS.U8 [R2+UR5+0x3900], R26 ;  /* 0x0039001a02007988 */ /* 0x0101e80008000005 */
[----:B------:R1:W-:Y:S04]  /*212e0*/  STS.U8 [R2+UR5+0x39c0], R28 ;  /* 0x0039c01c02007988 */ /* 0x0003e80008000005 */
[----:B0-----:R-:W2:Y:S04]  /*212f0*/  LDL.LU R26, [R1+0x4f8] ;  /* 0x0004f800011a7983 */ /* 0x001ea80000300800 */
[----:B-1----:R-:W4:Y:S04]  /*21300*/  LDL.LU R28, [R1+0x4f4] ;  /* 0x0004f400011c7983 */ /* 0x002f280000300800 */
[----:B------:R-:W2:Y:S04]  /*21310*/  LDL.LU R27, [R1+0x4ec] ;  /* 0x0004ec00011b7983 */ /* 0x000ea80000300800 */
[----:B---3--:R-:W-:Y:S04]  /*21320*/  STS.U8 [R2+UR5+0x3980], R29 ;  /* 0x0039801d02007988 */ /* 0x008fe80008000005 */
[----:B--2---:R0:W-:Y:S04]  /*21330*/  STL [R1+0x4110], R27 ;  /* 0x0041101b01007387 */ /* 0x0041e80000100800 */
[----:B0-----:R-:W2:Y:S04]  /*21340*/  LDL.LU R27, [R1+0x4f0] ;  /* 0x0004f000011b7983 */ /* 0x001ea80000300800 */
        /* <DEDUP_REMOVED lines=25> */
[----:B------:R0:W-:Y:S04]  /*214e0*/  STS.U8 [R23+UR5+0x200], R26 ;  /* 0x0002001a17007988 */ /* 0x0001e80008000005 */
[----:B----4-:R1:W-:Y:S04]  /*214f0*/  STS.U8 [R23+UR5+0x240], R28 ;  /* 0x0002401c17007988 */ /* 0x0103e80008000005 */
[----:B0-----:R-:W4:Y:S04]  /*21500*/  LDL.LU R26, [R1+0xfc] ;  /* 0x0000fc00011a7983 */ /* 0x001f280000300800 */
[----:B-1----:R-:W4:Y:S04]  /*21510*/  LDL.LU R28, [R1+0xf8] ;  /* 0x0000f800011c7983 */ /* 0x002f280000300800 */
[----:B--2---:R0:W-:Y:S04]  /*21520*/  STS.U8 [R23+UR5+0x280], R27 ;  /* 0x0002801b17007988 */ /* 0x0041e80008000005 */
[----:B0-----:R-:W2:Y:S04]  /*21530*/  LDL.LU R27, [R1+0x4110] ;  /* 0x00411000011b7983 */ /* 0x001ea80000300800 */
[----:B--2---:R0:W-:Y:S04]  /*21540*/  STS.U8 [R23+UR5+0x2c0], R27 ;  /* 0x0002c01b17007988 */ /* 0x0041e80008000005 */
[----:B---3--:R-:W-:Y:S04]  /*21550*/  STS.U8 [R23+UR5+0xa40], R0 ;  /* 0x000a400017007988 */ /* 0x008fe80008000005 */
        /* <DEDUP_REMOVED lines=24> */
[----:B------:R0:W-:Y:S04]  /*216e0*/  STS.U8 [R23+UR5+0x3a40], R29 ;  /* 0x003a401d17007988 */ /* 0x0001e80008000005 */
[----:B0-----:R-:W3:Y:S04]  /*216f0*/  LDL.LU R29, [R1+0xf4] ;  /* 0x0000f400011d7983 */ /* 0x001ee80000300800 */
[----:B------:R-:W4:Y:S04]  /*21700*/  LDL.LU R2, [R1+0x4e0] ;  /* 0x0004e00001027983 */ /* 0x000f280000300800 */
[----:B----4-:R0:W-:Y:S04]  /*21710*/  STL [R1+0x4104], R2 ;  /* 0x0041040201007387 */ /* 0x0101e80000100800 */
[----:B0-----:R-:W4:Y:S04]  /*21720*/  LDL.LU R2, [R1+0x4e4] ;  /* 0x0004e40001027983 */ /* 0x001f280000300800 */
[----:B------:R-:W-:Y:S04]  /*21730*/  STS.U8 [R23+UR5+0x3a00], R26 ;  /* 0x003a001a17007988 */ /* 0x000fe80008000005 */
[----:B------:R-:W-:Y:S01]  /*21740*/  STS.U8 [R23+UR5+0x3ac0], R28 ;  /* 0x003ac01c17007988 */ /* 0x000fe20008000005 */
[----:B--2---:R-:W-:-:S03]  /*21750*/  LOP3.LUT R0, R27, 0x18, RZ, 0x3c, !PT ;  /* 0x000000181b007812 */ /* 0x004fc600078e3cff */
[----:B---3--:R-:W-:Y:S04]  /*21760*/  STS.U8 [R23+UR5+0x3a80], R29 ;  /* 0x003a801d17007988 */ /* 0x008fe80008000005 */
[----:B----4-:R0:W-:Y:S04]  /*21770*/  STL [R1+0x4108], R2 ;  /* 0x0041080201007387 */ /* 0x0101e80000100800 */
[----:B0-----:R-:W2:Y:S04]  /*21780*/  LDL.LU R2, [R1+0x4e8] ;  /* 0x0004e80001027983 */ /* 0x001ea80000300800 */
[----:B------:R-:W3:Y:S04]  /*21790*/  LDL.LU R5, [R1+0x4dc] ;  /* 0x0004dc0001057983 */ /* 0x000ee80000300800 */
[----:B------:R-:W4:Y:S04]  /*217a0*/  LDL.LU R25, [R1+0x468] ;  /* 0x0004680001197983 */ /* 0x000f280000300800 */
        /* <DEDUP_REMOVED lines=25> */
[----:B--2---:R0:W-:Y:S04]  /*21940*/  STS.U8 [R0+UR5+0x300], R2 ;  /* 0x0003000200007988 */ /* 0x0041e80008000005 */
[----:B0-----:R-:W2:Y:S04]  /*21950*/  LDL.LU R2, [R1+0x4108] ;  /* 0x0041080001027983 */ /* 0x001ea80000300800 */
[----:B--2---:R0:W-:Y:S04]  /*21960*/  STS.U8 [R0+UR5+0x340], R2 ;  /* 0x0003400200007988 */ /* 0x0041e80008000005 */
[----:B0-----:R-:W2:Y:S04]  /*21970*/  LDL.LU R2, [R1+0x4104] ;  /* 0x0041040001027983 */ /* 0x001ea80000300800 */
[----:B--2---:R-:W-:Y:S04]  /*21980*/  STS.U8 [R0+UR5+0x380], R2 ;  /* 0x0003800200007988 */ /* 0x004fe80008000005 */
[----:B---3--:R-:W-:Y:S04]  /*21990*/  STS.U8 [R0+UR5+0x3c0], R5 ;  /* 0x0003c00500007988 */ /* 0x008fe80008000005 */
[----:B----4-:R-:W-:Y:S04]  /*219a0*/  STS.U8 [R0+UR5+0xb40], R25 ;  /* 0x000b401900007988 */ /* 0x010fe80008000005 */
        /* <DEDUP_REMOVED lines=19> */
[----:B------:R0:W-:Y:S02]  /*21ae0*/  STS.U8 [R0+UR5+0x3300], R28 ;  /* 0x0033001c00007988 */ /* 0x0001e40008000005 */
[----:B0-----:R-:W0:Y:S02]  /*21af0*/  S2R R28, SR_TID.X ;  /* 0x00000000001c7919 */ /* 0x001e240000002100 */
[----:B------:R-:W-:Y:S04]  /*21b00*/  STS.U8 [R0+UR5+0x3340], R23 ;  /* 0x0033401700007988 */ /* 0x000fe80008000005 */
[----:B------:R-:W-:Y:S04]  /*21b10*/  STS.U8 [R0+UR5+0x3380], R24 ;  /* 0x0033801800007988 */ /* 0x000fe80008000005 */
[----:B------:R-:W-:Y:S04]  /*21b20*/  STS.U8 [R0+UR5+0x33c0], R26 ;  /* 0x0033c01a00007988 */ /* 0x000fe80008000005 */
[----:B------:R-:W-:Y:S04]  /*21b30*/  STS.U8 [R0+UR5+0x3b40], R27 ;  /* 0x003b401b00007988 */ /* 0x000fe80008000005 */
[----:B------:R1:W-:Y:S04]  /*21b40*/  STS.U8 [R0+UR5+0x3b00], R29 ;  /* 0x003b001d00007988 */ /* 0x0003e80008000005 */
[----:B-1----:R-:W2:Y:S01]  /*21b50*/  LDL.LU R29, [R1+0x94] ;  /* 0x00009400011d7983 */ /* 0x002ea20000300800 */
[----:B0-----:R-:W-:-:S04]  /*21b60*/  LOP3.LUT R28, R28, 0x3f, RZ, 0xc0, !PT ;  /* 0x0000003f1c1c7812 */ /* 0x001fc800078ec0ff */
[----:B------:R-:W-:-:S05]  /*21b70*/  LOP3.LUT R0, R28, 0x20, RZ, 0x3c, !PT ;  /* 0x000000201c007812 */ /* 0x000fca00078e3cff */
[----:B------:R0:W-:Y:S04]  /*21b80*/  STL [R1+0x40fc], R0 ;  /* 0x0040fc0001007387 */ /* 0x0001e80000100800 */
[----:B0-----:R-:W3:Y:S04]  /*21b90*/  LDL.LU R0, [R1+0x90] ;  /* 0x0000900001007983 */ /* 0x001ee80000300800 */
[----:B------:R-:W4:Y:S04]  /*21ba0*/  LDL.LU R25, [R1+0x4d4] ;  /* 0x0004d40001197983 */ /* 0x000f280000300800 */
[----:B----4-:R0:W-:Y:S04]  /*21bb0*/  STL [R1+0x40f8], R25 ;  /* 0x0040f81901007387 */ /* 0x0101e80000100800 */
[----:B0-----:R-:W4:Y:S04]  /*21bc0*/  LDL.LU R25, [R1+0x4d8] ;  /* 0x0004d80001197983 */ /* 0x001f280000300800 */
[----:B----4-:R0:W-:Y:S04]  /*21bd0*/  STL [R1+0x4100], R25 ;  /* 0x0041001901007387 */ /* 0x0101e80000100800 */
        /* <DEDUP_REMOVED lines=20> */
[----:B------:R-:W4:Y:S01]  /*21d20*/  LDL.LU R22, [R1+0x200] ;  /* 0x0002000001167983 */ /* 0x000f220000300800 */
[----:B0-----:R-:W-:-:S03]  /*21d30*/  LOP3.LUT R25, R28, 0x18, RZ, 0x3c, !PT ;  /* 0x000000181c197812 */ /* 0x001fc600078e3cff */
[----:B------:R-:W4:Y:S04]  /*21d40*/  LDL.LU R23, [R1+0x1fc] ;  /* 0x0001fc0001177983 */ /* 0x000f280000300800 */
[----:B------:R-:W4:Y:S04]  /*21d50*/  LDL.LU R24, [R1+0x84] ;  /* 0x0000840001187983 */ /* 0x000f280000300800 */
[----:B------:R-:W4:Y:S04]  /*21d60*/  LDL.LU R26, [R1+0x80] ;  /* 0x00008000011a7983 */ /* 0x000f280000300800 */
[----:B------:R-:W4:Y:S04]  /*21d70*/  LDL.LU R27, [R1+0x7c] ;  /* 0x00007c00011b7983 */ /* 0x000f280000300800 */
[----:B--2---:R0:W-:Y:S04]  /*21d80*/  STS.U8 [R25+UR5+0x3bc0], R29 ;  /* 0x003bc01d19007988 */ /* 0x0041e80008000005 */
[----:B------:R-:W2:Y:S04]  /*21d90*/  LDL.LU R28, [R1+0x78] ;  /* 0x00007800011c7983 */ /* 0x000ea80000300800 */
[----:B---3--:R1:W-:Y:S04]  /*21da0*/  STS.U8 [R25+UR5+0x3b80], R0 ;  /* 0x003b800019007988 */ /* 0x0083e80008000005 */
[----:B0-----:R-:W3:Y:S04]  /*21db0*/  LDL.LU R29, [R1+0x74] ;  /* 0x00007400011d7983 */ /* 0x001ee80000300800 */
[----:B-1----:R-:W4:Y:S04]  /*21dc0*/  LDL.LU R25, [R1+0x4100] ;  /* 0x0041000001197983 */ /* 0x002f280000300800 */
[----:B------:R-:W4:Y:S04]  /*21dd0*/  LDL.LU R0, [R1+0x40fc] ;  /* 0x0040fc0001007983 */ /* 0x000f280000300800 */
[----:B----4-:R0:W-:Y:S04]  /*21de0*/  STS.U8 [R0+UR5+0x400], R25 ;  /* 0x0004001900007988 */ /* 0x0101e80008000005 */
[----:B0-----:R-:W4:Y:S04]  /*21df0*/  LDL.LU R25, [R1+0x40f8] ;  /* 0x0040f80001197983 */ /* 0x001f280000300800 */
[----:B----4-:R0:W-:Y:S04]  /*21e00*/  STS.U8 [R0+UR5+0x440], R25 ;  /* 0x0004401900007988 */ /* 0x0101e80008000005 */
        /* <DEDUP_REMOVED lines=25> */
[----:B--2---:R-:W-:Y:S04]  /*21fa0*/  STS.U8 [R0+UR5+0x34c0], R28 ;  /* 0x0034c01c00007988 */ /* 0x004fe80008000005 */
[----:B0-----:R-:W2:Y:S04]  /*21fb0*/  LDL.LU R25, [R1+0x40f4] ;  /* 0x0040f40001197983 */ /* 0x001ea80000300800 */
[----:B---3--:R0:W-:Y:S04]  /*21fc0*/  STS.U8 [R0+UR5+0x3c40], R29 ;  /* 0x003c401d00007988 */ /* 0x0081e80008000005 */
[----:B0-----:R-:W3:Y:S04]  /*21fd0*/  LDL.LU R0, [R1+0x4c4] ;  /* 0x0004c40001007983 */ /* 0x001ee80000300800 */
[----:B---3--:R0:W-:Y:S04]  /*21fe0*/  STL [R1+0x40e0], R0 ;  /* 0x0040e00001007387 */ /* 0x0081e80000100800 */
[----:B0-----:R-:W3:Y:S04]  /*21ff0*/  LDL.LU R0, [R1+0x4c8] ;  /* 0x0004c80001007983 */ /* 0x001ee80000300800 */
[----:B---3--:R0:W-:Y:S04]  /*22000*/  STL [R1+0x40e4], R0 ;  /* 0x0040e40001007387 */ /* 0x0081e80000100800 */
[----:B0-----:R-:W3:Y:S04]  /*22010*/  LDL.LU R0, [R1+0x18] ;  /* 0x0000180001007983 */ /* 0x001ee80000300800 */
[----:B---3--:R0:W-:Y:S04]  /*22020*/  STL [R1+0x40ec], R0 ;  /* 0x0040ec0001007387 */ /* 0x0081e80000100800 */
[----:B0-----:R-:W3:Y:S04]  /*22030*/  LDL.LU R0, [R1+0x1c] ;  /* 0x00001c0001007983 */ /* 0x001ee80000300800 */
[----:B---3--:R0:W-:Y:S04]  /*22040*/  STL [R1+0x40f0], R0 ;  /* 0x0040f00001007387 */ /* 0x0081e80000100800 */
[----:B0-----:R-:W3:Y:S04]  /*22050*/  LDL.LU R0, [R1+0x70] ;  /* 0x0000700001007983 */ /* 0x001ee80000300800 */
[----:B------:R-:W4:Y:S01]  /*22060*/  LDL.LU R16, [R1+0x4c0] ;  /* 0x0004c00001107983 */ /* 0x000f220000300800 */
[----:B--2---:R-:W-:-:S02]  /*22070*/  LOP3.LUT R2, R25, 0x3f, RZ, 0xc0, !PT ;  /* 0x0000003f19027812 */ /* 0x004fc400078ec0ff */
[----:B------:R-:W-:Y:S01]  /*22080*/  LOP3.LUT R25, R25, 0x3f, RZ, 0xc0, !PT ;  /* 0x0000003f19197812 */ /* 0x000fe200078ec0ff */
[----:B----4-:R0:W-:Y:S04]  /*22090*/  STL [R1+0x40e8], R16 ;  /* 0x0040e81001007387 */ /* 0x0101e80000100800 */
[----:B------:R-:W2:Y:S04]  /*220a0*/  LDL.LU R17, [R1+0x4bc] ;  /* 0x0004bc0001117983 */ /* 0x000ea80000300800 */
        /* <DEDUP_REMOVED lines=24> */
[----:B------:R-:W4:Y:S04]  /*22230*/  LDL.LU R25, [R1] ;  /* 0x0000000001197983 */ /* 0x000f280000300800 */
[----:B---3--:R0:W-:Y:S04]  /*22240*/  STS.U8 [R16+UR5+0x3c00], R0 ;  /* 0x003c000010007988 */ /* 0x0081e80008000005 */
[----:B0-----:R-:W3:Y:S04]  /*22250*/  LDL.LU R0, [R1+0x40f0] ;  /* 0x0040f00001007983 */ /* 0x001ee80000300800 */
[----:B---3--:R0:W-:Y:S04]  /*22260*/  STS.U8 [R16+UR5+0x3cc0], R0 ;  /* 0x003cc00010007988 */ /* 0x0081e80008000005 */
[----:B0-----:R-:W3:Y:S01]  /*22270*/  LDL.LU R0, [R1+0x40ec] ;  /* 0x0040ec0001007983 */ /* 0x001ee20000300800 */
[----:B------:R-:W-:-:S03]  /*22280*/  LOP3.LUT R20, R2, 0x28, RZ, 0x3c, !PT ;  /* 0x0000002802147812 */ /* 0x000fc600078e3cff */
[----:B---3--:R0:W-:Y:S04]  /*22290*/  STS.U8 [R16+UR5+0x3c80], R0 ;  /* 0x003c800010007988 */ /* 0x0081e80008000005 */
[----:B0-----:R-:W3:Y:S04]  /*222a0*/  LDL.LU R16, [R1+0x40e8] ;  /* 0x0040e80001107983 */ /* 0x001ee80000300800 */
[----:B------:R-:W2:Y:S04]  /*222b0*/  LDL.LU R0, [R1+0x40e4] ;  /* 0x0040e40001007983 */ /* 0x000ea80000300800 */
[----:B--2---:R0:W-:Y:S04]  /*222c0*/  STS.U8 [R20+UR5+0x500], R0 ;  /* 0x0005000014007988 */ /* 0x0041e80008000005 */
[----:B0-----:R-:W2:Y:S04]  /*222d0*/  LDL.LU R0, [R1+0x40e0] ;  /* 0x0040e00001007983 */ /* 0x001ea80000300800 */
[----:B--2---:R0:W-:Y:S04]  /*222e0*/  STS.U8 [R20+UR5+0x540], R0 ;  /* 0x0005400014007988 */ /* 0x0041e80008000005 */
[----:B---3--:R1:W-:Y:S04]  /*222f0*/  STS.U8 [R20+UR5+0x580], R16 ;  /* 0x0005801014007988 */ /* 0x0083e80008000005 */
[----:B------:R2:W-:Y:S04]  /*22300*/  STS.U8 [R20+UR5+0x5c0], R17 ;  /* 0x0005c01114007988 */ /* 0x0005e80008000005 */
[----:B----4-:R3:W-:Y:S04]  /*22310*/  STS.U8 [R20+UR5+0xd40], R18 ;  /* 0x000d401214007988 */ /* 0x0107e80008000005 */
[----:B------:R4:W-:Y:S04]  /*22320*/  STS.U8 [R20+UR5+0xd00], R19 ;  /* 0x000d001314007988 */ /* 0x0009e80008000005 */
[----:B------:R4:W-:Y:S04]  /*22330*/  STS.U8 [R20+UR5+0xdc0], R26 ;  /* 0x000dc01a14007988 */ /* 0x0009e80008000005 */
[----:B0-----:R-:W4:Y:S04]  /*22340*/  LDL.LU R0, [R1+0x40dc] ;  /* 0x0040dc0001007983 */ /* 0x001f280000300800 */
[----:B-1----:R-:W4:Y:S04]  /*22350*/  LDL.LU R16, [R1+0x40d8] ;  /* 0x0040d80001107983 */ /* 0x002f280000300800 */
[----:B--2---:R-:W2:Y:S04]  /*22360*/  LDL.LU R17, [R1+0x40d4] ;  /* 0x0040d40001117983 */ /* 0x004ea80000300800 */
[----:B---3--:R-:W3:Y:S04]  /*22370*/  LDL.LU R18, [R1+0x40d0] ;  /* 0x0040d00001127983 */ /* 0x008ee80000300800 */
[----:B----4-:R-:W4:Y:S04]  /*22380*/  LDL.LU R19, [R1+0x40cc] ;  /* 0x0040cc0001137983 */ /* 0x010f280000300800 */
[----:B------:R-:W2:Y:S04]  /*22390*/  LDL.LU R26, [R1+0x40c8] ;  /* 0x0040c800011a7983 */ /* 0x000ea80000300800 */
[----:B------:R0:W-:Y:S04]  /*223a0*/  STS.U8 [R20+UR5+0xd80], R27 ;  /* 0x000d801b14007988 */ /* 0x0001e80008000005 */
[----:B------:R1:W-:Y:S04]  /*223b0*/  STS.U8 [R20+UR5+0x1500], R28 ;  /* 0x0015001c14007988 */ /* 0x0003e80008000005 */
[----:B------:R1:W-:Y:S04]  /*223c0*/  STS.U8 [R20+UR5+0x1540], R29 ;  /* 0x0015401d14007988 */ /* 0x0003e80008000005 */
[----:B0-----:R-:W3:Y:S04]  /*223d0*/  LDL.LU R27, [R1+0x40c4] ;  /* 0x0040c400011b7983 */ /* 0x001ee80000300800 */
[----:B-1----:R-:W4:Y:S04]  /*223e0*/  LDL.LU R28, [R1+0x40c0] ;  /* 0x0040c000011c7983 */ /* 0x002f280000300800 */
[----:B------:R-:W2:Y:S04]  /*223f0*/  LDL.LU R29, [R1+0x40bc] ;  /* 0x0040bc00011d7983 */ /* 0x000ea80000300800 */
        /* <DEDUP_REMOVED lines=13> */
[----:B------:R0:W-:Y:S04]  /*224d0*/  STS.U8 [R20+UR5+0x2d80], R21 ;  /* 0x002d801514007988 */ /* 0x0001e80008000005 */
[----:B------:R1:W-:Y:S04]  /*224e0*/  STS.U8 [R20+UR5+0x3500], R22 ;  /* 0x0035001614007988 */ /* 0x0003e80008000005 */
[----:B------:R1:W-:Y:S04]  /*224f0*/  STS.U8 [R20+UR5+0x3540], R23 ;  /* 0x0035401714007988 */ /* 0x0003e80008000005 */
[----:B------:R-:W-:Y:S04]  /*22500*/  STS.U8 [R20+UR5+0x3580], R24 ;  /* 0x0035801814007988 */ /* 0x000fe80008000005 */
[----:B------:R1:W-:Y:S04]  /*22510*/  STS.U8 [R20+UR5+0x35c0], R25 ;  /* 0x0035c01914007988 */ /* 0x0003e80008000005 */
[----:B0-----:R-:W3:Y:S04]  /*22520*/  LDL.LU R21, [R1+0x4b8] ;  /* 0x0004b80001157983 */ /* 0x001ee80000300800 */
[----:B-1----:R-:W3:Y:S04]  /*22530*/  LDL.LU R22, [R1+0x4b4] ;  /* 0x0004b40001167983 */ /* 0x002ee80000300800 */
        /* <DEDUP_REMOVED lines=16> */
[----:B--2---:R-:W-:Y:S04]  /*22640*/  STS.U8 [R20+UR5+0x3d40], R29 ;  /* 0x003d401d14007988 */ /* 0x004fe80008000005 */
[----:B------:R0:W-:Y:S04]  /*22650*/  STL [R1+0x4090], R29 ;  /* 0x0040901d01007387 */ /* 0x0001e80000100800 */
[----:B----4-:R-:W-:Y:S04]  /*22660*/  STS.U8 [R20+UR5+0x3d00], R28 ;  /* 0x003d001c14007988 */ /* 0x010fe80008000005 */
[----:B---3--:R-:W-:Y:S04]  /*22670*/  STS.U8 [R20+UR5+0x3dc0], R27 ;  /* 0x003dc01b14007988 */ /* 0x008fe80008000005 */
[----:B------:R-:W-:Y:S04]  /*22680*/  STS.U8 [R20+UR5+0x3d80], R26 ;  /* 0x003d801a14007988 */ /* 0x000fe80008000005 */
[----:B0-----:R-:W2:Y:S04]  /*22690*/  LDL.LU R29, [R1+0x42c] ;  /* 0x00042c00011d7983 */ /* 0x001ea80000300800 */
[----:B------:R0:W-:Y:S04]  /*226a0*/  STL [R1+0x4094], R28 ;  /* 0x0040941c01007387 */ /* 0x0001e80000100800 */
[----:B0-----:R-:W3:Y:S04]  /*226b0*/  LDL.LU R28, [R1+0x430] ;  /* 0x00043000011c7983 */ /* 0x001ee80000300800 */
[----:B------:R0:W-:Y:S04]  /*226c0*/  STL [R1+0x4098], R27 ;  /* 0x0040981b01007387 */ /* 0x0001e80000100800 */
[----:B0-----:R-:W4:Y:S04]  /*226d0*/  LDL.LU R27, [R1+0x434] ;  /* 0x00043400011b7983 */ /* 0x001f280000300800 */
[----:B------:R-:W2:Y:S04]  /*226e0*/  LDL.LU R20, [R1+0x40b8] ;  /* 0x0040b80001147983 */ /* 0x000ea80000300800 */
[----:B------:R0:W-:Y:S04]  /*226f0*/  STL [R1+0x409c], R26 ;  /* 0x00409c1a01007387 */ /* 0x0001e80000100800 */
[----:B0-----:R-:W3:Y:S01]  /*22700*/  LDL.LU R26, [R1+0x438] ;  /* 0x00043800011a7983 */ /* 0x001ee20000300800 */
[----:B------:R-:W-:-:S05]  /*22710*/  LOP3.LUT R2, R2, 0x30, RZ, 0x3c, !PT ;  /* 0x0000003002027812 */ /* 0x000fca00078e3cff */
[----:B------:R0:W-:Y:S04]  /*22720*/  STS.U8 [R2+UR5+0x600], R21 ;  /* 0x0006001502007988 */ /* 0x0001e80008000005 */
[----:B------:R1:W-:Y:S04]  /*22730*/  STS.U8 [R2+UR5+0x640], R22 ;  /* 0x0006401602007988 */ /* 0x0003e80008000005 */
[----:B------:R1:W-:Y:S04]  /*22740*/  STS.U8 [R2+UR5+0x680], R23 ;  /* 0x0006801702007988 */ /* 0x0003e80008000005 */
[----:B------:R1:W-:Y:S04]  /*22750*/  STS.U8 [R2+UR5+0x6c0], R25 ;  /* 0x0006c01902007988 */ /* 0x0003e80008000005 */
[----:B0-----:R-:W2:Y:S04]  /*22760*/  LDL.LU R21, [R1+0x40b4] ;  /* 0x0040b40001157983 */ /* 0x001ea80000300800 */
[----:B-1----:R-:W2:Y:S04]  /*22770*/  LDL.LU R22, [R1+0x40b0] ;  /* 0x0040b00001167983 */ /* 0x002ea80000300800 */
[----:B------:R-:W2:Y:S04]  /*22780*/  LDL.LU R23, [R1+0x40ac] ;  /* 0x0040ac0001177983 */ /* 0x000ea80000300800 */
[----:B------:R-:W2:Y:S04]  /*22790*/  LDL.LU R25, [R1+0x40a8] ;  /* 0x0040a80001197983 */ /* 0x000ea80000300800 */
[----:B---3--:R-:W-:Y:S04]  /*227a0*/  STS.U8 [R2+UR5+0xe40], R26 ;  /* 0x000e401a02007988 */ /* 0x008fe80008000005 */
[----:B----4-:R-:W-:Y:S04]  /*227b0*/  STS.U8 [R2+UR5+0xe00], R27 ;  /* 0x000e001b02007988 */ /* 0x010fe80008000005 */
[----:B------:R-:W-:Y:S04]  /*227c0*/  STS.U8 [R2+UR5+0xec0], R28 ;  /* 0x000ec01c02007988 */ /* 0x000fe80008000005 */
[----:B--2---:R-:W-:Y:S04]  /*227d0*/  STS.U8 [R2+UR5+0xe80], R29 ;  /* 0x000e801d02007988 */ /* 0x004fe80008000005 */
[----:B------:R-:W-:Y:S04]  /*227e0*/  STS.U8 [R2+UR5+0x1600], R5 ;  /* 0x0016000502007988 */ /* 0x000fe80008000005 */
[----:B------:R-:W-:Y:S04]  /*227f0*/  STS.U8 [R2+UR5+0x1640], R4 ;  /* 0x0016400402007988 */ /* 0x000fe80008000005 */
[----:B------:R-:W-:Y:S04]  /*22800*/  STS.U8 [R2+UR5+0x1680], R3 ;  /* 0x0016800302007988 */ /* 0x000fe80008000005 */
[----:B------:R-:W-:Y:S04]  /*22810*/  STS.U8 [R2+UR5+0x16c0], R6 ;  /* 0x0016c00602007988 */ /* 0x000fe80008000005 */
[----:B------:R-:W-:Y:S04]  /*22820*/  STS.U8 [R2+UR5+0x1e40], R7 ;  /* 0x001e400702007988 */ /* 0x000fe80008000005 */
[----:B------:R0:W-:Y:S04]  /*22830*/  STS.U8 [R2+UR5+0x1e00], R24 ;  /* 0x001e001802007988 */ /* 0x0001e80008000005 */
[----:B0-----:R-:W2:Y:S04]  /*22840*/  LDL.LU R24, [R1+0x10] ;  /* 0x0000100001187983 */ /* 0x001ea80000300800 */
[----:B------:R-:W3:Y:S04]  /*22850*/  LDL.LU R26, [R1+0x4a4] ;  /* 0x0004a400011a7983 */ /* 0x000ee80000300800 */
[----:B---3--:R0:W-:Y:S04]  /*22860*/  STL [R1+0x40a0], R26 ;  /* 0x0040a01a01007387 */ /* 0x0081e80000100800 */
[----:B0-----:R-:W3:Y:S04]  /*22870*/  LDL.LU R26, [R1+0x4a8] ;  /* 0x0004a800011a7983 */ /* 0x001ee80000300800 */
[----:B------:R0:W-:Y:S04]  /*22880*/  STS.U8 [R2+UR5+0x1ec0], R8 ;  /* 0x001ec00802007988 */ /* 0x0001e80008000005 */
[----:B------:R-:W-:Y:S04]  /*22890*/  STS.U8 [R2+UR5+0x1e80], R9 ;  /* 0x001e800902007988 */ /* 0x000fe80008000005 */
[----:B------:R-:W-:Y:S04]  /*228a0*/  STS.U8 [R2+UR5+0x2600], R10 ;  /* 0x0026000a02007988 */ /* 0x000fe80008000005 */
[----:B------:R-:W-:Y:S04]  /*228b0*/  STS.U8 [R2+UR5+0x2640], R11 ;  /* 0x0026400b02007988 */ /* 0x000fe80008000005 */
[----:B------:R-:W-:Y:S04]  /*228c0*/  STS.U8 [R2+UR5+0x2680], R12 ;  /* 0x0026800c02007988 */ /* 0x000fe80008000005 */
[----:B------:R-:W-:Y:S04]  /*228d0*/  STS.U8 [R2+UR5+0x26c0], R13 ;  /* 0x0026c00d02007988 */ /* 0x000fe80008000005 */
[----:B------:R-:W-:Y:S04]  /*228e0*/  STS.U8 [R2+UR5+0x2e40], R14 ;  /* 0x002e400e02007988 */ /* 0x000fe80008000005 */
[----:B------:R-:W-:Y:S04]  /*228f0*/  STS.U8 [R2+UR5+0x2e00], R15 ;  /* 0x002e000f02007988 */ /* 0x000fe80008000005 */
[----:B---3--:R1:W-:Y:S04]  /*22900*/  STL [R1+0x40a4], R26 ;  /* 0x0040a41a01007387 */ /* 0x0083e80000100800 */
        /* <DEDUP_REMOVED lines=8> */
[----:B0-----:R-:W4:Y:S01]  /*22990*/  LDL.LU R8, [R1+0x3a0] ;  /* 0x0003a00001087983 */ /* 0x001f220000300800 */
[----:B-1----:R-:W-:-:S03]  /*229a0*/  LOP3.LUT R26, R0, 0x30, RZ, 0x3c, !PT ;  /* 0x00000030001a7812 */ /* 0x002fc600078e3cff */
[----:B------:R-:W4:Y:S04]  /*229b0*/  LDL.LU R9, [R1+0x39c] ;  /* 0x00039c0001097983 */ /* 0x000f280000300800 */
[----:B------:R-:W4:Y:S04]  /*229c0*/  LDL.LU R10, [R1+0x328] ;  /* 0x00032800010a7983 */ /* 0x000f280000300800 */
[----:B--2---:R0:W-:Y:S04]  /*229d0*/  STS.U8 [R26+UR5+0x2ec0], R24 ;  /* 0x002ec0181a007988 */ /* 0x0041e80008000005 */
[----:B------:R-:W-:Y:S04]  /*229e0*/  STS.U8 [R26+UR5+0x2e80], R25 ;  /* 0x002e80191a007988 */ /* 0x000fe80008000005 */
[----:B------:R-:W-:Y:S04]  /*229f0*/  STS.U8 [R26+UR5+0x3600], R23 ;  /* 0x003600171a007988 */ /* 0x000fe80008000005 */
[----:B------:R-:W2:Y:S04]  /*22a00*/  LDL.LU R11, [R1+0x324] ;  /* 0x00032400010b7983 */ /* 0x000ea80000300800 */
        /* <DEDUP_REMOVED lines=11> */
[----:B0-----:R-:W2:Y:S04]  /*22ac0*/  LDL.LU R24, [R1+0x29c] ;  /* 0x00029c0001187983 */ /* 0x001ea80000300800 */
[----:B------:R0:W-:Y:S04]  /*22ad0*/  STS.U8 [R26+UR5+0x3e80], R16 ;  /* 0x003e80101a007988 */ /* 0x0001e80008000005 */
[----:B0-----:R-:W3:Y:S01]  /*22ae0*/  LDL.LU R26, [R1+0x40a4] ;  /* 0x0040a400011a7983 */ /* 0x001ee20000300800 */
[----:B------:R-:W-:-:S05]  /*22af0*/  LOP3.LUT R0, R0, 0x38, RZ, 0x3c, !PT ;  /* 0x0000003800007812 */ /* 0x000fca00078e3cff */
[----:B---3--:R0:W-:Y:S04]  /*22b00*/  STS.U8 [R0+UR5+0x700], R26 ;  /* 0x0007001a00007988 */ /* 0x0081e80008000005 */
[----:B0-----:R-:W3:Y:S04]  /*22b10*/  LDL.LU R26, [R1+0x40a0] ;  /* 0x0040a000011a7983 */ /* 0x001ee80000300800 */
[----:B---3--:R0:W-:Y:S04]  /*22b20*/  STS.U8 [R0+UR5+0x740], R26 ;  /* 0x0007401a00007988 */ /* 0x0081e80008000005 */
[----:B------:R1:W-:Y:S04]  /*22b30*/  STS.U8 [R0+UR5+0x780], R27 ;  /* 0x0007801b00007988 */ /* 0x0003e80008000005 */
[----:B----4-:R3:W-:Y:S04]  /*22b40*/  STS.U8 [R0+UR5+0x7c0], R28 ;  /* 0x0007c01c00007988 */ /* 0x0107e80008000005 */
[----:B------:R4:W-:Y:S04]  /*22b50*/  STS.U8 [R0+UR5+0xf40], R29 ;  /* 0x000f401d00007988 */ /* 0x0009e80008000005 */
[----:B------:R2:W-:Y:S04]  /*22b60*/  STS.U8 [R0+UR5+0xf00], R5 ;  /* 0x000f000500007988 */ /* 0x0005e80008000005 */
[----:B------:R2:W-:Y:S04]  /*22b70*/  STS.U8 [R0+UR5+0xfc0], R4 ;  /* 0x000fc00400007988 */ /* 0x0005e80008000005 */
[----:B0-----:R-:W2:Y:S04]  /*22b80*/  LDL.LU R26, [R1+0x409c] ;  /* 0x00409c00011a7983 */ /* 0x001ea80000300800 */
[----:B-1----:R-:W2:Y:S04]  /*22b90*/  LDL.LU R27, [R1+0x4098] ;  /* 0x00409800011b7983 */ /* 0x002ea80000300800 */
[----:B---3--:R-:W3:Y:S04]  /*22ba0*/  LDL.LU R28, [R1+0x4094] ;  /* 0x00409400011c7983 */ /* 0x008ee80000300800 */
[----:B----4-:R-:W4:Y:S04]  /*22bb0*/  LDL.LU R29, [R1+0x4090] ;  /* 0x00409000011d7983 */ /* 0x010f280000300800 */
[----:B--2---:R-:W2:Y:S04]  /*22bc0*/  LDL.LU R5, [R1+0x408c] ;  /* 0x00408c0001057983 */ /* 0x004ea80000300800 */
[----:B------:R-:W3:Y:S04]  /*22bd0*/  LDL.LU R4, [R1+0x4088] ;  /* 0x0040880001047983 */ /* 0x000ee80000300800 */
[----:B------:R0:W-:Y:S04]  /*22be0*/  STS.U8 [R0+UR5+0xf80], R3 ;  /* 0x000f800300007988 */ /* 0x0001e80008000005 */
[----:B------:R1:W-:Y:S04]  /*22bf0*/  STS.U8 [R0+UR5+0x1700], R6 ;  /* 0x0017000600007988 */ /* 0x0003e80008000005 */
[----:B------:R1:W-:Y:S04]  /*22c00*/  STS.U8 [R0+UR5+0x1740], R7 ;  /* 0x0017400700007988 */ /* 0x0003e80008000005 */
[----:B------:R1:W-:Y:S04]  /*22c10*/  STS.U8 [R0+UR5+0x1780], R8 ;  /* 0x0017800800007988 */ /* 0x0003e80008000005 */
[----:B------:R1:W-:Y:S04]  /*22c20*/  STS.U8 [R0+UR5+0x17c0], R9 ;  /* 0x0017c00900007988 */ /* 0x0003e80008000005 */
[----:B------:R1:W-:Y:S04]  /*22c30*/  STS.U8 [R0+UR5+0x1f40], R10 ;  /* 0x001f400a00007988 */ /* 0x0003e80008000005 */
[----:B0-----:R-:W4:Y:S04]  /*22c40*/  LDL.LU R3, [R1+0x4084] ;  /* 0x0040840001037983 */ /* 0x001f280000300800 */
[----:B-1----:R-:W2:Y:S04]  /*22c50*/  LDL.LU R6, [R1+0x4080] ;  /* 0x0040800001067983 */ /* 0x002ea80000300800 */
[----:B------:R-:W3:Y:S04]  /*22c60*/  LDL.LU R7, [R1+0x407c] ;  /* 0x00407c0001077983 */ /* 0x000ee80000300800 */
[----:B------:R-:W4:Y:S04]  /*22c70*/  LDL.LU R8, [R1+0x4078] ;  /* 0x0040780001087983 */ /* 0x000f280000300800 */
[----:B------:R-:W2:Y:S04]  /*22c80*/  LDL.LU R9, [R1+0x4074] ;  /* 0x0040740001097983 */ /* 0x000ea80000300800 */
        /* <DEDUP_REMOVED lines=12> */
[----:B------:R-:W3:Y:S04]  /*22d50*/  LDL R2, [R1+0x1d50] ;  /* 0x001d500001027983 */ /* 0x000ee80000100800 */
[----:B------:R0:W-:Y:S04]  /*22d60*/  STS.U8 [R0+UR5+0x27c0], R24 ;  /* 0x0027c01800007988 */ /* 0x0001e80008000005 */
[----:B0-----:R-:W4:Y:S04]  /*22d70*/  LDL.LU R24, [R1+0x4058] ;  /* 0x0040580001187983 */ /* 0x001f280000300800 */
[----:B----4-:R-:W-:Y:S04]  /*22d80*/  STS.U8 [R0+UR5+0x2f40], R24 ;  /* 0x002f401800007988 */ /* 0x010fe80008000005 */
[----:B--2---:R-:W-:Y:S04]  /*22d90*/  STS.U8 [R0+UR5+0x2f00], R15 ;  /* 0x002f000f00007988 */ /* 0x004fe80008000005 */
[----:B------:R-:W-:Y:S04]  /*22da0*/  STS.U8 [R0+UR5+0x2fc0], R14 ;  /* 0x002fc00e00007988 */ /* 0x000fe80008000005 */
        /* <DEDUP_REMOVED lines=9> */
[----:B0-----:R-:W2:Y:S04]  /*22e40*/  LDL.LU R0, [R1+0x4054] ;  /* 0x0040540001007983 */ /* 0x001ea80000300800 */
[----:B------:R-:W3:Y:S01]  /*22e50*/  LDL R3, [R1+0x1d40] ;  /* 0x001d400001037983 */ /* 0x000ee20000100800 */
[----:B------:R-:W-:Y:S01]  /*22e60*/  BAR.SYNC.DEFER_BLOCKING 0x0 ;  /* 0x0000000000007b1d */ /* 0x000fe20000010000 */
[----:B------:R-:W-:-:S06]  /*22e70*/  PRMT R5, RZ, 0x7610, R5 ;  /* 0x00007610ff057816 */ /* 0x000fcc0000000005 */
[----:B---3--:R-:W3:Y:S04]  /*22e80*/  @!P0 LDG.E.U8 R5, desc[UR32][R2.64] ;  /* 0x0000002002058981 */ /* 0x008ee8000c1e1100 */
[----:B---3--:R0:W-:Y:S04]  /*22e90*/  STL [R1+0x30c], R5 ;  /* 0x00030c0501007387 */ /* 0x0081e80000100800 */
[----:B0-----:R-:W3:Y:S04]  /*22ea0*/  LDL.LU R5, [R1+0x4050] ;  /* 0x0040500001057983 */ /* 0x001ee80000300800 */
[----:B------:R-:W4:Y:S04]  /*22eb0*/  LDL R2, [R1+0x1d4c] ;  /* 0x001d4c0001027983 */ /* 0x000f280000100800 */
[----:B------:R-:W4:Y:S01]  /*22ec0*/  LDL R3, [R1+0x1d68] ;  /* 0x001d680001037983 */ /* 0x000f220000100800 */
[----:B--2---:R-:W-:-:S02]  /*22ed0*/  PRMT R0, RZ, 0x7610, R0 ;  /* 0x00007610ff007816 */ /* 0x004fc40000000000 */
[----:B----4-:R-:W-:-:S04]  /*22ee0*/  @!P0 LOP3.LUT R3, R3, R2, RZ, 0x3c, !PT ;  /* 0x0000000203038212 */ /* 0x010fc800078e3cff */
[----:B------:R-:W-:-:S04]  /*22ef0*/  @!P0 LOP3.LUT R2, R3, R2, RZ, 0x3c, !PT ;  /* 0x0000000203028212 */ /* 0x000fc800078e3cff */
[----:B------:R-:W-:-:S05]  /*22f00*/  @!P0 LOP3.LUT R3, R3, R2, RZ, 0x3c, !PT ;  /* 0x0000000203038212 */ /* 0x000fca00078e3cff */
[----:B------:R-:W2:Y:S04]  /*22f10*/  @!P0 LDG.E.U8 R0, desc[UR32][R2.64] ;  /* 0x0000002002008981 */ /* 0x000ea8000c1e1100 */
[----:B--2---:R0:W-:Y:S04]  /*22f20*/  STL [R1+0x314], R0 ;  /* 0x0003140001007387 */ /* 0x0041e80000100800 */
[----:B0-----:R-:W2:Y:S04]  /*22f30*/  LDL.LU R0, [R1+0x404c] ;  /* 0x00404c0001007983 */ /* 0x001ea80000300800 */
[----:B------:R-:W4:Y:S04]  /*22f40*/  LDL R2, [R1+0x118c] ;  /* 0x00118c0001027983 */ /* 0x000f280000100800 */
[----:B------:R-:W4:Y:S01]  /*22f50*/  LDL R3, [R1+0x1988] ;  /* 0x0019880001037983 */ /* 0x000f220000100800 */
[----:B------:R-:W-:-:S02]  /*22f60*/  PRMT R4, RZ, 0x7610, R4 ;  /* 0x00007610ff047816 */ /* 0x000fc40000000004 */
[----:B----4-:R-:W-:-:S04]  /*22f70*/  @!P0 LOP3.LUT R3, R3, R2, RZ, 0x3c, !PT ;  /* 0x0000000203038212 */ /* 0x010fc800078e3cff */
[----:B------:R-:W-:-:S04]  /*22f80*/  @!P0 LOP3.LUT R2, R3, R2, RZ, 0x3c, !PT ;  /* 0x0000000203028212 */ /* 0x000fc800078e3cff */
[----:B------:R-:W-:-:S05]  /*22f90*/  @!P0 LOP3.LUT R3, R3, R2, RZ, 0x3c, !PT ;  /* 0x0000000203038212 */ /* 0x000fca00078e3cff */
[----:B------:R-:W4:Y:S04]  /*22fa0*/  @!P0 LDG.E.U8 R4, desc[UR32][R2.64] ;  /* 0x0000002002048981 */ /* 0x000f28000c1e1100 */
[----:B----4-:R0:W-:Y:S04]  /*22fb0*/  STL [R1+0x310], R4 ;  /* 0x0003100401007387 */ /* 0x0101e80000100800 */
[----:B0-----:R-:W4:Y:S04]  /*22fc0*/  LDL.LU R4, [R1+0x4048] ;  /* 0x0040480001047983 */ /* 0x001f280000300800 */
[----:B------:R-:W3:Y:S04]  /*22fd0*/  LDL R2, [R1+0x1984] ;  /* 0x0019840001027983 */ /* 0x000ee80000100800 */
[----:B------:R-:W3:Y:S01]  /*22fe0*/  LDL R3, [R1+0x1c34] ;  /* 0x001c340001037983 */ /* 0x000ee20000100800 */
[----:B--2---:R-:W-:-:S02]  /*22ff0*/  PRMT R0, RZ, 0x7610, R0 ;  /* 0x00007610ff007816 */ /* 0x004fc40000000000 */
[----:B---3--:R-:W-:-:S04]  /*23000*/  @!P0 LOP3.LUT R3, R3, R2, RZ, 0x3c, !PT ;  /* 0x0000000203038212 */ /* 0x008fc800078e3cff */
[----:B------:R-:W-:-:S04]  /*23010*/  @!P0 LOP3.LUT R2, R3, R2, RZ, 0x3c, !PT ;  /* 0x0000000203028212 */ /* 0x000fc800078e3cff */
[----:B------:R-:W-:-:S05]  /*23020*/  @!P0 LOP3.LUT R3, R3, R2, RZ, 0x3c, !PT ;  /* 0x0000000203038212 */ /* 0x000fca00078e3cff */
[----:B------:R-:W2:Y:S04]  /*23030*/  @!P0 LDG.E.U8 R0, desc[UR32][R2.64] ;  /* 0x0000002002008981 */ /* 0x000ea8000c1e1100 */
[----:B--2---:R0:W-:Y:S04]  /*23040*/  STL [R1+0x308], R0 ;  /* 0x0003080001007387 */ /* 0x0041e80000100800 */
[----:B0-----:R-:W2:Y:S04]  /*23050*/  LDL.LU R0, [R1+0x4044] ;  /* 0x0040440001007983 */ /* 0x001ea80000300800 */
[----:B------:R-:W3:Y:S04]  /*23060*/  LDL R2, [R1+0x1980] ;  /* 0x0019800001027983 */ /* 0x000ee80000100800 */
[----:B------:R-:W3:Y:S01]  /*23070*/  LDL R3, [R1+0x1c30] ;  /* 0x001c300001037983 */ /* 0x000ee20000100800 */
[----:B----4-:R-:W-:-:S02]  /*23080*/  PRMT R4, RZ, 0x7610, R4 ;  /* 0x00007610ff047816 */ /* 0x010fc40000000004 */
[----:B---3--:R-:W-:-:S04]  /*23090*/  @!P0 LOP3.LUT R3, R3, R2, RZ, 0x3c, !PT ;  /* 0x0000000203038212 */ /* 0x008fc800078e3cff */
[----:B------:R-:W-:-:S04]  /*230a0*/  @!P0 LOP3.LUT R2, R3, R2, RZ, 0x3c, !PT ;  /* 0x0000000203028212 */ /* 0x000fc800078e3cff */
[----:B------:R-:W-:-:S05]  /*230b0*/  @!P0 LOP3.LUT R3, R3, R2, RZ, 0x3c, !PT ;  /* 0x0000000203038212 */ /* 0x000fca00078e3cff */
[----:B------:R-:W3:Y:S04]  /*230c0*/  @!P0 LDG.E.U8 R4, desc[UR32][R2.64] ;  /* 0x0000002002048981 */ /* 0x000ee8000c1e1100 */
        /* <DEDUP_REMOVED lines=13> */
[----:B---3--:R-:W-:-:S02]  /*231a0*/  PRMT R4, RZ, 0x7610, R4 ;  /* 0x00007610ff047816 */ /* 0x008fc40000000004 */
[----:B----4-:R-:W-:-:S04]  /*231b0*/  @!P0 LOP3.LUT R3, R3, R2, RZ, 0x3c, !PT ;  /* 0x0000000203038212 */ /* 0x010fc800078e3cff */
        /* <DEDUP_REMOVED lines=858> */
[----:B--2---:R0:W-:Y:S04]  /*26760*/  STL [R1], R0 ;  /* 0x0000000001007387 */ /* 0x0041e80000100800 */
[----:B0-----:R-:W2:Y:S04]  /*26770*/  LDL.LU R0, [R1+0x3ebc] ;  /* 0x003ebc0001007983 */ /* 0x001ea80000300800 */
[----:B------:R-:W3:Y:S04]  /*26780*/  LDL R2, [R1+0x1c70] ;  /* 0x001c700001027983 */ /* 0x000ee80000100800 */
[----:B------:R-:W3:Y:S01]  /*26790*/  LDL R3, [R1+0x1cac] ;  /* 0x001cac0001037983 */ /* 0x000ee20000100800 */
[----:B------:R-:W-:-:S02]  /*267a0*/  PRMT R29, RZ, 0x7610, R29 ;  /* 0x00007610ff1d7816 */ /* 0x000fc4000000001d */
[----:B---3--:R-:W-:-:S04]  /*267b0*/  @!P0 LOP3.LUT R3, R3, R2, RZ, 0x3c, !PT ;  /* 0x0000000203038212 */ /* 0x008fc800078e3cff */
[----:B------:R-:W-:-:S04]  /*267c0*/  @!P0 LOP3.LUT R2, R3, R2, RZ, 0x3c, !PT ;  /* 0x0000000203028212 */ /* 0x000fc800078e3cff */
[----:B------:R-:W-:-:S05]  /*267d0*/  @!P0 LOP3.LUT R3, R3, R2, RZ, 0x3c, !PT ;  /* 0x0000000203038212 */ /* 0x000fca00078e3cff */
[----:B------:R-:W3:Y:S04]  /*267e0*/  @!P0 LDG.E.U8 R29, desc[UR32][R2.64] ;  /* 0x00000020021d8981 */ /* 0x000ee8000c1e1100 */
[----:B------:R-:W4:Y:S04]  /*267f0*/  LDL R2, [R1+0x1c78] ;  /* 0x001c780001027983 */ /* 0x000f280000100800 */
[----:B------:R-:W4:Y:S01]  /*26800*/  LDL R3, [R1+0x1cb4] ;  /* 0x001cb40001037983 */ /* 0x000f220000100800 */
[----:B------:R-:W-:-:S03]  /*26810*/  PRMT R28, RZ, 0x7610, R28 ;  /* 0x00007610ff1c7816 */ /* 0x000fc6000000001c */
[----:B---3--:R0:W-:Y:S04]  /*26820*/  STL [R1+0x3e64], R29 ;  /* 0x003e641d01007387 */ /* 0x0081e80000100800 */
[----:B0-----:R-:W3:Y:S01]  /*26830*/  LDL R29, [R1+0x1cbc] ;  /* 0x001cbc00011d7983 */ /* 0x001ee20000100800 */
[----:B----4-:R-:W-:-:S04]  /*26840*/  @!P0 LOP3.LUT R3, R3, R2, RZ, 0x3c, !PT ;  /* 0x0000000203038212 */ /* 0x010fc800078e3cff */
[----:B------:R-:W-:-:S04]  /*26850*/  @!P0 LOP3.LUT R2, R3, R2, RZ, 0x3c, !PT ;  /* 0x0000000203028212 */ /* 0x000fc800078e3cff */
[----:B------:R-:W-:-:S05]  /*26860*/  @!P0 LOP3.LUT R3, R3, R2, RZ, 0x3c, !PT ;  /* 0x0000000203038212 */ /* 0x000fca00078e3cff */
[----:B------:R3:W4:Y:S04]  /*26870*/  @!P0 LDG.E.U8 R28, desc[UR32][R2.64] ;  /* 0x00000020021c8981 */ /* 0x000728000c1e1100 */
[----:B------:R-:W2:Y:S01]  /*26880*/  LDL R3, [R1+0x1c80] ;  /* 0x001c800001037983 */ /* 0x000ea20000100800 */
[----:B------:R-:W-:Y:S01]  /*26890*/  PRMT R27, RZ, 0x7610, R27 ;  /* 0x00007610ff1b7816 */ /* 0x000fe2000000001b */
[----:B---3--:R-:W-:Y:S02]  /*268a0*/  @!P0 IMAD.MOV.U32 R2, RZ, RZ, R29 ;  /* 0x000000ffff028224 */ /* 0x008fe400078e001d */
[----:B----4-:R0:W-:Y:S01]  /*268b0*/  STL [R1+0x3e4c], R28 ;  /* 0x003e4c1c01007387 */ /* 0x0101e20000100800 */
[----:B------:R-:W-:-:S03]  /*268c0*/  PRMT R26, RZ, 0x7610, R26 ;  /* 0x00007610ff1a7816 */ /* 0x000fc6000000001a */
[----:B------:R-:W3:Y:S04]  /*268d0*/  LDL R29, [R1+0x1ca0] ;  /* 0x001ca000011d7983 */ /* 0x000ee80000100800 */
[----:B--2---:R1:W2:Y:S04]  /*268e0*/  @!P0 LDG.E.U8 R27, desc[UR32][R2.64] ;  /* 0x00000020021b8981 */ /* 0x0042a8000c1e1100 */
[----:B0-----:R-:W4:Y:S04]  /*268f0*/  LDL R28, [R1+0x1cdc] ;  /* 0x001cdc00011c7983 */ /* 0x001f280000100800 */
[----:B------:R-:W1:Y:S04]  /*26900*/  LDL R2, [R1+0x1c88] ;  /* 0x001c880001027983 */ /* 0x000e680000100800 */
[----:B------:R-:W1:Y:S02]  /*26910*/  LDL R3, [R1+0x1cc4] ;  /* 0x001cc40001037983 */ /* 0x000e640000100800 */
[----:B-1----:R-:W-:-:S04]  /*26920*/  @!P0 LOP3.LUT R3, R3, R2, RZ, 0x3c, !PT ;  /* 0x0000000203038212 */ /* 0x002fc800078e3cff */
[----:B------:R-:W-:-:S04]  /*26930*/  @!P0 LOP3.LUT R2, R3, R2, RZ, 0x3c, !PT ;  /* 0x0000000203028212 */ /* 0x000fc800078e3cff */
[----:B------:R-:W-:-:S05]  /*26940*/  @!P0 LOP3.LUT R3, R3, R2, RZ, 0x3c, !PT ;  /* 0x0000000203038212 */ /* 0x000fca00078e3cff */
[----:B------:R-:W3:Y:S04]  /*26950*/  @!P0 LDG.E.U8 R26, desc[UR32][R2.64] ;  /* 0x00000020021a8981 */ /* 0x000ee8000c1e1100 */
[----:B--2---:R0:W-:Y:S04]  /*26960*/  STL [R1+0x3e50], R27 ;  /* 0x003e501b01007387 */ /* 0x0041e80000100800 */
[----:B------:R-:W2:Y:S04]  /*26970*/  LDL R2, [R1+0x1c90] ;  /* 0x001c900001027983 */ /* 0x000ea80000100800 */
[----:B------:R-:W2:Y:S04]  /*26980*/  LDL R3, [R1+0x1ccc] ;  /* 0x001ccc0001037983 */ /* 0x000ea80000100800 */
[----:B0-----:R-:W4:Y:S04]  /*26990*/  LDL R27, [R1+0x1cd4] ;  /* 0x001cd400011b7983 */ /* 0x001f280000100800 */
[----:B---3--:R0:W-:Y:S04]  /*269a0*/  STL [R1+0x3ea0], R26 ;  /* 0x003ea01a01007387 */ /* 0x0081e80000100800 */
[----:B0-----:R-:W3:Y:S01]  /*269b0*/  LDL R26, [R1+0x1c98] ;  /* 0x001c9800011a7983 */ /* 0x001ee20000100800 */
[----:B--2---:R-:W-:-:S02]  /*269c0*/  @!P0 LOP3.LUT R3, R3, R2, RZ, 0x3c, !PT ;  /* 0x0000000203038212 */ /* 0x004fc400078e3cff */
[----:B------:R-:W-:Y:S02]  /*269d0*/  PRMT R25, RZ, 0x7610, R25 ;  /* 0x00007610ff197816 */ /* 0x000fe40000000019 */
[----:B------:R-:W-:-:S04]  /*269e0*/  @!P0 LOP3.LUT R2, R3, R2, RZ, 0x3c, !PT ;  /* 0x0000000203028212 */ /* 0x000fc800078e3cff */
[----:B------:R-:W-:Y:S02]  /*269f0*/  @!P0 LOP3.LUT R3, R3, R2, RZ, 0x3c, !PT ;  /* 0x0000000203038212 */ /* 0x000fe400078e3cff */
[----:B------:R-:W-:-:S03]  /*26a00*/  PRMT R24, RZ, 0x7610, R24 ;  /* 0x00007610ff187816 */ /* 0x000fc60000000018 */
[----:B------:R4:W2:Y:S02]  /*26a10*/  @!P0 LDG.E.U8 R25, desc[UR32][R2.64] ;  /* 0x0000002002198981 */ /* 0x0008a4000c1e1100 */
[----:B----4-:R-:W-:Y:S02]  /*26a20*/  @!P0 IMAD.MOV.U32 R2, RZ, RZ, R27 ;  /* 0x000000ffff028224 */ /* 0x010fe400078e001b */
[----:B---3--:R-:W-:-:S05]  /*26a30*/  @!P0 IMAD.MOV.U32 R3, RZ, RZ, R26 ;  /* 0x000000ffff038224 */ /* 0x008fca00078e001a */
[----:B------:R0:W3:Y:S01]  /*26a40*/  @!P0 LDG.E.U8 R24, desc[UR32][R2.64] ;  /* 0x0000002002188981 */ /* 0x0000e2000c1e1100 */
[----:B------:R-:W-:Y:S01]  /*26a50*/  PRMT R23, RZ, 0x7610, R23 ;  /* 0x00007610ff177816 */ /* 0x000fe20000000017 */
[----:B0-----:R-:W-:Y:S02]  /*26a60*/  @!P0 IMAD.MOV.U32 R2, RZ, RZ, R28 ;  /* 0x000000ffff028224 */ /* 0x001fe400078e001c */
[----:B------:R-:W-:Y:S01]  /*26a70*/  @!P0 IMAD.MOV.U32 R3, RZ, RZ, R29 ;  /* 0x000000ffff038224 */ /* 0x000fe200078e001d */
[----:B--2---:R0:W-:Y:S04]  /*26a80*/  STL [R1+0x3ea4], R25 ;  /* 0x003ea41901007387 */ /* 0x0041e80000100800 */
[----:B------:R-:W2:Y:S04]  /*26a90*/  @!P0 LDG.E.U8 R23, desc[UR32][R2.64] ;  /* 0x0000002002178981 */ /* 0x000ea8000c1e1100 */
[----:B0-----:R-:W4:Y:S04]  /*26aa0*/  LDL R25, [R1+0x1ce4] ;  /* 0x001ce40001197983 */ /* 0x001f280000100800 */
[----:B---3--:R0:W-:Y:S01]  /*26ab0*/  STL [R1+0x3e88], R24 ;  /* 0x003e881801007387 */ /* 0x0081e20000100800 */
[----:B------:R-:W-:-:S03]  /*26ac0*/  PRMT R22, RZ, 0x7610, R22 ;  /* 0x00007610ff167816 */ /* 0x000fc60000000016 */
[----:B------:R-:W3:Y:S04]  /*26ad0*/  LDL R29, [R1+0x1cb8] ;  /* 0x001cb800011d7983 */ /* 0x000ee80000100800 */
[----:B------:R-:W3:Y:S04]  /*26ae0*/  LDL R28, [R1+0x1cf4] ;  /* 0x001cf400011c7983 */ /* 0x000ee80000100800 */
[----:B------:R-:W3:Y:S04]  /*26af0*/  LDL R27, [R1+0x1cc0] ;  /* 0x001cc000011b7983 */ /* 0x000ee80000100800 */
[----:B------:R-:W3:Y:S04]  /*26b00*/  LDL R26, [R1+0x1cfc] ;  /* 0x001cfc00011a7983 */ /* 0x000ee80000100800 */
[----:B0-----:R-:W3:Y:S04]  /*26b10*/  LDL R24, [R1+0x1ca8] ;  /* 0x001ca80001187983 */ /* 0x001ee80000100800 */
[----:B--2---:R0:W-:Y:S01]  /*26b20*/  STL [R1+0x3e8c], R23 ;  /* 0x003e8c1701007387 */ /* 0x0041e20000100800 */
[----:B----4-:R-:W-:-:S03]  /*26b30*/  @!P0 IMAD.MOV.U32 R2, RZ, RZ, R25 ;  /* 0x000000ffff028224 */ /* 0x010fc600078e0019 */
[----:B------:R-:W2:Y:S04]  /*26b40*/  LDL R25, [R1+0x1cc8] ;  /* 0x001cc80001197983 */ /* 0x000ea80000100800 */
[----:B0-----:R-:W4:Y:S01]  /*26b50*/  LDL R23, [R1+0x1cec] ;  /* 0x001cec0001177983 */ /* 0x001f220000100800 */
[----:B---3--:R-:W-:-:S03]  /*26b60*/  @!P0 IMAD.MOV.U32 R3, RZ, RZ, R24 ;  /* 0x000000ffff038224 */ /* 0x008fc600078e0018 */
[----:B------:R-:W3:Y:S04]  /*26b70*/  LDL R24, [R1+0x1d04] ;  /* 0x001d040001187983 */ /* 0x000ee80000100800 */
[----:B------:R4:W2:Y:S04]  /*26b80*/  @!P0 LDG.E.U8 R22, desc[UR32][R2.64] ;  /* 0x0000002002168981 */ /* 0x0008a8000c1e1100 */
[----:B------:R-:W3:Y:S01]  /*26b90*/  LDL R3, [R1+0x1cb0] ;  /* 0x001cb00001037983 */ /* 0x000ee20000100800 */
[----:B------:R-:W-:Y:S01]  /*26ba0*/  PRMT R21, RZ, 0x7610, R21 ;  /* 0x00007610ff157816 */ /* 0x000fe20000000015 */
[----:B----4-:R-:W-:Y:S01]  /*26bb0*/  @!P0 IMAD.MOV.U32 R2, RZ, RZ, R23 ;  /* 0x000000ffff028224 */ /* 0x010fe200078e0017 */
[----:B------:R-:W-:-:S02]  /*26bc0*/  PRMT R20, RZ, 0x7610, R20 ;  /* 0x00007610ff147816 */ /* 0x000fc40000000014 */
[----:B------:R-:W-:Y:S02]  /*26bd0*/  PRMT R19, RZ, 0x7610, R19 ;  /* 0x00007610ff137816 */ /* 0x000fe40000000013 */
[----:B------:R-:W-:Y:S01]  /*26be0*/  PRMT R18, RZ, 0x7610, R18 ;  /* 0x00007610ff127816 */ /* 0x000fe20000000012 */
[----:B---3--:R0:W3:Y:S02]  /*26bf0*/  @!P0 LDG.E.U8 R21, desc[UR32][R2.64] ;  /* 0x0000002002158981 */ /* 0x0080e4000c1e1100 */
[----:B0-----:R-:W-:Y:S02]  /*26c00*/  @!P0 IMAD.MOV.U32 R2, RZ, RZ, R28 ;  /* 0x000000ffff028224 */ /* 0x001fe400078e001c */
[----:B------:R-:W-:-:S05]  /*26c10*/  @!P0 IMAD.MOV.U32 R3, RZ, RZ, R29 ;  /* 0x000000ffff038224 */ /* 0x000fca00078e001d */
[----:B------:R0:W4:Y:S02]  /*26c20*/  @!P0 LDG.E.U8 R20, desc[UR32][R2.64] ;  /* 0x0000002002148981 */ /* 0x000124000c1e1100 */
[----:B0-----:R-:W-:Y:S02]  /*26c30*/  @!P0 IMAD.MOV.U32 R2, RZ, RZ, R26 ;  /* 0x000000ffff028224 */ /* 0x001fe400078e001a */
[----:B------:R-:W-:-:S05]  /*26c40*/  @!P0 IMAD.MOV.U32 R3, RZ, RZ, R27 ;  /* 0x000000ffff038224 */ /* 0x000fca00078e001b */
[----:B------:R0:W4:Y:S04]  /*26c50*/  @!P0 LDG.E.U8 R19, desc[UR32][R2.64] ;  /* 0x0000002002138981 */ /* 0x000128000c1e1100 */
[----:B--2---:R1:W-:Y:S04]  /*26c60*/  STL [R1+0x3e68], R22 ;  /* 0x003e681601007387 */ /* 0x0043e80000100800 */
[----:B------:R-:W2:Y:S01]  /*26c70*/  LDL R23, [R1+0x1cd0] ;  /* 0x001cd00001177983 */ /* 0x000ea20000100800 */
[----:B0-----:R-:W-:Y:S02]  /*26c80*/  @!P0 IMAD.MOV.U32 R2, RZ, RZ, R24 ;  /* 0x000000ffff028224 */ /* 0x001fe400078e0018 */
[----:B------:R-:W-:Y:S01]  /*26c90*/  @!P0 IMAD.MOV.U32 R3, RZ, RZ, R25 ;  /* 0x000000ffff038224 */ /* 0x000fe200078e0019 */
[----:B-1----:R-:W2:Y:S04]  /*26ca0*/  LDL R22, [R1+0x1d0c] ;  /* 0x001d0c0001167983 */ /* 0x002ea80000100800 */
[----:B------:R2:W2:Y:S04]  /*26cb0*/  @!P0 LDG.E.U8 R18, desc[UR32][R2.64] ;  /* 0x0000002002128981 */ /* 0x0004a8000c1e1100 */
[----:B---3--:R0:W-:Y:S04]  /*26cc0*/  STL [R1+0x3e6c], R21 ;  /* 0x003e6c1501007387 */ /* 0x0081e80000100800 */
[----:B----4-:R1:W-:Y:S04]  /*26cd0*/  STL [R1+0x3e54], R20 ;  /* 0x003e541401007387 */ /* 0x0103e80000100800 */
[----:B------:R-:W3:Y:S04]  /*26ce0*/  LDL R27, [R1+0x1cd8] ;  /* 0x001cd800011b7983 */ /* 0x000ee80000100800 */
[----:B------:R-:W4:Y:S04]  /*26cf0*/  LDL R26, [R1+0x1d14] ;  /* 0x001d1400011a7983 */ /* 0x000f280000100800 */
[----:B------:R4:W-:Y:S04]  /*26d00*/  STL [R1+0x3e58], R19 ;  /* 0x003e581301007387 */ /* 0x0009e80000100800 */
[----:B------:R-:W4:Y:S04]  /*26d10*/  LDL R25, [R1+0x1ce0] ;  /* 0x001ce00001197983 */ /* 0x000f280000100800 */
[----:B------:R-:W4:Y:S01]  /*26d20*/  LDL R24, [R1+0x1d1c] ;  /* 0x001d1c0001187983 */ /* 0x000f220000100800 */
[----:B--2---:R-:W-:-:S02]  /*26d30*/  @!P0 IMAD.MOV.U32 R3, RZ, RZ, R23 ;  /* 0x000000ffff038224 */ /* 0x004fc400078e0017 */
[----:B------:R-:W-:Y:S01]  /*26d40*/  @!P0 IMAD.MOV.U32 R2, RZ, RZ, R22 ;  /* 0x000000ffff028224 */ /* 0x000fe200078e0016 */
[----:B------:R2:W-:Y:S04]  /*26d50*/  STL [R1+0x3ea8], R18 ;  /* 0x003ea81201007387 */ /* 0x0005e80000100800 */
[----:B------:R-:W2:Y:S04]  /*26d60*/  LDL R23, [R1+0x1ce8] ;  /* 0x001ce80001177983 */ /* 0x000ea80000100800 */
[----:B------:R-:W2:Y:S01]  /*26d70*/  LDL R22, [R1+0x1d24] ;  /* 0x001d240001167983 */ /* 0x000ea20000100800 */
[----:B------:R-:W-:-:S02]  /*26d80*/  PRMT R17, RZ, 0x7610, R17 ;  /* 0x00007610ff117816 */ /* 0x000fc40000000011 */
[----:B------:R-:W-:Y:S02]  /*26d90*/  PRMT R16, RZ, 0x7610, R16 ;  /* 0x00007610ff107816 */ /* 0x000fe40000000010 */
[----:B------:R-:W-:Y:S02]  /*26da0*/  PRMT R15, RZ, 0x7610, R15 ;  /* 0x00007610ff0f7816 */ /* 0x000fe4000000000f */
[----:B------:R-:W-:Y:S01]  /*26db0*/  PRMT R14, RZ, 0x7610, R14 ;  /* 0x00007610ff0e7816 */ /* 0x000fe2000000000e */
[----:B0-----:R-:W2:Y:S04]  /*26dc0*/  LDL R21, [R1+0x1cf0] ;  /* 0x001cf00001157983 */ /* 0x001ea80000100800 */
[----:B------:R3:W2:Y:S04]  /*26dd0*/  @!P0 LDG.E.U8 R17, desc[UR32][R2.64] ;  /* 0x0000002002118981 */ /* 0x0006a8000c1e1100 */
[----:B-1----:R-:W2:Y:S01]  /*26de0*/  LDL R20, [R1+0x1d2c] ;  /* 0x001d2c0001147983 */ /* 0x002ea20000100800 */
[----:B---3--:R-:W-:-:S02]  /*26df0*/  @!P0 IMAD.MOV.U32 R3, RZ, RZ, R27 ;  /* 0x000000ffff038224 */ /* 0x008fc400078e001b */
[----:B----4-:R-:W-:-:S05]  /*26e00*/  @!P0 IMAD.MOV.U32 R2, RZ, RZ, R26 ;  /* 0x000000ffff028224 */ /* 0x010fca00078e001a */
[----:B------:R0:W3:Y:S02]  /*26e10*/  @!P0 LDG.E.U8 R16, desc[UR32][R2.64] ;  /* 0x0000002002108981 */ /* 0x0000e4000c1e1100 */
[----:B0-----:R-:W-:Y:S02]  /*26e20*/  @!P0 IMAD.MOV.U32 R3, RZ, RZ, R25 ;  /* 0x000000ffff038224 */ /* 0x001fe400078e0019 */
[----:B------:R-:W-:-:S05]  /*26e30*/  @!P0 IMAD.MOV.U32 R2, RZ, RZ, R24 ;  /* 0x000000ffff028224 */ /* 0x000fca00078e0018 */
[----:B------:R2:W4:Y:S02]  /*26e40*/  @!P0 LDG.E.U8 R15, desc[UR32][R2.64] ;  /* 0x00000020020f8981 */ /* 0x000524000c1e1100 */
[----:B--2---:R-:W-:Y:S02]  /*26e50*/  @!P0 IMAD.MOV.U32 R3, RZ, RZ, R23 ;  /* 0x000000ffff038224 */ /* 0x004fe400078e0017 */
[----:B------:R-:W-:-:S05]  /*26e60*/  @!P0 IMAD.MOV.U32 R2, RZ, RZ, R22 ;  /* 0x000000ffff028224 */ /* 0x000fca00078e0016 */
[----:B------:R-:W2:Y:S04]  /*26e70*/  @!P0 LDG.E.U8 R14, desc[UR32][R2.64] ;  /* 0x00000020020e8981 */ /* 0x000ea8000c1e1100 */
[----:B------:R0:W-:Y:S04]  /*26e80*/  STL [R1+0x3eac], R17 ;  /* 0x003eac1101007387 */ /* 0x0001e80000100800 */
[----:B------:R-:W2:Y:S04]  /*26e90*/  LDL R19, [R1+0x1cf8] ;  /* 0x001cf80001137983 */ /* 0x000ea80000100800 */
[----:B------:R-:W2:Y:S04]  /*26ea0*/  LDL R18, [R1+0x1d34] ;  /* 0x001d340001127983 */ /* 0x000ea80000100800 */
[----:B---3--:R1:W-:Y:S04]  /*26eb0*/  STL [R1+0x3e90], R16 ;  /* 0x003e901001007387 */ /* 0x0083e80000100800 */
[----:B0-----:R-:W3:Y:S04]  /*26ec0*/  LDL R17, [R1+0x1d00] ;  /* 0x001d000001117983 */ /* 0x001ee80000100800 */
[----:B-1----:R-:W3:Y:S04]  /*26ed0*/  LDL R16, [R1+0x1d3c] ;  /* 0x001d3c0001107983 */ /* 0x002ee80000100800 */
[----:B----4-:R0:W-:Y:S04]  /*26ee0*/  STL [R1+0x3e94], R15 ;  /* 0x003e940f01007387 */ /* 0x0101e80000100800 */
[----:B--2---:R1:W-:Y:S04]  /*26ef0*/  STL [R1+0x3e70], R14 ;  /* 0x003e700e01007387 */ /* 0x0043e80000100800 */
[----:B0-----:R-:W2:Y:S04]  /*26f00*/  LDL R15, [R1+0x1d08] ;  /* 0x001d0800010f7983 */ /* 0x001ea80000100800 */
[----:B-1----:R-:W4:Y:S01]  /*26f10*/  LDL R14, [R1+0x1d44] ;  /* 0x001d4400010e7983 */ /* 0x002f220000100800 */
[----:B------:R-:W-:Y:S01]  /*26f20*/  PRMT R13, RZ, 0x7610, R13 ;  /* 0x00007610ff0d7816 */ /* 0x000fe2000000000d */
[----:B------:R-:W-:-:S02]  /*26f30*/  @!P0 IMAD.MOV.U32 R2, RZ, RZ, R20 ;  /* 0x000000ffff028224 */ /* 0x000fc400078e0014 */
[----:B------:R-:W-:Y:S01]  /*26f40*/  @!P0 IMAD.MOV.U32 R3, RZ, RZ, R21 ;  /* 0x000000ffff038224 */ /* 0x000fe200078e0015 */
[----:B------:R-:W-:-:S04]  /*26f50*/  PRMT R12, RZ, 0x7610, R12 ;  /* 0x00007610ff0c7816 */ /* 0x000fc8000000000c */
[----:B------:R0:W4:Y:S02]  /*26f60*/  @!P0 LDG.E.U8 R13, desc[UR32][R2.64] ;  /* 0x00000020020d8981 */ /* 0x000124000c1e1100 */
[----:B0-----:R-:W-:Y:S02]  /*26f70*/  @!P0 IMAD.MOV.U32 R2, RZ, RZ, R18 ;  /* 0x000000ffff028224 */ /* 0x001fe400078e0012 */
[----:B------:R-:W-:-:S05]  /*26f80*/  @!P0 IMAD.MOV.U32 R3, RZ, RZ, R19 ;  /* 0x000000ffff038224 */ /* 0x000fca00078e0013 */
[----:B------:R3:W4:Y:S01]  /*26f90*/  @!P0 LDG.E.U8 R12, desc[UR32][R2.64] ;  /* 0x00000020020c8981 */ /* 0x000722000c1e1100 */
[----:B------:R-:W-:Y:S02]  /*26fa0*/  PRMT R11, RZ, 0x7610, R11 ;  /* 0x00007610ff0b7816 */ /* 0x000fe4000000000b */
[----:B------:R-:W-:Y:S01]  /*26fb0*/  PRMT R10, RZ, 0x7610, R10 ;  /* 0x00007610ff0a7816 */ /* 0x000fe2000000000a */
[----:B---3--:R-:W-:Y:S02]  /*26fc0*/  @!P0 IMAD.MOV.U32 R3, RZ, RZ, R17 ;  /* 0x000000ffff038224 */ /* 0x008fe400078e0011 */
[----:B------:R-:W-:-:S05]  /*26fd0*/  @!P0 IMAD.MOV.U32 R2, RZ, RZ, R16 ;  /* 0x000000ffff028224 */ /* 0x000fca00078e0010 */
[----:B------:R2:W3:Y:S02]  /*26fe0*/  @!P0 LDG.E.U8 R11, desc[UR32][R2.64] ;  /* 0x00000020020b8981 */ /* 0x0004e4000c1e1100 */
[----:B--2---:R-:W-:Y:S02]  /*26ff0*/  @!P0 IMAD.MOV.U32 R3, RZ, RZ, R15 ;  /* 0x000000ffff038224 */ /* 0x004fe400078e000f */
[----:B----4-:R-:W-:-:S05]  /*27000*/  @!P0 IMAD.MOV.U32 R2, RZ, RZ, R14 ;  /* 0x000000ffff028224 */ /* 0x010fca00078e000e */
[----:B------:R-:W2:Y:S04]  /*27010*/  @!P0 LDG.E.U8 R10, desc[UR32][R2.64] ;  /* 0x00000020020a8981 */ /* 0x000ea8000c1e1100 */
[----:B------:R0:W-:Y:S04]  /*27020*/  STL [R1+0x3e74], R13 ;  /* 0x003e740d01007387 */ /* 0x0001e80000100800 */
[----:B------:R-:W4:Y:S04]  /*27030*/  LDL R21, [R1+0x1d10] ;  /* 0x001d100001157983 */ /* 0x000f280000100800 */
[----:B------:R-:W4:Y:S04]  /*27040*/  LDL R20, [R1+0x1d48] ;  /* 0x001d480001147983 */ /* 0x000f280000100800 */
[----:B------:R1:W-:Y:S04]  /*27050*/  STL [R1+0x3e5c], R12 ;  /* 0x003e5c0c01007387 */ /* 0x0003e80000100800 */
[----:B------:R-:W4:Y:S04]  /*27060*/  LDL R19, [R1+0x1d18] ;  /* 0x001d180001137983 */ /* 0x000f280000100800 */
[----:B------:R-:W4:Y:S04]  /*27070*/  LDL R18, [R1+0x1d64] ;  /* 0x001d640001127983 */ /* 0x000f280000100800 */
[----:B------:R-:W4:Y:S04]  /*27080*/  LDL R17, [R1+0x1d20] ;  /* 0x001d200001117983 */ /* 0x000f280000100800 */
[----:B------:R-:W4:Y:S04]  /*27090*/  LDL R16, [R1+0x1d60] ;  /* 0x001d600001107983 */ /* 0x000f280000100800 */
[----:B---3--:R3:W-:Y:S04]  /*270a0*/  STL [R1+0x3e60], R11 ;  /* 0x003e600b01007387 */ /* 0x0087e80000100800 */
[----:B------:R-:W4:Y:S04]  /*270b0*/  LDL R15, [R1+0x1d28] ;  /* 0x001d2800010f7983 */ /* 0x000f280000100800 */
[----:B------:R-:W4:Y:S04]  /*270c0*/  LDL R14, [R1+0x1d5c] ;  /* 0x001d5c00010e7983 */ /* 0x000f280000100800 */
[----:B0-----:R-:W4:Y:S04]  /*270d0*/  LDL R13, [R1+0x1d30] ;  /* 0x001d3000010d7983 */ /* 0x001f280000100800 */
[----:B-1----:R-:W4:Y:S04]  /*270e0*/  LDL R12, [R1+0x1d58] ;  /* 0x001d5800010c7983 */ /* 0x002f280000100800 */
[----:B--2---:R0:W-:Y:S04]  /*270f0*/  STL [R1+0x3eb0], R10 ;  /* 0x003eb00a01007387 */ /* 0x0041e80000100800 */
[----:B---3--:R-:W2:Y:S04]  /*27100*/  LDL R11, [R1+0x1d38] ;  /* 0x001d3800010b7983 */ /* 0x008ea80000100800 */
[----:B0-----:R-:W3:Y:S01]  /*27110*/  LDL R10, [R1+0x1d54] ;  /* 0x001d5400010a7983 */ /* 0x001ee20000100800 */
[----:B------:R-:W-:Y:S01]  /*27120*/  PRMT R9, RZ, 0x7610, R9 ;  /* 0x00007610ff097816 */ /* 0x000fe20000000009 */
[----:B----4-:R-:W-:-:S02]  /*27130*/  @!P0 IMAD.MOV.U32 R2, RZ, RZ, R20 ;  /* 0x000000ffff028224 */ /* 0x010fc400078e0014 */
[----:B------:R-:W-:Y:S01]  /*27140*/  @!P0 IMAD.MOV.U32 R3, RZ, RZ, R21 ;  /* 0x000000ffff038224 */ /* 0x000fe200078e0015 */
[----:B------:R-:W-:-:S04]  /*27150*/  PRMT R8, RZ, 0x7610, R8 ;  /* 0x00007610ff087816 */ /* 0x000fc80000000008 */
[----:B------:R0:W4:Y:S01]  /*27160*/  @!P0 LDG.E.U8 R9, desc[UR32][R2.64] ;  /* 0x0000002002098981 */ /* 0x000122000c1e1100 */
[----:B------:R-:W-:Y:S01]  /*27170*/  PRMT R7, RZ, 0x7610, R7 ;  /* 0x00007610ff077816 */ /* 0x000fe20000000007 */
[----:B0-----:R-:W-:Y:S02]  /*27180*/  @!P0 IMAD.MOV.U32 R2, RZ, RZ, R18 ;  /* 0x000000ffff028224 */ /* 0x001fe400078e0012 */
[----:B------:R-:W-:-:S05]  /*27190*/  @!P0 IMAD.MOV.U32 R3, RZ, RZ, R19 ;  /* 0x000000ffff038224 */ /* 0x000fca00078e0013 */
[----:B------:R0:W4:Y:S01]  /*271a0*/  @!P0 LDG.E.U8 R8, desc[UR32][R2.64] ;  /* 0x0000002002088981 */ /* 0x000122000c1e1100 */
[----:B------:R-:W-:Y:S01]  /*271b0*/  PRMT R6, RZ, 0x7610, R6 ;  /* 0x00007610ff067816 */ /* 0x000fe20000000006 */
[----:B0-----:R-:W-:Y:S02]  /*271c0*/  @!P0 IMAD.MOV.U32 R2, RZ, RZ, R16 ;  /* 0x000000ffff028224 */ /* 0x001fe400078e0010 */
[----:B------:R-:W-:-:S05]  /*271d0*/  @!P0 IMAD.MOV.U32 R3, RZ, RZ, R17 ;  /* 0x000000ffff038224 */ /* 0x000fca00078e0011 */
[----:B------:R0:W4:Y:S01]  /*271e0*/  @!P0 LDG.E.U8 R7, desc[UR32][R2.64] ;  /* 0x0000002002078981 */ /* 0x000122000c1e1100 */
[----:B------:R-:W-:Y:S02]  /*271f0*/  PRMT R5, RZ, 0x7610, R5 ;  /* 0x00007610ff057816 */ /* 0x000fe40000000005 */
[----:B------:R-:W-:Y:S01]  /*27200*/  PRMT R4, RZ, 0x7610, R4 ;  /* 0x00007610ff047816 */ /* 0x000fe20000000004 */
[----:B0-----:R-:W-:Y:S02]  /*27210*/  @!P0 IMAD.MOV.U32 R3, RZ, RZ, R15 ;  /* 0x000000ffff038224 */ /* 0x001fe400078e000f */
[----:B------:R-:W-:-:S05]  /*27220*/  @!P0 IMAD.MOV.U32 R2, RZ, RZ, R14 ;  /* 0x000000ffff028224 */ /* 0x000fca00078e000e */
[----:B------:R0:W4:Y:S02]  /*27230*/  @!P0 LDG.E.U8 R6, desc[UR32][R2.64] ;  /* 0x0000002002068981 */ /* 0x000124000c1e1100 */
[----:B0-----:R-:W-:Y:S02]  /*27240*/  @!P0 IMAD.MOV.U32 R2, RZ, RZ, R12 ;  /* 0x000000ffff028224 */ /* 0x001fe400078e000c */
[----:B------:R-:W-:-:S05]  /*27250*/  @!P0 IMAD.MOV.U32 R3, RZ, RZ, R13 ;  /* 0x000000ffff038224 */ /* 0x000fca00078e000d */
[----:B------:R2:W4:Y:S02]  /*27260*/  @!P0 LDG.E.U8 R5, desc[UR32][R2.64] ;  /* 0x0000002002058981 */ /* 0x000524000c1e1100 */
[----:B--2---:R-:W-:Y:S02]  /*27270*/  @!P0 IMAD.MOV.U32 R3, RZ, RZ, R11 ;  /* 0x000000ffff038224 */ /* 0x004fe400078e000b */
[----:B---3--:R-:W-:-:S05]  /*27280*/  @!P0 IMAD.MOV.U32 R2, RZ, RZ, R10 ;  /* 0x000000ffff028224 */ /* 0x008fca00078e000a */
[----:B------:R0:W2:Y:S04]  /*27290*/  @!P0 LDG.E.U8 R4, desc[UR32][R2.64] ;  /* 0x0000002002048981 */ /* 0x0000a8000c1e1100 */
[----:B0-----:R-:W0:Y:S04]  /*272a0*/  LDS.U8 R3, [R0+UR5] ;  /* 0x0000000500037984 */ /* 0x001e280008000000 */
[----:B----4-:R-:W-:Y:S04]  /*272b0*/  STL [R1+0x3eb4], R9 ;  /* 0x003eb40901007387 */ /* 0x010fe80000100800 */
[----:B------:R-:W1:Y:S04]  /*272c0*/  LDS.U8 R2, [R0+UR5+0x108] ;  /* 0x0001080500027984 */ /* 0x000e680008000000 */
[----:B------:R-:W-:Y:S04]  /*272d0*/  STL [R1+0x3e98], R8 ;  /* 0x003e980801007387 */ /* 0x000fe80000100800 */
[----:B------:R-:W-:Y:S04]  /*272e0*/  STL [R1+0x3e9c], R7 ;  /* 0x003e9c0701007387 */ /* 0x000fe80000100800 */
[----:B------:R-:W-:Y:S04]  /*272f0*/  STL [R1+0x3e78], R6 ;  /* 0x003e780601007387 */ /* 0x000fe80000100800 */
[----:B------:R-:W-:Y:S04]  /*27300*/  STL [R1+0x3e7c], R5 ;  /* 0x003e7c0501007387 */ /* 0x000fe80000100800 */
[----:B--2---:R-:W-:Y:S04]  /*27310*/  STL [R1+0x3e80], R4 ;  /* 0x003e800401007387 */ /* 0x004fe80000100800 */
[----:B0-----:R-:W-:Y:S04]  /*27320*/  STL [R1+0x3e84], R3 ;  /* 0x003e840301007387 */ /* 0x001fe80000100800 */
[----:B------:R-:W0:Y:S04]  /*27330*/  LDS.U8 R3, [R0+UR5+0x8] ;  /* 0x0000080500037984 */ /* 0x000e280008000000 */
[----:B-1----:R-:W-:Y:S04]  /*27340*/  STL [R1+0x3eb8], R2 ;  /* 0x003eb80201007387 */ /* 0x002fe80000100800 */
[----:B------:R-:W1:Y:S04]  /*27350*/  LDS.U8 R2, [R0+UR5+0x100] ;  /* 0x0001000500027984 */ /* 0x000e680008000000 */
[----:B------:R-:W2:Y:S04]  /*27360*/  LDS.U8 R4, [R0+UR5+0x1000] ;  /* 0x0010000500047984 */ /* 0x000ea80008000000 */
[----:B0-----:R-:W-:Y:S04]  /*27370*/  STL [R1+0x31c], R3 ;  /* 0x00031c0301007387 */ /* 0x001fe80000100800 */
[----:B------:R-:W0:Y:S04]  /*27380*/  LDS.U8 R3, [R0+UR5+0x1108] ;  /* 0x0011080500037984 */ /* 0x000e280008000000 */
[----:B-1----:R-:W-:Y:S04]  /*27390*/  STL [R1+0x318], R2 ;  /* 0x0003180201007387 */ /* 0x002fe80000100800 */
[----:B------:R-:W1:Y:S04]  /*273a0*/  LDS.U8 R2, [R0+UR5+0x1008] ;  /* 0x0010080500027984 */ /* 0x000e680008000000 */
[----:B--2---:R-:W-:Y:S04]  /*273b0*/  STL [R1+0x324], R4 ;  /* 0x0003240401007387 */ /* 0x004fe80000100800 */
        /* <DEDUP_REMOVED lines=45> */
[----:B-1----:R1:W-:Y:S04]  /*27690*/  STL [R1+0x1da4], R2 ;  /* 0x001da40201007387 */ /* 0x0023e80000100800 */
[----:B--2---:R-:W-:Y:S04]  /*276a0*/  STL [R1+0x1db0], R4 ;  /* 0x001db00401007387 */ /* 0x004fe80000100800 */
[----:B------:R-:W2:Y:S04]  /*276b0*/  LDS.U8 R4, [R0+UR5+0x3088] ;  /* 0x0030880500047984 */ /* 0x000ea80008000000 */
[----:B0-----:R-:W-:Y:S04]  /*276c0*/  STL [R1+0x1dac], R3 ;  /* 0x001dac0301007387 */ /* 0x001fe80000100800 */
[----:B------:R-:W0:Y:S01]  /*276d0*/  LDS.U8 R3, [R0+UR5+0x3180] ;  /* 0x0031800500037984 */ /* 0x000e220008000000 */
[----:B-1----:R-:W-:-:S03]  /*276e0*/  LOP3.LUT R2, R0, 0x210, RZ, 0x3c, !PT ;  /* 0x0000021000027812 */ /* 0x002fc600078e3cff */
[----:B------:R-:W-:Y:S04]  /*276f0*/  STL [R1+0x1f40], R0 ;  /* 0x001f400001007387 */ /* 0x000fe80000100800 */
[----:B--2---:R-:W-:Y:S04]  /*27700*/  STL [R1+0x1db8], R4 ;  /* 0x001db80401007387 */ /* 0x004fe80000100800 */
[----:B------:R-:W1:Y:S04]  /*27710*/  LDS.U8 R0, [R2+UR5] ;  /* 0x0000000502007984 */ /* 0x000e680008000000 */
        /* <DEDUP_REMOVED lines=52> */
[----:B--2---:R-:W-:Y:S04]  /*27a60*/  STL [R1+0x1e9c], R4 ;  /* 0x001e9c0401007387 */ /* 0x004fe80000100800 */
[----:B------:R-:W1:Y:S01]  /*27a70*/  LDS.U8 R0, [R2+UR5+0x2180] ;  /* 0x0021800502007984 */ /* 0x000e620008000000 */
[----:B------:R-:W2:Y:S03]  /*27a80*/  S2R R29, SR_TID.X ;  /* 0x00000000001d7919 */ /* 0x000ea60000002100 */
[----:B------:R-:W-:Y:S04]  /*27a90*/  LDS.U8 R4, [R2+UR5+0x3188] ;  /* 0x0031880502047984 */ /* 0x000fe80008000000 */
[----:B0-----:R-:W-:Y:S04]  /*27aa0*/  STL [R1+0x1ea8], R3 ;  /* 0x001ea80301007387 */ /* 0x001fe80000100800 */
[----:B------:R-:W0:Y:S04]  /*27ab0*/  LDS.U8 R3, [R2+UR5+0x3080] ;  /* 0x0030800502037984 */ /* 0x000e280008000000 */
[----:B-1----:R1:W-:Y:S01]  /*27ac0*/  STL [R1+0x1ea4], R0 ;  /* 0x001ea40001007387 */ /* 0x0023e20000100800 */
[----:B--2---:R-:W-:-:S02]  /*27ad0*/  LOP3.LUT R27, R29, 0x3, RZ, 0xc0, !PT ;  /* 0x000000031d1b7812 */ /* 0x004fc400078ec0ff */
[----:B------:R-:W-:-:S04]  /*27ae0*/  SHF.R.U32.HI R28, RZ, 0x2, R29 ;  /* 0x00000002ff1c7819 */ /* 0x000fc8000001161d */
[----:B------:R-:W-:Y:S01]  /*27af0*/  SGXT.U32 R28, R28, 0x3 ;  /* 0x000000031c1c781a */ /* 0x000fe20000000000 */
[----:B-1----:R-:W-:Y:S01]  /*27b00*/  IMAD R0, R27, 0x420, RZ ;  /* 0x000004201b007824 */ /* 0x002fe200078e02ff */
[----:B0-----:R-:W-:Y:S04]  /*27b10*/  STL [R1+0x1eb0], R3 ;  /* 0x001eb00301007387 */ /* 0x001fe80000100800 */
[----:B------:R-:W0:Y:S01]  /*27b20*/  LDS.U8 R3, [R2+UR5+0x3088] ;  /* 0x0030880502037984 */ /* 0x000e220008000000 */
[----:B------:R-:W-:Y:S02]  /*27b30*/  SHF.R.U32.HI R29, RZ, 0x1, R29 ;  /* 0x00000001ff1d7819 */ /* 0x000fe4000001161d */
[----:B------:R-:W-:Y:S01]  /*27b40*/  LOP3.LUT R0, R0, R28, RZ, 0xfc, !PT ;  /* 0x0000001c00007212 */ /* 0x000fe200078efcff */
[----:B------:R-:W1:Y:S03]  /*27b50*/  LDS.U8 R2, [R2+UR5+0x3180] ;  /* 0x0031800502027984 */ /* 0x000e660008000000 */
[----:B------:R-:W-:-:S04]  /*27b60*/  LOP3.LUT R0, R0, 0x10, R29, 0xf8, !PT ;  /* 0x0000001000007812 */ /* 0x000fc800078ef81d */
[----:B------:R-:W-:Y:S01]  /*27b70*/  LOP3.LUT R0, R0, 0x20, RZ, 0x3c, !PT ;  /* 0x0000002000007812 */ /* 0x000fe200078e3cff */
[----:B------:R-:W-:Y:S04]  /*27b80*/  STL [R1+0x1eac], R4 ;  /* 0x001eac0401007387 */ /* 0x000fe80000100800 */
[----:B------:R-:W2:Y:S04]  /*27b90*/  LDS.U8 R4, [R0+UR5] ;  /* 0x0000000500047984 */ /* 0x000ea80008000000 */
[----:B------:R-:W-:Y:S04]  /*27ba0*/  LDS.U8 R5, [R0+UR5+0x3188] ;  /* 0x0031880500057984 */ /* 0x000fe80008000000 */
        /* <DEDUP_REMOVED lines=58> */
[----:B------:R-:W2:Y:S01]  /*27f50*/  LDS.U8 R4, [R0+UR5+0x3088] ;  /* 0x0030880500047984 */ /* 0x000ea20008000000 */
[----:B-1----:R-:W-:-:S03]  /*27f60*/  IMAD R2, R27, 0x420, RZ ;  /* 0x000004201b027824 */ /* 0x002fc600078e02ff */
[----:B0-----:R-:W-:Y:S04]  /*27f70*/  STL [R1+0x1dd0], R3 ;  /* 0x001dd00301007387 */ /* 0x001fe80000100800 */
[----:B------:R-:W0:Y:S01]  /*27f80*/  LDS.U8 R3, [R0+UR5+0x3180] ;  /* 0x0031800500037984 */ /* 0x000e220008000000 */
[----:B------:R-:W-:-:S04]  /*27f90*/  LOP3.LUT R2, R2, R28, RZ, 0xfc, !PT ;  /* 0x0000001c02027212 */ /* 0x000fc800078efcff */
[----:B------:R-:W-:-:S04]  /*27fa0*/  LOP3.LUT R2, R2, 0x10, R29, 0xf8, !PT ;  /* 0x0000001002027812 */ /* 0x000fc800078ef81d */
[----:B------:R-:W-:Y:S01]  /*27fb0*/  LOP3.LUT R2, R2, 0x230, RZ, 0x3c, !PT ;  /* 0x0000023002027812 */ /* 0x000fe200078e3cff */
[----:B------:R-:W-:Y:S04]  /*27fc0*/  STL [R1+0x1dcc], R5 ;  /* 0x001dcc0501007387 */ /* 0x000fe80000100800 */
[----:B------:R-:W1:Y:S04]  /*27fd0*/  LDS.U8 R0, [R2+UR5] ;  /* 0x0000000502007984 */ /* 0x000e680008000000 */
        /* <DEDUP_REMOVED lines=61> */
[--C-:B------:R-:W-:Y:S01]  /*283b0*/  SHF.R.U32.HI R28, RZ, 0x2, R29.reuse ;  /* 0x00000002ff1c7819 */ /* 0x100fe2000001161d */
[----:B0-----:R-:W-:Y:S04]  /*283c0*/  STL [R1+0x1ed0], R3 ;  /* 0x001ed00301007387 */ /* 0x001fe80000100800 */
[----:B------:R-:W0:Y:S01]  /*283d0*/  LDS.U8 R3, [R2+UR5+0x3088] ;  /* 0x0030880502037984 */ /* 0x000e220008000000 */
[----:B-1----:R-:W-:Y:S01]  /*283e0*/  IMAD R0, R27, 0x420, RZ ;  /* 0x000004201b007824 */ /* 0x002fe200078e02ff */
[----:B------:R-:W-:Y:S02]  /*283f0*/  SGXT.U32 R28, R28, 0x3 ;  /* 0x000000031c1c781a */ /* 0x000fe40000000000 */
[----:B------:R-:W-:Y:S01]  /*28400*/  SHF.R.U32.HI R29, RZ, 0x1, R29 ;  /* 0x00000001ff1d7819 */ /* 0x000fe2000001161d */
[----:B------:R-:W1:Y:S01]  /*28410*/  LDS.U8 R2, [R2+UR5+0x3180] ;  /* 0x0031800502027984 */ /* 0x000e620008000000 */
[----:B------:R-:W-:-:S04]  /*28420*/  LOP3.LUT R0, R0, R28, RZ, 0xfc, !PT ;  /* 0x0000001c00007212 */ /* 0x000fc800078efcff */
        /* <DEDUP_REMOVED lines=66> */
[----:B-1----:R-:W-:-:S05]  /*28850*/  IMAD R2, R27, 0x420, RZ ;  /* 0x000004201b027824 */ /* 0x002fca00078e02ff */
[----:B------:R-:W-:-:S04]  /*28860*/  LOP3.LUT R2, R2, R28, RZ, 0xfc, !PT ;  /* 0x0000001c02027212 */ /* 0x000fc800078efcff */
[----:B------:R-:W-:-:S04]  /*28870*/  LOP3.LUT R2, R2, 0x10, R29, 0xf8, !PT ;  /* 0x0000001002027812 */ /* 0x000fc800078ef81d */
[----:B------:R-:W-:Y:S01]  /*28880*/  LOP3.LUT R2, R2, 0x250, RZ, 0x3c, !PT ;  /* 0x0000025002027812 */ /* 0x000fe200078e3cff */
[----:B------:R-:W-:Y:S04]  /*28890*/  STL [R1+0x1dec], R5 ;  /* 0x001dec0501007387 */ /* 0x000fe80000100800 */
[----:B--2---:R-:W-:Y:S04]  /*288a0*/  STL [R1+0x1df8], R4 ;  /* 0x001df80401007387 */ /* 0x004fe80000100800 */
[----:B------:R-:W1:Y:S04]  /*288b0*/  LDS.U8 R0, [R2+UR5] ;  /* 0x0000000502007984 */ /* 0x000e680008000000 */
[----:B------:R-:W2:Y:S01]  /*288c0*/  LDS.U8 R4, [R2+UR5+0x108] ;  /* 0x0001080502047984 */ /* 0x000ea20008000000 */
[----:B------:R-:W3:Y:S03]  /*288d0*/  S2R R29, SR_TID.X ;  /* 0x00000000001d7919 */ /* 0x000ee60000002100 */
        /* <DEDUP_REMOVED lines=54> */
[----:B---3--:R-:W-:-:S02]  /*28c40*/  LOP3.LUT R27, R29, 0x3, RZ, 0xc0, !PT ;  /* 0x000000031d1b7812 */ /* 0x008fc400078ec0ff */
[----:B------:R-:W-:Y:S01]  /*28c50*/  SHF.R.U32.HI R28, RZ, 0x2, R29 ;  /* 0x00000002ff1c7819 */ /* 0x000fe2000001161d */
[----:B------:R-:W-:Y:S04]  /*28c60*/  LDS.U8 R4, [R2+UR5+0x3180] ;  /* 0x0031800502047984 */ /* 0x000fe80008000000 */
[----:B0-----:R-:W-:Y:S04]  /*28c70*/  STL [R1+0x1ee8], R3 ;  /* 0x001ee80301007387 */ /* 0x001fe80000100800 */
[----:B------:R-:W0:Y:S04]  /*28c80*/  LDS.U8 R3, [R2+UR5+0x3080] ;  /* 0x0030800502037984 */ /* 0x000e280008000000 */
[----:B-1----:R1:W-:Y:S04]  /*28c90*/  STL [R1+0x1ee4], R0 ;  /* 0x001ee40001007387 */ /* 0x0023e80000100800 */
[----:B0-----:R-:W-:Y:S04]  /*28ca0*/  STL [R1+0x1ef0], R3 ;  /* 0x001ef00301007387 */ /* 0x001fe80000100800 */
[----:B------:R-:W0:Y:S01]  /*28cb0*/  LDS.U8 R3, [R2+UR5+0x3188] ;  /* 0x0031880502037984 */ /* 0x000e220008000000 */
[----:B-1----:R-:W-:Y:S01]  /*28cc0*/  IMAD R0, R27, 0x420, RZ ;  /* 0x000004201b007824 */ /* 0x002fe200078e02ff */
[----:B------:R-:W-:-:S02]  /*28cd0*/  SGXT.U32 R28, R28, 0x3 ;  /* 0x000000031c1c781a */ /* 0x000fc40000000000 */
[----:B------:R-:W-:Y:S02]  /*28ce0*/  SHF.R.U32.HI R29, RZ, 0x1, R29 ;  /* 0x00000001ff1d7819 */ /* 0x000fe4000001161d */
[----:B------:R-:W-:-:S04]  /*28cf0*/  LOP3.LUT R0, R0, R28, RZ, 0xfc, !PT ;  /* 0x0000001c00007212 */ /* 0x000fc800078efcff */
[----:B------:R-:W-:-:S04]  /*28d00*/  LOP3.LUT R0, R0, 0x10, R29, 0xf8, !PT ;  /* 0x0000001000007812 */ /* 0x000fc800078ef81d */
[----:B------:R-:W-:-:S05]  /*28d10*/  LOP3.LUT R0, R0, 0x60, RZ, 0x3c, !PT ;  /* 0x0000006000007812 */ /* 0x000fca00078e3cff */
[----:B------:R-:W-:Y:S04]  /*28d20*/  LDS.U8 R2, [R0+UR5+0x108] ;  /* 0x0001080500027984 */ /* 0x000fe80008000000 */
[----:B0-----:R-:W-:Y:S04]  /*28d30*/  STL [R1+0x1eec], R3 ;  /* 0x001eec0301007387 */ /* 0x001fe80000100800 */
[----:B------:R-:W0:Y:S04]  /*28d40*/  LDS.U8 R3, [R0+UR5] ;  /* 0x0000000500037984 */ /* 0x000e280008000000 */
[----:B------:R-:W-:Y:S04]  /*28d50*/  STL [R1+0x1ef8], R5 ;  /* 0x001ef80501007387 */ /* 0x000fe80000100800 */
[----:B------:R-:W-:Y:S04]  /*28d60*/  STL [R1+0x1ef4], R4 ;  /* 0x001ef40401007387 */ /* 0x000fe80000100800 */
[----:B------:R-:W1:Y:S04]  /*28d70*/  LDS.U8 R4, [R0+UR5+0x8] ;  /* 0x0000080500047984 */ /* 0x000e680008000000 */
[----:B0-----:R-:W-:Y:S04]  /*28d80*/  STL [R1+0x374], R3 ;  /* 0x0003740301007387 */ /* 0x001fe80000100800 */
[----:B------:R-:W0:Y:S04]  /*28d90*/  LDS.U8 R3, [R0+UR5+0x100] ;  /* 0x0001000500037984 */ /* 0x000e280008000000 */
[----:B------:R-:W-:Y:S04]  /*28da0*/  STL [R1+0x370], R2 ;  /* 0x0003700201007387 */ /* 0x000fe80000100800 */
[----:B------:R-:W2:Y:S04]  /*28db0*/  LDS.U8 R2, [R0+UR5+0x1000] ;  /* 0x0010000500027984 */ /* 0x000ea80008000000 */
[----:B-1----:R-:W-:Y:S04]  /*28dc0*/  STL [R1+0x37c], R4 ;  /* 0x00037c0401007387 */ /* 0x002fe80000100800 */
[----:B------:R-:W1:Y:S04]  /*28dd0*/  LDS.U8 R4, [R0+UR5+0x1108] ;  /* 0x0011080500047984 */ /* 0x000e680008000000 */
[----:B0-----:R-:W-:Y:S04]  /*28de0*/  STL [R1+0x378], R3 ;  /* 0x0003780301007387 */ /* 0x001fe80000100800 */
[----:B------:R-:W0:Y:S04]  /*28df0*/  LDS.U8 R3, [R0+UR5+0x1008] ;  /* 0x0010080500037984 */ /* 0x000e280008000000 */
[----:B--2---:R-:W-:Y:S04]  /*28e00*/  STL [R1+0x384], R2 ;  /* 0x0003840201007387 */ /* 0x004fe80000100800 */
        /* <DEDUP_REMOVED lines=43> */
[----:B-1----:R-:W-:Y:S01]  /*290c0*/  STL [R1+0x1e08], R4 ;  /* 0x001e080401007387 */ /* 0x002fe20000100800 */
[----:B------:R-:W-:-:S03]  /*290d0*/  IMAD R9, R27, 0x420, RZ ;  /* 0x000004201b097824 */ /* 0x000fc600078e02ff */
[----:B------:R-:W-:Y:S02]  /*290e0*/  LDS.U8 R4, [R0+UR5+0x3088] ;  /* 0x0030880500047984 */ /* 0x000fe40008000000 */
[----:B------:R-:W-:Y:S02]  /*290f0*/  LOP3.LUT R9, R9, R28, RZ, 0xfc, !PT ;  /* 0x0000001c09097212 */ /* 0x000fe400078efcff */
[----:B0-----:R-:W-:Y:S04]  /*29100*/  STL [R1+0x1e04], R3 ;  /* 0x001e040301007387 */ /* 0x001fe80000100800 */
[----:B--2---:R-:W-:Y:S04]  /*29110*/  STL [R1+0x1e10], R2 ;  /* 0x001e100201007387 */ /* 0x004fe80000100800 */
[----:B------:R-:W0:Y:S01]  /*29120*/  LDS.U8 R2, [R0+UR5+0x3188] ;  /* 0x0031880500027984 */ /* 0x000e220008000000 */
[----:B------:R-:W-:-:S03]  /*29130*/  LOP3.LUT R9, R9, 0x10, R29, 0xf8, !PT ;  /* 0x0000001009097812 */ /* 0x000fc600078ef81d */
[----:B------:R-:W1:Y:S01]  /*29140*/  LDS.U8 R3, [R0+UR5+0x3180] ;  /* 0x0031800500037984 */ /* 0x000e620008000000 */
[----:B------:R-:W-:-:S05]  /*29150*/  LOP3.LUT R9, R9, 0x270, RZ, 0x3c, !PT ;  /* 0x0000027009097812 */ /* 0x000fca00078e3cff */
[----:B------:R-:W-:Y:S04]  /*29160*/  LDS.U8 R0, [R9+UR5+0x108] ;  /* 0x0001080509007984 */ /* 0x000fe80008000000 */
[----:B0-----:R-:W-:Y:S04]  /*29170*/  STL [R1+0x1e0c], R2 ;  /* 0x001e0c0201007387 */ /* 0x001fe80000100800 */
[----:B------:R-:W0:Y:S04]  /*29180*/  LDS.U8 R2, [R9+UR5] ;  /* 0x0000000509027984 */ /* 0x000e280008000000 */
[----:B------:R-:W-:Y:S04]  /*29190*/  STL [R1+0x1e18], R4 ;  /* 0x001e180401007387 */ /* 0x000fe80000100800 */
[----:B-1----:R-:W-:Y:S04]  /*291a0*/  STL [R1+0x1e14], R3 ;  /* 0x001e140301007387 */ /* 0x002fe80000100800 */
        /* <DEDUP_REMOVED lines=54> */
[----:B------:R-:W3:Y:S04]  /*29510*/  LDL.LU R10, [R1+0x314] ;  /* 0x00031400010a7983 */ /* 0x000ee80000300800 */
[----:B0-----:R-:W-:Y:S04]  /*29520*/  STL [R1+0x1f04], R2 ;  /* 0x001f040201007387 */ /* 0x001fe80000100800 */
[----:B------:R-:W4:Y:S04]  /*29530*/  LDL.LU R17, [R1+0x310] ;  /* 0x0003100001117983 */ /* 0x000f280000300800 */
[----:B--2---:R0:W-:Y:S04]  /*29540*/  STL [R1+0x1f10], R0 ;  /* 0x001f100001007387 */ /* 0x0041e80000100800 */
[----:B------:R-:W2:Y:S04]  /*29550*/  LDL.LU R18, [R1+0x2f0] ;  /* 0x0002f00001127983 */ /* 0x000ea80000300800 */
[----:B------:R-:W2:Y:S04]  /*29560*/  LDL.LU R25, [R1+0x2ec] ;  /* 0x0002ec0001197983 */ /* 0x000ea80000300800 */
[----:B------:R-:W2:Y:S04]  /*29570*/  LDL.LU R26, [R1+0x2d0] ;  /* 0x0002d000011a7983 */ /* 0x000ea80000300800 */
[----:B------:R-:W1:Y:S04]  /*29580*/  LDS.U8 R2, [R9+UR5+0x3188] ;  /* 0x0031880509027984 */ /* 0x000e680008000000 */
        /* <DEDUP_REMOVED lines=21> */
[----:B------:R-:W0:Y:S03]  /*296e0*/  S2R R3, SR_TID.X ;  /* 0x0000000000037919 */ /* 0x000e260000002100 */
[----:B-1----:R-:W-:Y:S04]  /*296f0*/  STL [R1+0x1f0c], R2 ;  /* 0x001f0c0201007387 */ /* 0x002fe80000100800 */
[----:B------:R-:W1:Y:S04]  /*29700*/  LDS.U8 R2, [R9+UR5+0x3088] ;  /* 0x0030880509027984 */ /* 0x000e680008000000 */
[----:B------:R-:W1:Y:S01]  /*29710*/  LDS.U8 R9, [R9+UR5+0x3180] ;  /* 0x0031800509097984 */ /* 0x000e620008000000 */
[----:B------:R-:W-:Y:S01]  /*29720*/  BAR.SYNC.DEFER_BLOCKING 0x0 ;  /* 0x0000000000007b1d */ /* 0x000fe20000010000 */
[----:B0-----:R-:W-:-:S05]  /*29730*/  LOP3.LUT R3, R3, 0x3f, RZ, 0xc0, !PT ;  /* 0x0000003f03037812 */ /* 0x001fca00078ec0ff */
[----:B-1----:R0:W-:Y:S04]  /*29740*/  STL [R1+0x1f18], R2 ;  /* 0x001f180201007387 */ /* 0x0021e80000100800 */
[----:B0-----:R-:W2:Y:S04]  /*29750*/  LDL.LU R2, [R1+0x3eb8] ;  /* 0x003eb80001027983 */ /* 0x001ea80000300800 */
[----:B------:R0:W-:Y:S04]  /*29760*/  STL [R1+0x1f14], R9 ;  /* 0x001f140901007387 */ /* 0x0001e80000100800 */
[----:B0-----:R-:W2:Y:S04]  /*29770*/  LDL.LU R9, [R1+0x3eb4] ;  /* 0x003eb40001097983 */ /* 0x001ea80000300800 */
[----:B---3--:R0:W-:Y:S04]  /*29780*/  STS.U8 [R3+UR5], R10 ;  /* 0x0000000a03007988 */ /* 0x0081e80008000005 */
[----:B0-----:R-:W3:Y:S04]  /*29790*/  LDL.LU R10, [R1+0x3eb0] ;  /* 0x003eb000010a7983 */ /* 0x001ee80000300800 */
[----:B----4-:R0:W-:Y:S04]  /*297a0*/  STS.U8 [R3+UR5+0x40], R17 ;  /* 0x0000401103007988 */ /* 0x0101e80008000005 */
[----:B--2---:R1:W-:Y:S04]  /*297b0*/  STS.U8 [R3+UR5+0x200], R18 ;  /* 0x0002001203007988 */ /* 0x0043e80008000005 */
[----:B------:R2:W-:Y:S04]  /*297c0*/  STS.U8 [R3+UR5+0x240], R25 ;  /* 0x0002401903007988 */ /* 0x0005e80008000005 */
[----:B------:R4:W-:Y:S04]  /*297d0*/  STS.U8 [R3+UR5+0x400], R26 ;  /* 0x0004001a03007988 */ /* 0x0009e80008000005 */
[----:B0-----:R-:W3:Y:S04]  /*297e0*/  LDL.LU R17, [R1+0x3eac] ;  /* 0x003eac0001117983 */ /* 0x001ee80000300800 */
[----:B-1----:R-:W3:Y:S04]  /*297f0*/  LDL.LU R18, [R1+0x3ea8] ;  /* 0x003ea80001127983 */ /* 0x002ee80000300800 */
[----:B--2---:R-:W2:Y:S04]  /*29800*/  LDL.LU R25, [R1+0x3ea4] ;  /* 0x003ea40001197983 */ /* 0x004ea80000300800 */
[----:B----4-:R-:W4:Y:S04]  /*29810*/  LDL.LU R26, [R1+0x3ea0] ;  /* 0x003ea000011a7983 */ /* 0x010f280000300800 */
[----:B------:R-:W-:Y:S04]  /*29820*/  STS.U8 [R3+UR5+0x440], R0 ;  /* 0x0004400003007988 */ /* 0x000fe80008000005 */
[----:B------:R-:W-:Y:S04]  /*29830*/  STS.U8 [R3+UR5+0x600], R4 ;  /* 0x0006000403007988 */ /* 0x000fe80008000005 */
[----:B------:R-:W-:Y:S04]  /*29840*/  STS.U8 [R3+UR5+0x640], R5 ;  /* 0x0006400503007988 */ /* 0x000fe80008000005 */
[----:B------:R-:W-:Y:S04]  /*29850*/  STS.U8 [R3+UR5+0x800], R6 ;  /* 0x0008000603007988 */ /* 0x000fe80008000005 */
[----:B------:R0:W-:Y:S04]  /*29860*/  STS.U8 [R3+UR5+0x840], R7 ;  /* 0x0008400703007988 */ /* 0x0001e80008000005 */
[----:B------:R1:W-:Y:S04]  /*29870*/  STS.U8 [R3+UR5+0xa00], R8 ;  /* 0x000a000803007988 */ /* 0x0003e80008000005 */
        /* <DEDUP_REMOVED lines=12> */
[----:B------:R1:W-:Y:S04]  /*29940*/  STS.U8 [R3+UR5+0x1640], R27 ;  /* 0x0016401b03007988 */ /* 0x0003e80008000005 */
[----:B------:R1:W-:Y:S04]  /*29950*/  STS.U8 [R3+UR5+0x1800], R28 ;  /* 0x0018001c03007988 */ /* 0x0003e80008000005 */
        /* <DEDUP_REMOVED lines=22> */
[----:B----4-:R0:W-:Y:S04]  /*29ac0*/  STS.U8 [R3+UR5+0x1a00], R26 ;  /* 0x001a001a03007988 */ /* 0x0101e80008000005 */
[----:B--2---:R-:W-:Y:S04]  /*29ad0*/  STS.U8 [R3+UR5+0x1a40], R25 ;  /* 0x001a401903007988 */ /* 0x004fe80008000005 */
[----:B---3--:R-:W-:Y:S04]  /*29ae0*/  STS.U8 [R3+UR5+0x1c00], R18 ;  /* 0x001c001203007988 */ /* 0x008fe80008000005 */
[----:B------:R1:W-:Y:S04]  /*29af0*/  STS.U8 [R3+UR5+0x1c40], R17 ;  /* 0x001c401103007988 */ /* 0x0003e80008000005 */
[----:B0-----:R-:W2:Y:S01]  /*29b00*/  LDL.LU R26, [R1+0x248] ;  /* 0x00024800011a7983 */ /* 0x001ea20000300800 */
[----:B-1----:R-:W0:Y:S03]  /*29b10*/  S2R R17, SR_TID.X ;  /* 0x0000000000117919 */ /* 0x002e260000002100 */
[----:B------:R-:W3:Y:S04]  /*29b20*/  LDL.LU R25, [R1+0x284] ;  /* 0x0002840001197983 */ /* 0x000ee80000300800 */
[----:B------:R-:W4:Y:S01]  /*29b30*/  LDL.LU R18, [R1+0x288] ;  /* 0x0002880001127983 */ /* 0x000f220000300800 */
[----:B0-----:R-:W-:-:S05]  /*29b40*/  LOP3.LUT R17, R17, 0x3f, RZ, 0xc0, !PT ;  /* 0x0000003f11117812 */ /* 0x001fca00078ec0ff */
[----:B------:R0:W-:Y:S04]  /*29b50*/  STS.U8 [R17+UR5+0x1e00], R10 ;  /* 0x001e000a11007988 */ /* 0x0001e80008000005 */
[----:B------:R1:W-:Y:S04]  /*29b60*/  STS.U8 [R17+UR5+0x1e40], R9 ;  /* 0x001e400911007988 */ /* 0x0003e80008000005 */
[----:B0-----:R-:W2:Y:S04]  /*29b70*/  LDL.LU R10, [R1+0x2a4] ;  /* 0x0002a400010a7983 */ /* 0x001ea80000300800 */
[----:B-1----:R-:W3:Y:S01]  /*29b80*/  LDL.LU R9, [R1+0x2a8] ;  /* 0x0002a80001097983 */ /* 0x002ee20000300800 */
[----:B------:R-:W-:-:S05]  /*29b90*/  LOP3.LUT R3, R3, 0x10, RZ, 0x3c, !PT ;  /* 0x0000001003037812 */ /* 0x000fca00078e3cff */
[----:B------:R0:W-:Y:S04]  /*29ba0*/  STS.U8 [R3+UR5+0x80], R7 ;  /* 0x0000800703007988 */ /* 0x0001e80008000005 */
[----:B------:R1:W-:Y:S04]  /*29bb0*/  STS.U8 [R3+UR5+0xc0], R8 ;  /* 0x0000c00803007988 */ /* 0x0003e80008000005 */
[----:B------:R1:W-:Y:S04]  /*29bc0*/  STS.U8 [R3+UR5+0x280], R15 ;  /* 0x0002800f03007988 */ /* 0x0003e80008000005 */
[----:B------:R1:W-:Y:S04]  /*29bd0*/  STS.U8 [R3+UR5+0x2c0], R16 ;  /* 0x0002c01003007988 */ /* 0x0003e80008000005 */
[----:B------:R1:W-:Y:S04]  /*29be0*/  STS.U8 [R3+UR5+0x480], R23 ;  /* 0x0004801703007988 */ /* 0x0003e80008000005 */
[----:B------:R1:W-:Y:S04]  /*29bf0*/  STS.U8 [R3+UR5+0x4c0], R24 ;  /* 0x0004c01803007988 */ /* 0x0003e80008000005 */
[----:B0-----:R-:W4:Y:S04]  /*29c00*/  LDL.LU R7, [R1+0x3e9c] ;  /* 0x003e9c0001077983 */ /* 0x001f280000300800 */
[----:B-1----:R-:W4:Y:S04]  /*29c10*/  LDL.LU R8, [R1+0x3e98] ;  /* 0x003e980001087983 */ /* 0x002f280000300800 */
[----:B------:R-:W4:Y:S04]  /*29c20*/  LDL.LU R15, [R1+0x3e94] ;  /* 0x003e9400010f7983 */ /* 0x000f280000300800 */
[----:B------:R-:W4:Y:S04]  /*29c30*/  LDL.LU R16, [R1+0x3e90] ;  /* 0x003e900001107983 */ /* 0x000f280000300800 */
[----:B------:R-:W4:Y:S04]  /*29c40*/  LDL.LU R23, [R1+0x3e8c] ;  /* 0x003e8c0001177983 */ /* 0x000f280000300800 */
[----:B------:R-:W4:Y:S04]  /*29c50*/  LDL.LU R24, [R1+0x3e88] ;  /* 0x003e880001187983 */ /* 0x000f280000300800 */
[----:B---3--:R-:W-:Y:S04]  /*29c60*/  STS.U8 [R3+UR5+0x680], R9 ;  /* 0x0006800903007988 */ /* 0x008fe80008000005 */
[----:B--2---:R-:W-:Y:S04]  /*29c70*/  STS.U8 [R3+UR5+0x6c0], R10 ;  /* 0x0006c00a03007988 */ /* 0x004fe80008000005 */
[----:B----4-:R-:W-:Y:S04]  /*29c80*/  STS.U8 [R3+UR5+0x880], R18 ;  /* 0x0008801203007988 */ /* 0x010fe80008000005 */
[----:B------:R-:W-:Y:S04]  /*29c90*/  STS.U8 [R3+UR5+0x8c0], R25 ;  /* 0x0008c01903007988 */ /* 0x000fe80008000005 */
[----:B------:R-:W-:Y:S04]  /*29ca0*/  STS.U8 [R3+UR5+0xa80], R26 ;  /* 0x000a801a03007988 */ /* 0x000fe80008000005 */
[----:B------:R-:W-:Y:S04]  /*29cb0*/  STS.U8 [R3+UR5+0xac0], R0 ;  /* 0x000ac00003007988 */ /* 0x000fe80008000005 */
[----:B------:R0:W-:Y:S04]  /*29cc0*/  STS.U8 [R3+UR5+0xc80], R4 ;  /* 0x000c800403007988 */ /* 0x0001e80008000005 */
[----:B------:R1:W-:Y:S04]  /*29cd0*/  STS.U8 [R3+UR5+0xcc0], R5 ;  /* 0x000cc00503007988 */ /* 0x0003e80008000005 */
[----:B------:R2:W-:Y:S04]  /*29ce0*/  STS.U8 [R3+UR5+0xe80], R6 ;  /* 0x000e800603007988 */ /* 0x0005e80008000005 */
[----:B------:R-:W-:Y:S04]  /*29cf0*/  STS.U8 [R3+UR5+0xec0], R11 ;  /* 0x000ec00b03007988 */ /* 0x000fe80008000005 */
[----:B------:R-:W-:Y:S04]  /*29d00*/  STS.U8 [R3+UR5+0x1080], R12 ;  /* 0x0010800c03007988 */ /* 0x000fe80008000005 */
[----:B------:R3:W-:Y:S04]  /*29d10*/  STS.U8 [R3+UR5+0x10c0], R13 ;  /* 0x0010c00d03007988 */ /* 0x0007e80008000005 */
[----:B------:R4:W-:Y:S04]  /*29d20*/  STS.U8 [R3+UR5+0x1280], R14 ;  /* 0x0012800e03007988 */ /* 0x0009e80008000005 */
[----:B------:R-:W-:Y:S04]  /*29d30*/  STS.U8 [R3+UR5+0x12c0], R19 ;  /* 0x0012c01303007988 */ /* 0x000fe80008000005 */
[----:B------:R-:W-:Y:S04]  /*29d40*/  STS.U8 [R3+UR5+0x1480], R20 ;  /* 0x0014801403007988 */ /* 0x000fe80008000005 */
[----:B0-----:R-:W4:Y:S04]  /*29d50*/  LDL.LU R4, [R1+0x300] ;  /* 0x0003000001047983 */ /* 0x001f280000300800 */
[----:B-1----:R-:W4:Y:S04]  /*29d60*/  LDL.LU R5, [R1+0x2fc] ;  /* 0x0002fc0001057983 */ /* 0x002f280000300800 */
[----:B------:R0:W-:Y:S04]  /*29d70*/  STS.U8 [R3+UR5+0x14c0], R21 ;  /* 0x0014c01503007988 */ /* 0x0001e80008000005 */
[----:B--2---:R-:W2:Y:S04]  /*29d80*/  LDL.LU R6, [R1+0x2e0] ;  /* 0x0002e00001067983 */ /* 0x004ea80000300800 */
[----:B------:R1:W-:Y:S04]  /*29d90*/  STS.U8 [R3+UR5+0x1680], R22 ;  /* 0x0016801603007988 */ /* 0x0003e80008000005 */
[----:B---3--:R-:W3:Y:S04]  /*29da0*/  LDL.LU R13, [R1+0x2dc] ;  /* 0x0002dc00010d7983 */ /* 0x008ee80000300800 */
[----:B------:R-:W-:Y:S04]  /*29db0*/  STS.U8 [R3+UR5+0x16c0], R27 ;  /* 0x0016c01b03007988 */ /* 0x000fe80008000005 */
[----:B----4-:R-:W4:Y:S04]  /*29dc0*/  LDL.LU R14, [R1+0x2c0] ;  /* 0x0002c000010e7983 */ /* 0x010f280000300800 */
[----:B------:R-:W-:Y:S04]  /*29dd0*/  STS.U8 [R3+UR5+0x1880], R28 ;  /* 0x0018801c03007988 */ /* 0x000fe80008000005 */
[----:B------:R1:W-:Y:S04]  /*29de0*/  STS.U8 [R3+UR5+0x18c0], R29 ;  /* 0x0018c01d03007988 */ /* 0x0003e80008000005 */
[----:B0-----:R-:W4:Y:S04]  /*29df0*/  LDL.LU R21, [R1+0x2bc] ;  /* 0x0002bc0001157983 */ /* 0x001f280000300800 */
[----:B-1----:R-:W4:Y:S04]  /*29e00*/  LDL.LU R22, [R1+0x2a0] ;  /* 0x0002a00001167983 */ /* 0x002f280000300800 */
        /* <DEDUP_REMOVED lines=11> */
[----:B------:R-:W4:Y:S04]  /*29ec0*/  LDL.LU R28, [R1] ;  /* 0x00000000011c7983 */ /* 0x000f280000300800 */
        /* <DEDUP_REMOVED lines=12> */
[----:B------:R-:W4:Y:S01]  /*29f90*/  LDL.LU R7, [R1+0x280] ;  /* 0x0002800001077983 */ /* 0x000f220000300800 */
[----:B------:R-:W-:-:S05]  /*29fa0*/  LOP3.LUT R11, R17, 0x20, RZ, 0x3c, !PT ;  /* 0x00000020110b7812 */ /* 0x000fca00078e3cff */
[----:B------:R0:W-:Y:S04]  /*29fb0*/  STS.U8 [R11+UR5+0x100], R4 ;  /* 0x000100040b007988 */ /* 0x0001e80008000005 */
[----:B------:R1:W-:Y:S04]  /*29fc0*/  STS.U8 [R11+UR5+0x140], R5 ;  /* 0x000140050b007988 */ /* 0x0003e80008000005 */
[----:B--2---:R2:W-:Y:S04]  /*29fd0*/  STS.U8 [R11+UR5+0x300], R6 ;  /* 0x000300060b007988 */ /* 0x0045e80008000005 */
[----:B---3--:R3:W-:Y:S04]  /*29fe0*/  STS.U8 [R11+UR5+0x340], R13 ;  /* 0x0003400d0b007988 */ /* 0x0087e80008000005 */
[----:B----4-:R4:W-:Y:S04]  /*29ff0*/  STS.U8 [R11+UR5+0x500], R14 ;  /* 0x0005000e0b007988 */ /* 0x0109e80008000005 */
[----:B0-----:R-:W4:Y:S04]  /*2a000*/  LDL.LU R4, [R1+0x3e80] ;  /* 0x003e800001047983 */ /* 0x001f280000300800 */
[----:B-1----:R-:W4:Y:S04]  /*2a010*/  LDL.LU R5, [R1+0x3e7c] ;  /* 0x003e7c0001057983 */ /* 0x002f280000300800 */
[----:B--2---:R-:W2:Y:S04]  /*2a020*/  LDL.LU R6, [R1+0x3e78] ;  /* 0x003e780001067983 */ /* 0x004ea80000300800 */
[----:B------:R0:W-:Y:S04]  /*2a030*/  STS.U8 [R11+UR5+0x540], R21 ;  /* 0x000540150b007988 */ /* 0x0001e80008000005 */
[----:B---3--:R-:W3:Y:S04]  /*2a040*/  LDL.LU R13, [R1+0x3e74] ;  /* 0x003e7400010d7983 */ /* 0x008ee80000300800 */
[----:B----4-:R-:W4:Y:S04]  /*2a050*/  LDL.LU R14, [R1+0x3e70] ;  /* 0x003e7000010e7983 */ /* 0x010f280000300800 */
[----:B------:R1:W-:Y:S04]  /*2a060*/  STS.U8 [R11+UR5+0x700], R22 ;  /* 0x000700160b007988 */ /* 0x0003e80008000005 */
[----:B------:R1:W-:Y:S04]  /*2a070*/  STS.U8 [R11+UR5+0x740], R29 ;  /* 0x0007401d0b007988 */ /* 0x0003e80008000005 */
[----:B0-----:R-:W2:Y:S04]  /*2a080*/  LDL.LU R21, [R1+0x3e6c] ;  /* 0x003e6c0001157983 */ /* 0x001ea80000300800 */
[----:B-1----:R-:W3:Y:S04]  /*2a090*/  LDL.LU R22, [R1+0x3e68] ;  /* 0x003e680001167983 */ /* 0x002ee80000300800 */
[----:B------:R-:W4:Y:S04]  /*2a0a0*/  LDL.LU R29, [R1+0x3e64] ;  /* 0x003e6400011d7983 */ /* 0x000f280000300800 */
        /* <DEDUP_REMOVED lines=35> */
[----:B---3--:R1:W-:Y:S04]  /*2a2e0*/  STS.U8 [R11+UR5+0x1b00], R22 ;  /* 0x001b00160b007988 */ /* 0x0083e80008000005 */
[----:B--2---:R2:W-:Y:S04]  /*2a2f0*/  STS.U8 [R11+UR5+0x1b40], R21 ;  /* 0x001b40150b007988 */ /* 0x0045e80008000005 */
[----:B------:R3:W-:Y:S04]  /*2a300*/  STS.U8 [R11+UR5+0x1d00], R14 ;  /* 0x001d000e0b007988 */ /* 0x0007e80008000005 */
        /* <DEDUP_REMOVED lines=9> */
[----:B0-----:R-:W3:Y:S04]  /*2a3a0*/  LDL.LU R11, [R1+0x3e60] ;  /* 0x003e6000010b7983 */ /* 0x001ee80000300800 */
[----:B------:R-:W4:Y:S01]  /*2a3b0*/  LDL.LU R5, [R1+0x2b4] ;  /* 0x0002b40001057983 */ /* 0x000f220000300800 */
[----:B------:R-:W-:-:S05]  /*2a3c0*/  LOP3.LUT R17, R17, 0x30, RZ, 0x3c, !PT ;  /* 0x0000003011117812 */ /* 0x000fca00078e3cff */
        /* <DEDUP_REMOVED lines=10> */
[----:B----4-:R-:W-:Y:S04]  /*2a470*/  STS.U8 [R17+UR5+0x5c0], R5 ;  /* 0x0005c00511007988 */ /* 0x010fe80008000005 */
[----:B--2---:R-:W-:Y:S04]  /*2a480*/  STS.U8 [R17+UR5+0x780], R6 ;  /* 0x0007800611007988 */ /* 0x004fe80008000005 */
[----:B------:R0:W-:Y:S04]  /*2a490*/  STS.U8 [R17+UR5+0x7c0], R0 ;  /* 0x0007c00011007988 */ /* 0x0001e80008000005 */
[----:B0-----:R-:W2:Y:S04]  /*2a4a0*/  LDL.LU R0, [R1+0x30c] ;  /* 0x00030c0001007983 */ /* 0x001ea80000300800 */
[----:B------:R-:W-:Y:S04]  /*2a4b0*/  STS.U8 [R17+UR5+0x980], R13 ;  /* 0x0009800d11007988 */ /* 0x000fe80008000005 */
[----:B---3--:R-:W-:Y:S04]  /*2a4c0*/  STS.U8 [R17+UR5+0x9c0], R14 ;  /* 0x0009c00e11007988 */ /* 0x008fe80008000005 */
[----:B------:R-:W-:Y:S04]  /*2a4d0*/  STS.U8 [R17+UR5+0xb80], R21 ;  /* 0x000b801511007988 */ /* 0x000fe80008000005 */
[----:B------:R-:W-:Y:S04]  /*2a4e0*/  STS.U8 [R17+UR5+0xbc0], R22 ;  /* 0x000bc01611007988 */ /* 0x000fe80008000005 */
[----:B------:R-:W-:Y:S04]  /*2a4f0*/  STS.U8 [R17+UR5+0xd80], R29 ;  /* 0x000d801d11007988 */ /* 0x000fe80008000005 */
[----:B------:R-:W-:Y:S04]  /*2a500*/  STS.U8 [R17+UR5+0xdc0], R7 ;  /* 0x000dc00711007988 */ /* 0x000fe80008000005 */
[----:B------:R-:W-:Y:S04]  /*2a510*/  STS.U8 [R17+UR5+0xf80], R8 ;  /* 0x000f800811007988 */ /* 0x000fe80008000005 */
[----:B------:R0:W-:Y:S04]  /*2a520*/  STS.U8 [R17+UR5+0xfc0], R15 ;  /* 0x000fc00f11007988 */ /* 0x0001e80008000005 */
[----:B0-----:R-:W3:Y:S04]  /*2a530*/  LDL R15, [R1+0xfa0] ;  /* 0x000fa000010f7983 */ /* 0x001ee80000100800 */
[----:B------:R-:W-:Y:S04]  /*2a540*/  STS.U8 [R17+UR5+0x1180], R16 ;  /* 0x0011801011007988 */ /* 0x000fe80008000005 */
[----:B------:R-:W-:Y:S04]  /*2a550*/  STS.U8 [R17+UR5+0x11c0], R23 ;  /* 0x0011c01711007988 */ /* 0x000fe80008000005 */
[----:B------:R0:W-:Y:S04]  /*2a560*/  STS.U8 [R17+UR5+0x1380], R24 ;  /* 0x0013801811007988 */ /* 0x0001e80008000005 */
[----:B------:R1:W-:Y:S04]  /*2a570*/  STS.U8 [R17+UR5+0x13c0], R9 ;  /* 0x0013c00911007988 */ /* 0x0003e80008000005 */
[----:B------:R4:W-:Y:S04]  /*2a580*/  STS.U8 [R17+UR5+0x1580], R10 ;  /* 0x0015800a11007988 */ /* 0x0009e80008000005 */
[----:B------:R4:W-:Y:S04]  /*2a590*/  STS.U8 [R17+UR5+0x15c0], R18 ;  /* 0x0015c01211007988 */ /* 0x0009e80008000005 */
[----:B0-----:R-:W3:Y:S04]  /*2a5a0*/  LDL.LU R24, [R1+0x31c] ;  /* 0x00031c0001187983 */ /* 0x001ee80000300800 */
[----:B-1----:R-:W3:Y:S04]  /*2a5b0*/  LDL.LU R9, [R1+0x318] ;  /* 0x0003180001097983 */ /* 0x002ee80000300800 */
[----:B----4-:R-:W4:Y:S04]  /*2a5c0*/  LDL.LU R10, [R1+0x324] ;  /* 0x00032400010a7983 */ /* 0x010f280000300800 */
[----:B------:R-:W4:Y:S04]  /*2a5d0*/  LDL.LU R18, [R1+0x320] ;  /* 0x0003200001127983 */ /* 0x000f280000300800 */
[----:B------:R0:W-:Y:S04]  /*2a5e0*/  STS.U8 [R17+UR5+0x1780], R25 ;  /* 0x0017801911007988 */ /* 0x0001e80008000005 */
        /* <DEDUP_REMOVED lines=8> */
[----:B0-----:R-:W4:Y:S04]  /*2a670*/  LDL.LU R25, [R1+0x32c] ;  /* 0x00032c0001197983 */ /* 0x001f280000300800 */
[----:B-1----:R-:W4:Y:S04]  /*2a680*/  LDL.LU R26, [R1+0x328] ;  /* 0x00032800011a7983 */ /* 0x002f280000300800 */
[----:B--2---:R-:W-:Y:S01]  /*2a690*/  STS.U8 [R17+UR5+0x1fc0], R0 ;  /* 0x001fc00011007988 */ /* 0x004fe20008000005 */
[----:B------:R-:W-:Y:S06]  /*2a6a0*/  BAR.SYNC.DEFER_BLOCKING 0x0 ;  /* 0x0000000000007b1d */ /* 0x000fec0000010000 */
[----:B---3--:R-:W0:Y:S04]  /*2a6b0*/  LDSM.16.M88.4 R4, [R15+UR5] ;  /* 0x000000050f04783b */ /* 0x008e280008000200 */
[----:B0-----:R-:W-:Y:S01]  /*2a6c0*/  STL.64 [R1+0x920], R4 ;  /* 0x0009200401007387 */ /* 0x001fe20000100a00 */
[----:B------:R-:W-:-:S02]  /*2a6d0*/  IMAD.MOV.U32 R17, RZ, RZ, R4 ;  /* 0x000000ffff117224 */ /* 0x000fc400078e0004 */
[----:B------:R-:W-:Y:S01]  /*2a6e0*/  IMAD.MOV.U32 R16, RZ, RZ, R5 ;  /* 0x000000ffff107224 */ /* 0x000fe200078e0005 */
[----:B------:R-:W-:Y:S01]  /*2a6f0*/  STL [R1+0x928], R6 ;  /* 0x0009280601007387 */ /* 0x000fe20000100800 */
[----:B------:R-:W-:-:S03]  /*2a700*/  IMAD.MOV.U32 R0, RZ, RZ, R7 ;  /* 0x000000ffff007224 */ /* 0x000fc600078e0007 */
[----:B------:R-:W0:Y:S04]  /*2a710*/  LDSM.16.M88.4 R4, [R15+UR5+0x200] ;  /* 0x000200050f04783b */ /* 0x000e280008000200 */
[----:B------:R-:W-:Y:S04]  /*2a720*/  STL [R1+0x3000], R0 ;  /* 0x0030000001007387 */ /* 0x000fe80000100800 */
[----:B0-----:R-:W-:Y:S01]  /*2a730*/  STL.64 [R1+0x930], R4 ;  /* 0x0009300401007387 */ /* 0x001fe20000100a00 */
[----:B------:R-:W-:-:S03]  /*2a740*/  IMAD.MOV.U32 R20, RZ, RZ, R4 ;  /* 0x000000ffff147224 */ /* 0x000fc600078e0004 */
[----:B------:R-:W-:Y:S01]  /*2a750*/  STL.64 [R1+0x938], R6 ;  /* 0x0009380601007387 */ /* 0x000fe20000100a00 */
[----:B------:R-:W-:-:S03]  /*2a760*/  IMAD.MOV.U32 R28, RZ, RZ, R5 ;  /* 0x000000ffff1c7224 */ /* 0x000fc600078e0005 */
[----:B------:R-:W0:Y:S04]  /*2a770*/  LDSM.16.M88.4 R4, [R15+UR5+0x400] ;  /* 0x000400050f04783b */ /* 0x000e280008000200 */
[----:B0-----:R-:W-:Y:S01]  /*2a780*/  STL.64 [R1+0x940], R4 ;  /* 0x0009400401007387 */ /* 0x001fe20000100a00 */
[----:B------:R-:W-:-:S03]  /*2a790*/  IMAD.MOV.U32 R8, RZ, RZ, R4 ;  /* 0x000000ffff087224 */ /* 0x000fc600078e0004 */
[----:B------:R-:W-:Y:S01]  /*2a7a0*/  STL.64 [R1+0x948], R6 ;  /* 0x0009480601007387 */ /* 0x000fe20000100a00 */
[----:B------:R-:W-:-:S03]  /*2a7b0*/  IMAD.MOV.U32 R0, RZ, RZ, R5 ;  /* 0x000000ffff007224 */ /* 0x000fc600078e0005 */
[----:B------:R-:W0:Y:S04]  /*2a7c0*/  LDSM.16.M88.4 R4, [R15+UR5+0x600] ;  /* 0x000600050f04783b */ /* 0x000e280008000200 */
[----:B------:R-:W-:Y:S04]  /*2a7d0*/  STL [R1+0x3e48], R8 ;  /* 0x003e480801007387 */ /* 0x000fe80000100800 */
[----:B0-----:R-:W-:Y:S01]  /*2a7e0*/  STL.64 [R1+0x950], R4 ;  /* 0x0009500401007387 */ /* 0x001fe20000100a00 */
[----:B------:R-:W-:-:S03]  /*2a7f0*/  IMAD.MOV.U32 R23, RZ, RZ, R4 ;  /* 0x000000ffff177224 */ /* 0x000fc600078e0004 */
[----:B------:R-:W-:Y:S01]  /*2a800*/  STL.64 [R1+0x958], R6 ;  /* 0x0009580601007387 */ /* 0x000fe20000100a00 */
[----:B------:R-:W-:-:S03]  /*2a810*/  IMAD.MOV.U32 R22, RZ, RZ, R5 ;  /* 0x000000ffff167224 */ /* 0x000fc600078e0005 */
[----:B------:R-:W0:Y:S02]  /*2a820*/  LDSM.16.M88.4 R4, [R15+UR5+0x800] ;  /* 0x000800050f04783b */ /* 0x000e240008000200 */
[----:B0-----:R-:W-:Y:S02]  /*2a830*/  IMAD.MOV.U32 R21, RZ, RZ, R4 ;  /* 0x000000ffff157224 */ /* 0x001fe400078e0004 */
[----:B------:R0:W-:Y:S04]  /*2a840*/  STL.64 [R1+0x960], R4 ;  /* 0x0009600401007387 */ /* 0x0001e80000100a00 */
[----:B------:R4:W-:Y:S01]  /*2a850*/  STL.64 [R1+0x968], R6 ;  /* 0x0009680601007387 */ /* 0x0009e20000100a00 */
[----:B------:R-:W-:-:S03]  /*2a860*/  IMAD.MOV.U32 R13, RZ, RZ, R5 ;  /* 0x000000ffff0d7224 */ /* 0x000fc600078e0005 */
[----:B------:R-:W-:Y:S04]  /*2a870*/  STL.64 [R1+0x3e30], R22 ;  /* 0x003e301601007387 */ /* 0x000fe80000100a00 */
[----:B------:R-:W-:Y:S01]  /*2a880*/  STL [R1+0x3e2c], R21 ;  /* 0x003e2c1501007387 */ /* 0x000fe20000100800 */
[----:B0-----:R-:W-:Y:S02]  /*2a890*/  IMAD R5, R9, 0x100, R24 ;  /* 0x0000010009057824 */ /* 0x001fe400078e0218 */
[----:B----4-:R-:W-:Y:S01]  /*2a8a0*/  IMAD R6, R18, 0x100, R10 ;  /* 0x0000010012067824 */ /* 0x010fe200078e020a */
[----:B------:R-:W2:Y:S04]  /*2a8b0*/  LDL.LU.64 R8, [R1+0x50] ;  /* 0x0000500001087983 */ /* 0x000ea80000300a00 */
[----:B------:R-:W2:Y:S01]  /*2a8c0*/  LDL.LU.64 R10, [R1+0x58] ;  /* 0x00005800010a7983 */ /* 0x000ea20000300a00 */
[----:B------:R-:W-:-:S03]  /*2a8d0*/  IMAD R7, R26, 0x100, R25 ;  /* 0x000001001a077824 */ /* 0x000fc600078e0219 */
[----:B------:R-:W0:Y:S01]  /*2a8e0*/  LDSM.16.M88.4 R24, [R15+UR5+0xa00] ;  /* 0x000a00050f18783b */ /* 0x000e220008000200 */
[----:B------:R-:W-:Y:S01]  /*2a8f0*/  IMAD R4, R2, 0x100, R3 ;  /* 0x0000010002047824 */ /* 0x000fe200078e0203 */
[----:B------:R-:W-:Y:S02]  /*2a900*/  F2FP.F16.E5M2.UNPACK_B R5, R5 ;  /* 0x00000005ff05723e */ /* 0x000fe400020004ff */
[----:B------:R-:W-:Y:S02]  /*2a910*/  F2FP.F16.E5M2.UNPACK_B R6, R6 ;  /* 0x00000006ff06723e */ /* 0x000fe400020004ff */
[----:B------:R-:W-:Y:S02]  /*2a920*/  F2FP.F16.E5M2.UNPACK_B R7, R7 ;  /* 0x00000007ff07723e */ /* 0x000fe400020004ff */
[----:B------:R-:W-:Y:S02]  /*2a930*/  F2FP.F16.E5M2.UNPACK_B R2, R17 ;  /* 0x00000011ff02723e */ /* 0x000fe400020004ff */
[----:B------:R-:W-:-:S02]  /*2a940*/  F2FP.F16.E5M2.UNPACK_B R4, R4 ;  /* 0x00000004ff04723e */ /* 0x000fc400020004ff */
[----:B------:R-:W-:Y:S01]  /*2a950*/  F2FP.F16.E5M2.UNPACK_B R3, R16 ;  /* 0x00000010ff03723e */ /* 0x000fe200020004ff */
[----:B0-----:R-:W-:Y:S02]  /*2a960*/  IMAD.MOV.U32 R14, RZ, RZ, R25 ;  /* 0x000000ffff0e7224 */ /* 0x001fe400078e0019 */
[----:B------:R-:W-:Y:S01]  /*2a970*/  IMAD.MOV.U32 R12, RZ, RZ, R24 ;  /* 0x000000ffff0c7224 */ /* 0x000fe200078e0018 */
[----:B------:R-:W-:Y:S04]  /*2a980*/  STL.64 [R1+0x970], R24 ;  /* 0x0009701801007387 */ /* 0x000fe80000100a00 */
[----:B------:R-:W-:Y:S04]  /*2a990*/  STL.64 [R1+0x978], R26 ;  /* 0x0009781a01007387 */ /* 0x000fe80000100a00 */
[----:B------:R-:W-:Y:S04]  /*2a9a0*/  STL.64 [R1+0x3e40], R14 ;  /* 0x003e400e01007387 */ /* 0x000fe80000100a00 */
[----:B------:R0:W-:Y:S04]  /*2a9b0*/  STL.64 [R1+0x3e38], R12 ;  /* 0x003e380c01007387 */ /* 0x0001e80000100a00 */
[----:B0-----:R-:W3:Y:S04]  /*2a9c0*/  LDL.LU.64 R12, [R1+0x130] ;  /* 0x00013000010c7983 */ /* 0x001ee80000300a00 */
[----:B------:R-:W3:Y:S04]  /*2a9d0*/  LDL.LU.64 R14, [R1+0x138] ;  /* 0x00013800010e7983 */ /* 0x000ee80000300a00 */
[----:B------:R-:W4:Y:S04]  /*2a9e0*/  LDL.LU.64 R16, [R1+0xa0] ;  /* 0x0000a00001107983 */ /* 0x000f280000300a00 */
[----:B------:R-:W4:Y:S04]  /*2a9f0*/  LDL.LU.64 R18, [R1+0xa8] ;  /* 0x0000a80001127983 */ /* 0x000f280000300a00 */
[----:B------:R-:W-:Y:S04]  /*2aa00*/  STL [R1+0x10], R2 ;  /* 0x0000100201007387 */ /* 0x000fe80000100800 */
[----:B------:R-:W4:Y:S04]  /*2aa10*/  LDL.LU.64 R24, [R1+0xc0] ;  /* 0x0000c00001187983 */ /* 0x000f280000300a00 */
[----:B------:R-:W-:Y:S04]  /*2aa20*/  STL [R1+0x14], R3 ;  /* 0x0000140301007387 */ /* 0x000fe80000100800 */
[----:B------:R-:W4:Y:S01]  /*2aa30*/  LDL.LU.64 R26, [R1+0xc8] ;  /* 0x0000c800011a7983 */ /* 0x000f220000300a00 */
[----:B--2---:R-:W-:-:S15]  /*2aa40*/  HMMA.16816.F32 R8, R4, R2, R8 ;  /* 0x000000020408723c */ /* 0x004fde0000001808 */
[----:B------:R-:W-:-:S08]  /*2aa50*/  NOP ;  /* 0x0000000000007918 */ /* 0x000fd00000000000 */
[----:B------:R0:W-:Y:S04]  /*2aa60*/  STL.64 [R1+0x70], R8 ;  /* 0x0000700801007387 */ /* 0x0001e80000100a00 */
[----:B------:R-:W-:Y:S04]  /*2aa70*/  STL.64 [R1+0x78], R10 ;  /* 0x0000780a01007387 */ /* 0x000fe80000100a00 */
[----:B0-----:R-:W2:Y:S01]  /*2aa80*/  LDL.LU R8, [R1+0x3e48] ;  /* 0x003e480001087983 */ /* 0x001ea20000300800 */
[----:B------:R-:W-:Y:S02]  /*2aa90*/  F2FP.F16.E5M2.UNPACK_B R20, R20 ;  /* 0x00000014ff14723e */ /* 0x000fe400020004ff */
[----:B------:R-:W-:-:S03]  /*2aaa0*/  F2FP.F16.E5M2.UNPACK_B R21, R28 ;  /* 0x0000001cff15723e */ /* 0x000fc600020004ff */
[----:B------:R-:W-:Y:S04]  /*2aab0*/  STL [R1+0x8], R20 ;  /* 0x0000081401007387 */ /* 0x000fe80000100800 */
[----:B------:R3:W-:Y:S02]  /*2aac0*/  STL [R1+0xc], R21 ;  /* 0x00000c1501007387 */ /* 0x0007e40000100800 */
[----:B---3--:R-:W-:Y:S01]  /*2aad0*/  HMMA.16816.F32 R20, R4, R20, R12 ;  /* 0x000000140414723c */ /* 0x008fe2000000180c */
[----:B--2---:R-:W-:Y:S02]  /*2aae0*/  F2FP.F16.E5M2.UNPACK_B R2, R8 ;  /* 0x00000008ff02723e */ /* 0x004fe400020004ff */
[----:B------:R-:W2:Y:S04]  /*2aaf0*/  LDL.LU.64 R8, [R1+0x100] ;  /* 0x0001000001087983 */ /* 0x000ea80000300a00 */
[----:B------:R-:W2:Y:S04]  /*2ab00*/  LDL.LU.64 R10, [R1+0x108] ;  /* 0x00010800010a7983 */ /* 0x000ea80000300a00 */
[----:B------:R-:W-:Y:S04]  /*2ab10*/  STL [R1], R2 ;  /* 0x0000000201007387 */ /* 0x000fe80000100800 */
[----:B------:R-:W3:Y:S01]  /*2ab20*/  LDL.LU.64 R14, [R1+0x3e40] ;  /* 0x003e4000010e7983 */ /* 0x000ee20000300a00 */
[----:B------:R-:W-:-:S03]  /*2ab30*/  F2FP.F16.E5M2.UNPACK_B R3, R0 ;  /* 0x00000000ff03723e */ /* 0x000fc600020004ff */
[----:B------:R-:W2:Y:S04]  /*2ab40*/  LDL.LU.64 R12, [R1+0x3e38] ;  /* 0x003e3800010c7983 */ /* 0x000ea80000300a00 */
[----:B------:R-:W-:Y:S04]  /*2ab50*/  STL [R1+0x4], R3 ;  /* 0x0000040301007387 */ /* 0x000fe80000100800 */
[----:B------:R-:W-:Y:S04]  /*2ab60*/  STL.64 [R1+0x80], R20 ;  /* 0x0000801401007387 */ /* 0x000fe80000100a00 */
[----:B------:R-:W-:Y:S01]  /*2ab70*/  STL.64 [R1+0x88], R22 ;  /* 0x0000881601007387 */ /* 0x000fe20000100a00 */
[----:B----4-:R-:W-:Y:S03]  /*2ab80*/  HMMA.16816.F32 R16, R4, R2, R16 ;  /* 0x000000020410723c */ /* 0x010fe60000001810 */
[----:B---3--:R-:W0:Y:S04]  /*2ab90*/  LDSM.16.M88.4 R20, [R15+UR5+0xc00] ;  /* 0x000c00050f14783b */ /* 0x008e280008000200 */
[----:B0-----:R-:W-:Y:S04]  /*2aba0*/  STL.64 [R1+0x980], R20 ;  /* 0x0009801401007387 */ /* 0x001fe80000100a00 */
[----:B------:R0:W-:Y:S04]  /*2abb0*/  STL.64 [R1+0x988], R22 ;  /* 0x0009881601007387 */ /* 0x0001e80000100a00 */
[----:B0-----:R-:W3:Y:S01]  /*2abc0*/  LDL.LU.64 R22, [R1+0x3e30] ;  /* 0x003e300001167983 */ /* 0x001ee20000300a00 */
[----:B------:R-:W-:-:S02]  /*2abd0*/  IMAD.MOV.U32 R0, RZ, RZ, R20 ;  /* 0x000000ffff007224 */ /* 0x000fc400078e0014 */
[----:B------:R-:W-:Y:S02]  /*2abe0*/  IMAD.MOV.U32 R20, RZ, RZ, R21 ;  /* 0x000000ffff147224 */ /* 0x000fe400078e0015 */
[----:B------:R-:W4:Y:S04]  /*2abf0*/  LDL.LU R21, [R1+0x3e2c] ;  /* 0x003e2c0001157983 */ /* 0x000f280000300800 */
[----:B------:R-:W-:Y:S04]  /*2ac00*/  STL [R1+0x3e28], R20 ;  /* 0x003e281401007387 */ /* 0x000fe80000100800 */
[----:B------:R0:W-:Y:S04]  /*2ac10*/  STL.64 [R1+0xa0], R16 ;  /* 0x0000a01001007387 */ /* 0x0001e80000100a00 */
[----:B------:R1:W-:Y:S04]  /*2ac20*/  STL.64 [R1+0xa8], R18 ;  /* 0x0000a81201007387 */ /* 0x0003e80000100a00 */
[----:B0-----:R-:W2:Y:S04]  /*2ac30*/  LDL.LU.64 R16, [R1+0x120] ;  /* 0x0001200001107983 */ /* 0x001ea80000300a00 */
[----:B-1----:R-:W2:Y:S01]  /*2ac40*/  LDL.LU.64 R18, [R1+0x128] ;  /* 0x0001280001127983 */ /* 0x002ea20000300a00 */
[----:B---3--:R-:W-:-:S02]  /*2ac50*/  F2FP.F16.E5M2.UNPACK_B R28, R23 ;  /* 0x00000017ff1c723e */ /* 0x008fc400020004ff */
[----:B------:R-:W-:-:S07]  /*2ac60*/  F2FP.F16.E5M2.UNPACK_B R29, R22 ;  /* 0x00000016ff1d723e */ /* 0x000fce00020004ff */
[----:B------:R-:W-:-:S15]  /*2ac70*/  HMMA.16816.F32 R24, R4, R28, R24 ;  /* 0x0000001c0418723c */ /* 0x000fde0000001818 */
[----:B------:R-:W-:-:S08]  /*2ac80*/  NOP ;  /* 0x0000000000007918 */ /* 0x000fd00000000000 */
[----:B------:R-:W-:Y:S04]  /*2ac90*/  STL.64 [R1+0xd0], R24 ;  /* 0x0000d01801007387 */ /* 0x000fe80000100a00 */
[----:B------:R4:W-:Y:S02]  /*2aca0*/  STL.64 [R1+0xd8], R26 ;  /* 0x0000d81a01007387 */ /* 0x0009e40000100a00 */
[----:B----4-:R-:W-:Y:S02]  /*2acb0*/  F2FP.F16.E5M2.UNPACK_B R26, R21 ;  /* 0x00000015ff1a723e */ /* 0x010fe400020004ff */
[----:B------:R-:W0:Y:S01]  /*2acc0*/  LDSM.16.M88.4 R20, [R15+UR5+0xe00] ;  /* 0x000e00050f14783b */ /* 0x000e220008000200 */
[----:B--2---:R-:W-:-:S03]  /*2acd0*/  F2FP.F16.E5M2.UNPACK_B R27, R13 ;  /* 0x0000000dff1b723e */ /* 0x004fc600020004ff */
[----:B0-----:R-:W-:Y:S01]  /*2ace0*/  STL.64 [R1+0x990], R20 ;  /* 0x0009901401007387 */ /* 0x001fe20000100a00 */
[----:B------:R-:W-:-:S03]  /*2acf0*/  IMAD.MOV.U32 R3, RZ, RZ, R20 ;  /* 0x000000ffff037224 */ /* 0x000fc600078e0014 */
[----:B------:R0:W-:Y:S01]  /*2ad00*/  STL.64 [R1+0x998], R22 ;  /* 0x0009981601007387 */ /* 0x0001e20000100a00 */
[----:B------:R-:W-:Y:S02]  /*2ad10*/  IMAD.MOV.U32 R2, RZ, RZ, R21 ;  /* 0x000000ffff027224 */ /* 0x000fe400078e0015 */
[----:B0-----:R-:W-:Y:S01]  /*2ad20*/  HMMA.16816.F32 R20, R4, R26, R8 ;  /* 0x0000001a0414723c */ /* 0x001fe20000001808 */
[----:B------:R-:W2:Y:S04]  /*2ad30*/  LDL.LU.64 R8, [R1+0x150] ;  /* 0x0001500001087983 */ /* 0x000ea80000300a00 */
[----:B------:R-:W2:Y:S01]  /*2ad40*/  LDL.LU.64 R10, [R1+0x158] ;  /* 0x00015800010a7983 */ /* 0x000ea20000300a00 */
[----:B------:R-:W-:Y:S02]  /*2ad50*/  F2FP.F16.E5M2.UNPACK_B R24, R12 ;  /* 0x0000000cff18723e */ /* 0x000fe400020004ff */
[----:B------:R-:W-:-:S15]  /*2ad60*/  F2FP.F16.E5M2.UNPACK_B R25, R14 ;  /* 0x0000000eff19723e */ /* 0x000fde00020004ff */
[----:B------:R-:W-:Y:S04]  /*2ad70*/  STL.64 [R1+0xf0], R20 ;  /* 0x0000f01401007387 */ /* 0x000fe80000100a00 */
[----:B------:R-:W-:Y:S04]  /*2ad80*/  STL.64 [R1+0xf8], R22 ;  /* 0x0000f81601007387 */ /* 0x000fe80000100a00 */
[----:B------:R-:W0:Y:S01]  /*2ad90*/  LDSM.16.M88.4 R20, [R15+UR5+0x1000] ;  /* 0x001000050f14783b */ /* 0x000e220008000200 */
[----:B------:R-:W-:Y:S03]  /*2ada0*/  HMMA.16816.F32 R16, R4, R24, R16 ;  /* 0x000000180410723c */ /* 0x000fe60000001810 */
[----:B0-----:R0:W-:Y:S01]  /*2adb0*/  STL.64 [R1+0x9a0], R20 ;  /* 0x0009a01401007387 */ /* 0x0011e20000100a00 */
[----:B------:R-:W-:-:S03]  /*2adc0*/  IMAD.MOV.U32 R13, RZ, RZ, R20 ;  /* 0x000000ffff0d7224 */ /* 0x000fc600078e0014 */
[----:B------:R-:W-:Y:S04]  /*2add0*/  STL.64 [R1+0x9a8], R22 ;  /* 0x0009a81601007387 */ /* 0x000fe80000100a00 */
[----:B0-----:R-:W3:-:S12]  /*2ade0*/  LDL.LU R20, [R1+0x3e28] ;  /* 0x003e280001147983 */ /* 0x001ed80000300800 */
[----:B------:R0:W-:Y:S04]  /*2adf0*/  STL.64 [R1+0x110], R16 ;  /* 0x0001101001007387 */ /* 0x0001e80000100a00 */
[----:B------:R1:W-:Y:S04]  /*2ae00*/  STL.64 [R1+0x118], R18 ;  /* 0x0001181201007387 */ /* 0x0003e80000100a00 */
[----:B0-----:R-:W4:Y:S04]  /*2ae10*/  LDL.LU.64 R16, [R1+0x170] ;  /* 0x0001700001107983 */ /* 0x001f280000300a00 */
[----:B-1----:R-:W2:Y:S01]  /*2ae20*/  LDL.LU.64 R18, [R1+0x178] ;  /* 0x0001780001127983 */ /* 0x002ea20000300a00 */
[----:B------:R-:W-:Y:S01]  /*2ae30*/  F2FP.F16.E5M2.UNPACK_B R22, R0 ;  /* 0x00000000ff16723e */ /* 0x000fe200020004ff */
[----:B------:R-:W-:Y:S01]  /*2ae40*/  IMAD.MOV.U32 R12, RZ, RZ, R21 ;  /* 0x000000ffff0c7224 */ /* 0x000fe200078e0015 */
[----:B------:R-:W-:Y:S01]  /*2ae50*/  F2FP.F16.E5M2.UNPACK_B R21, R2 ;  /* 0x00000002ff15723e */ /* 0x000fe200020004ff */
[----:B--2---:R-:W-:Y:S04]  /*2ae60*/  STL.64 [R1+0x3e20], R18 ;  /* 0x003e201201007387 */ /* 0x004fe80000100a00 */
[----:B----4-:R-:W-:Y:S04]  /*2ae70*/  STL.64 [R1+0x3e18], R16 ;  /* 0x003e181001007387 */ /* 0x010fe80000100a00 */
[----:B------:R-:W0:Y:S01]  /*2ae80*/  LDSM.16.M88.4 R16, [R15+UR5+0x1200] ;  /* 0x001200050f10783b */ /* 0x000e220008000200 */
[----:B---3--:R-:W-:-:S03]  /*2ae90*/  F2FP.F16.E5M2.UNPACK_B R23, R20 ;  /* 0x00000014ff17723e */ /* 0x008fc600020004ff */
[----:B------:R-:W-:Y:S04]  /*2aea0*/  STL.64 [R1+0x3d80], R26 ;  /* 0x003d801a01007387 */ /* 0x000fe80000100a00 */
[----:B------:R1:W-:Y:S04]  /*2aeb0*/  STL.64 [R1+0x3d78], R24 ;  /* 0x003d781801007387 */ /* 0x0003e80000100a00 */
[----:B-1----:R-:W2:Y:S04]  /*2aec0*/  LDL.LU.64 R24, [R1+0x190] ;  /* 0x0001900001187983 */ /* 0x002ea80000300a00 */
[----:B------:R-:W2:Y:S04]  /*2aed0*/  LDL.LU.64 R26, [R1+0x198] ;  /* 0x00019800011a7983 */ /* 0x000ea80000300a00 */
[----:B0-----:R-:W-:Y:S01]  /*2aee0*/  STL.64 [R1+0x9b0], R16 ;  /* 0x0009b01001007387 */ /* 0x001fe20000100a00 */
[----:B------:R-:W-:-:S03]  /*2aef0*/  IMAD.MOV.U32 R14, RZ, RZ, R16 ;  /* 0x000000ffff0e7224 */ /* 0x000fc600078e0010 */
[----:B------:R0:W-:Y:S01]  /*2af00*/  STL.64 [R1+0x9b8], R18 ;  /* 0x0009b81201007387 */ /* 0x0001e20000100a00 */
[----:B------:R-:W-:Y:S02]  /*2af10*/  IMAD.MOV.U32 R0, RZ, RZ, R17 ;  /* 0x000000ffff007224 */ /* 0x000fe400078e0011 */
[----:B0-----:R-:W-:Y:S01]  /*2af20*/  HMMA.16816.F32 R16, R4, R22, R8 ;  /* 0x000000160410723c */ /* 0x001fe20000001808 */
[----:B------:R-:W3:Y:S04]  /*2af30*/  LDL.LU.64 R8, [R1+0x1a0] ;  /* 0x0001a00001087983 */ /* 0x000ee80000300a00 */
[----:B------:R-:W3:-:S15]  /*2af40*/  LDL.LU.64 R10, [R1+0x1a8] ;  /* 0x0001a800010a7983 */ /* 0x000ede0000300a00 */
[----:B------:R-:W-:-:S03]  /*2af50*/  NOP ;  /* 0x0000000000007918 */ /* 0x000fc60000000000 */
[----:B------:R-:W-:Y:S04]  /*2af60*/  STL.64 [R1+0x130], R16 ;  /* 0x0001301001007387 */ /* 0x000fe80000100a00 */
[----:B------:R-:W-:Y:S04]  /*2af70*/  STL.64 [R1+0x138], R18 ;  /* 0x0001381201007387 */ /* 0x000fe80000100a00 */
[----:B------:R-:W0:Y:S01]  /*2af80*/  LDSM.16.M88.4 R16, [R15+UR5+0x1400] ;  /* 0x001400050f10783b */ /* 0x000e220008000200 */
[----:B------:R-:W-:-:S03]  /*2af90*/  F2FP.F16.E5M2.UNPACK_B R20, R3 ;  /* 0x00000003ff14723e */ /* 0x000fc600020004ff */
[----:B0-----:R-:W-:Y:S04]  /*2afa0*/  STL.64 [R1+0x9c0], R16 ;  /* 0x0009c01001007387 */ /* 0x001fe80000100a00 */
[----:B------:R0:W-:Y:S01]  /*2afb0*/  STL.64 [R1+0x9c8], R18 ;  /* 0x0009c81201007387 */ /* 0x0001e20000100a00 */
[----:B------:R-:W-:Y:S02]  /*2afc0*/  IMAD.MOV.U32 R3, RZ, RZ, R16 ;  /* 0x000000ffff037224 */ /* 0x000fe400078e0010 */
[----:B------:R-:W-:Y:S01]  /*2afd0*/  IMAD.MOV.U32 R2, RZ, RZ, R17 ;  /* 0x000000ffff027224 */ /* 0x000fe200078e0011 */
[----:B0-----:R-:W4:Y:S04]  /*2afe0*/  LDL.LU.64 R18, [R1+0x3e20] ;  /* 0x003e200001127983 */ /* 0x001f280000300a00 */
[----:B------:R-:W4:Y:S04]  /*2aff0*/  LDL.LU.64 R16, [R1+0x3e18] ;  /* 0x003e180001107983 */ /* 0x000f280000300a00 */
[----:B------:R0:W-:Y:S02]  /*2b000*/  STL.64 [R1+0x3d60], R22 ;  /* 0x003d601601007387 */ /* 0x0001e40000100a00 */
[----:B0-----:R-:W-:Y:S01]  /*2b010*/  IMAD.MOV.U32 R23, RZ, RZ, R15 ;  /* 0x000000ffff177224 */ /* 0x001fe200078e000f */
[----:B----4-:R-:W-:-:S15]  /*2b020*/  HMMA.16816.F32 R16, R4, R20, R16 ;  /* 0x000000140410723c */ /* 0x010fde0000001810 */
[----:B------:R-:W-:-:S08]  /*2b030*/  NOP ;  /* 0x0000000000007918 */ /* 0x000fd00000000000 */
[----:B------:R-:W-:Y:S04]  /*2b040*/  STL.64 [R1+0x170], R16 ;  /* 0x0001701001007387 */ /* 0x000fe80000100a00 */
[----:B------:R0:W-:Y:S02]  /*2b050*/  STL.64 [R1+0x178], R18 ;  /* 0x0001781201007387 */ /* 0x0001e40000100a00 */
[----:B0-----:R-:W-:Y:S02]  /*2b060*/  F2FP.F16.E5M2.UNPACK_B R18, R13 ;  /* 0x0000000dff12723e */ /* 0x001fe400020004ff */
[----:B------:R-:W-:-:S07]  /*2b070*/  F2FP.F16.E5M2.UNPACK_B R19, R12 ;  /* 0x0000000cff13723e */ /* 0x000fce00020004ff */
[----:B--2---:R-:W-:Y:S01]  /*2b080*/  HMMA.16816.F32 R24, R4, R18, R24 ;  /* 0x000000120418723c */ /* 0x004fe20000001818 */
[----:B------:R-:W-:-:S15]  /*2b090*/  STL.64 [R1+0x3d58], R20 ;  /* 0x003d581401007387 */ /* 0x000fde0000100a00 */
[----:B------:R-:W-:-:S07]  /*2b0a0*/  NOP ;  /* 0x0000000000007918 */ /* 0x000fce0000000000 */
[----:B------:R-:W-:Y:S04]  /*2b0b0*/  STL.64 [R1+0x190], R24 ;  /* 0x0001901801007387 */ /* 0x000fe80000100a00 */
[----:B------:R-:W-:Y:S04]  /*2b0c0*/  STL.64 [R1+0x198], R26 ;  /* 0x0001981a01007387 */ /* 0x000fe80000100a00 */
[----:B------:R-:W0:Y:S01]  /*2b0d0*/  LDSM.16.M88.4 R24, [R23+UR5+0x1600] ;  /* 0x001600051718783b */ /* 0x000e220008000200 */
[----:B------:R-:W-:Y:S02]  /*2b0e0*/  F2FP.F16.E5M2.UNPACK_B R16, R14 ;  /* 0x0000000eff10723e */ /* 0x000fe400020004ff */
[----:B------:R-:W-:-:S07]  /*2b0f0*/  F2FP.F16.E5M2.UNPACK_B R17, R0 ;  /* 0x00000000ff11723e */ /* 0x000fce00020004ff */
[----:B---3--:R-:W-:Y:S01]  /*2b100*/  HMMA.16816.F32 R8, R4, R16, R8 ;  /* 0x000000100408723c */ /* 0x008fe20000001808 */
[----:B0-----:R0:W-:Y:S04]  /*2b110*/  STL.64 [R1+0x9d0], R24 ;  /* 0x0009d01801007387 */ /* 0x0011e80000100a00 */
[----:B------:R-:W-:Y:S04]  /*2b120*/  STL.64 [R1+0x9d8], R26 ;  /* 0x0009d81a01007387 */ /* 0x000fe80000100a00 */
[----:B------:R-:W-:Y:S04]  /*2b130*/  STL.64 [R1+0x3e10], R6 ;  /* 0x003e100601007387 */ /* 0x000fe80000100a00 */
[----:B------:R-:W-:Y:S04]  /*2b140*/  STL.64 [R1+0x3e08], R4 ;  /* 0x003e080401007387 */ /* 0x000fe80000100a00 */
[----:B------:R-:W1:Y:S06]  /*2b150*/  LDSM.16.M88.4 R4, [R23+UR5+0x1800] ;  /* 0x001800051704783b */ /* 0x000e6c0008000200 */
[----:B------:R-:W-:Y:S01]  /*2b160*/  STL.64 [R1+0x1b0], R8 ;  /* 0x0001b00801007387 */ /* 0x000fe20000100a00 */
[----:B------:R-:W-:-:S03]  /*2b170*/  IMAD.MOV.U32 R13, RZ, RZ, R25 ;  /* 0x000000ffff0d7224 */ /* 0x000fc600078e0019 */
[----:B------:R-:W-:Y:S04]  /*2b180*/  STL.64 [R1+0x1b8], R10 ;  /* 0x0001b80a01007387 */ /* 0x000fe80000100a00 */
[----:B0-----:R-:W2:Y:S04]  /*2b190*/  LDL.LU R25, [R1+0x334] ;  /* 0x0003340001197983 */ /* 0x001ea80000300800 */
[----:B------:R-:W3:Y:S04]  /*2b1a0*/  LDL.LU R0, [R1+0x330] ;  /* 0x0003300001007983 */ /* 0x000ee80000300800 */
[----:B------:R-:W-:Y:S04]  /*2b1b0*/  STL.64 [R1+0x3d70], R18 ;  /* 0x003d701201007387 */ /* 0x000fe80000100a00 */
[----:B------:R0:W-:Y:S04]  /*2b1c0*/  STL.64 [R1+0x3d68], R16 ;  /* 0x003d681001007387 */ /* 0x0001e80000100a00 */
[----:B0-----:R-:W4:Y:S04]  /*2b1d0*/  LDL.LU.64 R16, [R1+0x1c0] ;  /* 0x0001c00001107983 */ /* 0x001f280000300a00 */
[----:B------:R-:W4:Y:S04]  /*2b1e0*/  LDL.LU.64 R18, [R1+0x1c8] ;  /* 0x0001c80001127983 */ /* 0x000f280000300a00 */
[----:B-1----:R-:W-:Y:S01]  /*2b1f0*/  STL.64 [R1+0x9e0], R4 ;  /* 0x0009e00401007387 */ /* 0x002fe20000100a00 */
[----:B------:R-:W-:-:S03]  /*2b200*/  IMAD.MOV.U32 R10, RZ, RZ, R4 ;  /* 0x000000ffff0a7224 */ /* 0x000fc600078e0004 */
[----:B------:R-:W-:Y:S01]  /*2b210*/  STL.64 [R1+0x9e8], R6 ;  /* 0x0009e80601007387 */ /* 0x000fe20000100a00 */
[----:B------:R-:W-:-:S03]  /*2b220*/  IMAD.MOV.U32 R11, RZ, RZ, R5 ;  /* 0x000000ffff0b7224 */ /* 0x000fc600078e0005 */
[----:B------:R-:W0:Y:S04]  /*2b230*/  LDSM.16.M88.4 R4, [R23+UR5+0x1a00] ;  /* 0x001a00051704783b */ /* 0x000e280008000200 */
[----:B0-----:R-:W-:Y:S04]  /*2b240*/  STL.64 [R1+0x9f0], R4 ;  /* 0x0009f00401007387 */ /* 0x001fe80000100a00 */
[----:B------:R0:W-:Y:S01]  /*2b250*/  STL.64 [R1+0x9f8], R6 ;  /* 0x0009f80601007387 */ /* 0x0001e20000100a00 */
[----:B------:R-:W-:Y:S02]  /*2b260*/  IMAD.MOV.U32 R8, RZ, RZ, R4 ;  /* 0x000000ffff087224 */ /* 0x000fe400078e0004 */
[----:B------:R-:W-:Y:S01]  /*2b270*/  IMAD.MOV.U32 R9, RZ, RZ, R5 ;  /* 0x000000ffff097224 */ /* 0x000fe200078e0005 */
[----:B0-----:R-:W4:Y:S04]  /*2b280*/  LDL.LU.64 R6, [R1+0x3e10] ;  /* 0x003e100001067983 */ /* 0x001f280000300a00 */
[----:B------:R-:W4:Y:S01]  /*2b290*/  LDL.LU.64 R4, [R1+0x3e08] ;  /* 0x003e080001047983 */ /* 0x000f220000300a00 */
[----:B------:R-:W-:-:S02]  /*2b2a0*/  F2FP.F16.E5M2.UNPACK_B R14, R3 ;  /* 0x00000003ff0e723e */ /* 0x000fc400020004ff */
[----:B------:R-:W-:Y:S01]  /*2b2b0*/  F2FP.F16.E5M2.UNPACK_B R15, R2 ;  /* 0x00000002ff0f723e */ /* 0x000fe200020004ff */
[----:B------:R-:W-:Y:S04]  /*2b2c0*/  STL.64 [R1+0x3e00], R10 ;  /* 0x003e000a01007387 */ /* 0x000fe80000100a00 */
[----:B------:R4:W-:Y:S02]  /*2b2d0*/  STL.64 [R1+0x3df8], R8 ;  /* 0x003df80801007387 */ /* 0x0009e40000100a00 */
[----:B----4-:R-:W-:Y:S02]  /*2b2e0*/  HMMA.16816.F32 R8, R4, R14, R16 ;  /* 0x0000000e0408723c */ /* 0x010fe40000001810 */
[----:B------:R-:W4:Y:S04]  /*2b2f0*/  LDL.LU.64 R16, [R1+0x1e0] ;  /* 0x0001e00001107983 */ /* 0x000f280000300a00 */
[----:B------:R-:W4:-:S15]  /*2b300*/  LDL.LU.64 R18, [R1+0x1e8] ;  /* 0x0001e80001127983 */ /* 0x000f1e0000300a00 */
[----:B------:R-:W-:-:S02]  /*2b310*/  NOP ;  /* 0x0000000000007918 */ /* 0x000fc40000000000 */
[----:B------:R-:W-:Y:S04]  /*2b320*/  STL.64 [R1+0x1d0], R8 ;  /* 0x0001d00801007387 */ /* 0x000fe80000100a00 */
[----:B------:R-:W-:Y:S04]  /*2b330*/  STL.64 [R1+0x1d8], R10 ;  /* 0x0001d80a01007387 */ /* 0x000fe80000100a00 */
[----:B------:R-:W2:Y:S04]  /*2b340*/  LDL.LU R26, [R1+0x33c] ;  /* 0x00033c00011a7983 */ /* 0x000ea80000300800 */
[----:B------:R-:W2:Y:S04]  /*2b350*/  LDL.LU R27, [R1+0x338] ;  /* 0x00033800011b7983 */ /* 0x000ea80000300800 */
[----:B------:R-:W0:Y:S01]  /*2b360*/  LDSM.16.M88.4 R8, [R23+UR5+0x1c00] ;  /* 0x001c00051708783b */ /* 0x000e220008000200 */
[----:B------:R-:W-:-:S03]  /*2b370*/  IMAD.MOV.U32 R12, RZ, RZ, R24 ;  /* 0x000000ffff0c7224 */ /* 0x000fc600078e0018 */
[----:B--2---:R-:W-:Y:S04]  /*2b380*/  STL.64 [R1+0x3de0], R26 ;  /* 0x003de01a01007387 */ /* 0x004fe80000100a00 */
[----:B------:R1:W-:Y:S04]  /*2b390*/  STL [R1+0x3dd8], R25 ;  /* 0x003dd81901007387 */ /* 0x0003e80000100800 */
[----:B0-----:R-:W-:Y:S04]  /*2b3a0*/  STL.64 [R1+0xa00], R8 ;  /* 0x000a000801007387 */ /* 0x001fe80000100a00 */
[----:B------:R-:W-:Y:S04]  /*2b3b0*/  STL.64 [R1+0xa08], R10 ;  /* 0x000a080a01007387 */ /* 0x000fe80000100a00 */
[----:B-1----:R-:W2:Y:S04]  /*2b3c0*/  LDL.LU.64 R24, [R1+0x250] ;  /* 0x0002500001187983 */ /* 0x002ea80000300a00 */
[----:B------:R-:W3:Y:S01]  /*2b3d0*/  LDL.LU.64 R26, [R1+0x258] ;  /* 0x00025800011a7983 */ /* 0x000ee20000300a00 */
[----:B------:R-:W-:-:S02]  /*2b3e0*/  IMAD.MOV.U32 R2, RZ, RZ, R8 ;  /* 0x000000ffff027224 */ /* 0x000fc400078e0008 */
[----:B------:R-:W-:Y:S02]  /*2b3f0*/  IMAD.MOV.U32 R3, RZ, RZ, R9 ;  /* 0x000000ffff037224 */ /* 0x000fe400078e0009 */
[----:B------:R-:W0:Y:S04]  /*2b400*/  LDSM.16.M88.4 R8, [R23+UR5+0x1e00] ;  /* 0x001e00051708783b */ /* 0x000e280008000200 */
[----:B---3--:R-:W-:Y:S04]  /*2b410*/  STL.64 [R1+0x3df0], R26 ;  /* 0x003df01a01007387 */ /* 0x008fe80000100a00 */
[----:B--2---:R1:W-:Y:S04]  /*2b420*/  STL.64 [R1+0x3de8], R24 ;  /* 0x003de81801007387 */ /* 0x0043e80000100a00 */
[----:B-1----:R-:W2:Y:S04]  /*2b430*/  LDL.LU.64 R24, [R1+0x210] ;  /* 0x0002100001187983 */ /* 0x002ea80000300a00 */
[----:B------:R-:W2:Y:S04]  /*2b440*/  LDL.LU.64 R26, [R1+0x218] ;  /* 0x00021800011a7983 */ /* 0x000ea80000300a00 */
[----:B0-----:R-:W-:Y:S04]  /*2b450*/  STL.64 [R1+0xa10], R8 ;  /* 0x000a100801007387 */ /* 0x001fe80000100a00 */
[----:B------:R0:W-:Y:S04]  /*2b460*/  STL.64 [R1+0xa18], R10 ;  /* 0x000a180a01007387 */ /* 0x0001e80000100a00 */
[----:B0-----:R-:W3:Y:S01]  /*2b470*/  LDL.LU.64 R10, [R1+0x3e00] ;  /* 0x003e0000010a7983 */ /* 0x001ee20000300a00 */
[----:B------:R-:W-:-:S02]  /*2b480*/  F2FP.F16.E5M2.UNPACK_B R12, R12 ;  /* 0x0000000cff0c723e */ /* 0x000fc400020004ff */
[----:B------:R-:W-:-:S07]  /*2b490*/  F2FP.F16.E5M2.UNPACK_B R13, R13 ;  /* 0x0000000dff0d723e */ /* 0x000fce00020004ff */
[----:B----4-:R-:W-:Y:S01]  /*2b4a0*/  HMMA.16816.F32 R16, R4, R12, R16 ;  /* 0x0000000c0410723c */ /* 0x010fe20000001810 */
[----:B------:R-:W-:Y:S02]  /*2b4b0*/  IMAD.MOV.U32 R21, RZ, RZ, R8 ;  /* 0x000000ffff157224 */ /* 0x000fe400078e0008 */
[----:B------:R-:W-:Y:S02]  /*2b4c0*/  IMAD.MOV.U32 R20, RZ, RZ, R9 ;  /* 0x000000ffff147224 */ /* 0x000fe400078e0009 */
[----:B------:R-:W4:-:S15]  /*2b4d0*/  LDL.LU.64 R8, [R1+0x3df8] ;  /* 0x003df80001087983 */ /* 0x000f1e0000300a00 */
[----:B------:R-:W-:-:S03]  /*2b4e0*/  NOP ;  /* 0x0000000000007918 */ /* 0x000fc60000000000 */
[----:B------:R0:W-:Y:S04]  /*2b4f0*/  STL.64 [R1+0x1f0], R16 ;  /* 0x0001f01001007387 */ /* 0x0001e80000100a00 */
[----:B------:R1:W-:Y:S04]  /*2b500*/  STL.64 [R1+0x1f8], R18 ;  /* 0x0001f81201007387 */ /* 0x0003e80000100a00 */
[----:B0-----:R-:W4:Y:S04]  /*2b510*/  LDL.LU.64 R16, [R1+0x8e0] ;  /* 0x0008e00001107983 */ /* 0x001f280000300a00 */
[----:B-1----:R-:W4:Y:S04]  /*2b520*/  LDL.LU.64 R18, [R1+0x8e8] ;  /* 0x0008e80001127983 */ /* 0x002f280000300a00 */
[----:B------:R-:W-:Y:S04]  /*2b530*/  STL.64 [R1+0x3d38], R14 ;  /* 0x003d380e01007387 */ /* 0x000fe80000100a00 */
[----:B------:R0:W-:Y:S04]  /*2b540*/  STL.64 [R1+0x3d30], R12 ;  /* 0x003d300c01007387 */ /* 0x0001e80000100a00 */
[----:B0-----:R-:W4:Y:S04]  /*2b550*/  LDL.LU.64 R12, [R1+0x8f0] ;  /* 0x0008f000010c7983 */ /* 0x001f280000300a00 */
[----:B------:R-:W4:Y:S01]  /*2b560*/  LDL.LU.64 R14, [R1+0x8f8] ;  /* 0x0008f800010e7983 */ /* 0x000f220000300a00 */
[----:B---3--:R-:W-:-:S02]  /*2b570*/  F2FP.F16.E5M2.UNPACK_B R10, R10 ;  /* 0x0000000aff0a723e */ /* 0x008fc400020004ff */
[----:B------:R-:W-:-:S07]  /*2b580*/  F2FP.F16.E5M2.UNPACK_B R11, R11 ;  /* 0x0000000bff0b723e */ /* 0x000fce00020004ff */
[----:B--2---:R-:W-:-:S15]  /*2b590*/  HMMA.16816.F32 R24, R4, R10, R24 ;  /* 0x0000000a0418723c */ /* 0x004fde0000001818 */
[----:B------:R-:W-:-:S08]  /*2b5a0*/  NOP ;  /* 0x0000000000007918 */ /* 0x000fd00000000000 */
[----:B------:R-:W-:Y:S04]  /*2b5b0*/  STL.64 [R1+0x220], R24 ;  /* 0x0002201801007387 */ /* 0x000fe80000100a00 */
[----:B------:R0:W-:Y:S04]  /*2b5c0*/  STL.64 [R1+0x228], R26 ;  /* 0x0002281a01007387 */ /* 0x0001e80000100a00 */
[----:B0-----:R-:W2:Y:S04]  /*2b5d0*/  LDL.LU.64 R26, [R1+0x3df0] ;  /* 0x003df000011a7983 */ /* 0x001ea80000300a00 */
[----:B------:R-:W2:Y:S01]  /*2b5e0*/  LDL.LU.64 R24, [R1+0x3de8] ;  /* 0x003de80001187983 */ /* 0x000ea20000300a00 */
[----:B----4-:R-:W-:-:S02]  /*2b5f0*/  F2FP.F16.E5M2.UNPACK_B R8, R8 ;  /* 0x00000008ff08723e */ /* 0x010fc400020004ff */
[----:B------:R-:W-:Y:S02]  /*2b600*/  F2FP.F16.E5M2.UNPACK_B R9, R9 ;  /* 0x00000009ff09723e */ /* 0x000fe400020004ff */
[----:B------:R-:W-:Y:S02]  /*2b610*/  F2FP.F16.E5M2.UNPACK_B R2, R2 ;  /* 0x00000002ff02723e */ /* 0x000fe400020004ff */
[----:B------:R-:W-:-:S03]  /*2b620*/  F2FP.F16.E5M2.UNPACK_B R3, R3 ;  /* 0x00000003ff03723e */ /* 0x000fc600020004ff */
[----:B--2---:R-:W-:-:S15]  /*2b630*/  HMMA.16816.F32 R24, R4, R8, R24 ;  /* 0x000000080418723c */ /* 0x004fde0000001818 */
[----:B------:R-:W-:-:S08]  /*2b640*/  NOP ;  /* 0x0000000000007918 */ /* 0x000fd00000000000 */
[----:B------:R-:W-:Y:S04]  /*2b650*/  STL.64 [R1+0x850], R24 ;  /* 0x0008501801007387 */ /* 0x000fe80000100a00 */
[----:B------:R0:W-:Y:S04]  /*2b660*/  STL.64 [R1+0x858], R26 ;  /* 0x0008581a01007387 */ /* 0x0001e80000100a00 */
[----:B0-----:R-:W2:Y:S04]  /*2b670*/  LDL.LU.64 R26, [R1+0x3de0] ;  /* 0x003de000011a7983 */ /* 0x001ea80000300a00 */
[----:B------:R-:W3:Y:S04]  /*2b680*/  LDL.LU R25, [R1+0x3dd8] ;  /* 0x003dd80001197983 */ /* 0x000ee80000300800 */
[----:B------:R-:W-:Y:S04]  /*2b690*/  STL.64 [R1+0x3d18], R10 ;  /* 0x003d180a01007387 */ /* 0x000fe80000100a00 */
[----:B------:R0:W-:Y:S02]  /*2b6a0*/  STL.64 [R1+0x3d10], R8 ;  /* 0x003d100801007387 */ /* 0x0001e40000100a00 */
[----:B0-----:R-:W-:Y:S06]  /*2b6b0*/  HMMA.16816.F32 R8, R4, R2, R12 ;  /* 0x000000020408723c */ /* 0x001fec000000180c */
[----:B------:R-:W-:Y:S04]  /*2b6c0*/  STL [R1+0x3d54], R2 ;  /* 0x003d540201007387 */ /* 0x000fe80000100800 */
[----:B------:R-:W-:-:S13]  /*2b6d0*/  STL [R1+0x3d50], R3 ;  /* 0x003d500301007387 */ /* 0x000fda0000100800 */
[----:B------:R0:W-:Y:S02]  /*2b6e0*/  STL.64 [R1+0x840], R8 ;  /* 0x0008400801007387 */ /* 0x0001e40000100a00 */
[----:B0-----:R-:W-:Y:S02]  /*2b6f0*/  F2FP.F16.E5M2.UNPACK_B R8, R21 ;  /* 0x00000015ff08723e */ /* 0x001fe400020004ff */
[----:B------:R-:W-:-:S07]  /*2b700*/  F2FP.F16.E5M2.UNPACK_B R9, R20 ;  /* 0x00000014ff09723e */ /* 0x000fce00020004ff */
[----:B------:R-:W-:Y:S01]  /*2b710*/  HMMA.16816.F32 R4, R4, R8, R16 ;  /* 0x000000080404723c */ /* 0x000fe20000001810 */
[----:B------:R-:W-:Y:S05]  /*2b720*/  STL.64 [R1+0x848], R10 ;  /* 0x0008480a01007387 */ /* 0x000fea0000100a00 */
[----:B------:R-:W-:-:S15]  /*2b730*/  STL.64 [R1+0x18], R8 ;  /* 0x0000180801007387 */ /* 0x000fde0000100a00 */
[----:B------:R-:W-:-:S02]  /*2b740*/  NOP ;  /* 0x0000000000007918 */ /* 0x000fc40000000000 */
[----:B------:R3:W-:Y:S04]  /*2b750*/  STL.64 [R1+0x770], R4 ;  /* 0x0007700401007387 */ /* 0x0007e80000100a00 */
[----:B------:R-:W-:Y:S04]  /*2b760*/  STL.64 [R1+0x778], R6 ;  /* 0x0007780601007387 */ /* 0x000fe80000100a00 */
[----:B------:R-:W4:Y:S04]  /*2b770*/  LDL.LU R13, [R1+0x344] ;  /* 0x00034400010d7983 */ /* 0x000f280000300800 */
[----:B------:R-:W4:Y:S04]  /*2b780*/  LDL.LU R14, [R1+0x340] ;  /* 0x00034000010e7983 */ /* 0x000f280000300800 */
[----:B------:R-:W4:Y:S01]  /*2b790*/  LDL.LU R15, [R1+0x34c] ;  /* 0x00034c00010f7983 */ /* 0x000f220000300800 */
[----:B---3--:R-:W-:-:S02]  /*2b7a0*/  IMAD R4, R0, 0x100, R25 ;  /* 0x0000010000047824 */ /* 0x008fc400078e0219 */
[----:B--2---:R-:W-:Y:S01]  /*2b7b0*/  IMAD R5, R27, 0x100, R26 ;  /* 0x000001001b057824 */ /* 0x004fe200078e021a */
[----:B------:R-:W2:Y:S04]  /*2b7c0*/  LDL.LU R0, [R1+0x348] ;  /* 0x0003480001007983 */ /* 0x000ea80000300800 */
[----:B------:R-:W3:Y:S04]  /*2b7d0*/  LDL.LU.64 R24, [R1+0xf60] ;  /* 0x000f600001187983 */ /* 0x000ee80000300a00 */
[----:B------:R-:W4:Y:S04]  /*2b7e0*/  LDL.LU.64 R26, [R1+0xf68] ;  /* 0x000f6800011a7983 */ /* 0x000f280000300a00 */
[----:B----4-:R0:W-:Y:S04]  /*2b7f0*/  STL.64 [R1+0x3d90], R26 ;  /* 0x003d901a01007387 */ /* 0x0101e80000100a00 */
[----:B0-----:R-:W4:Y:S04]  /*2b800*/  LDL R26, [R1] ;  /* 0x00000000011a7983 */ /* 0x001f280000100800 */
[----:B------:R-:W4:Y:S04]  /*2b810*/  LDL R27, [R1+0x4] ;  /* 0x00000400011b7983 */ /* 0x000f280000100800 */
[----:B---3--:R0:W-:Y:S04]  /*2b820*/  STL.64 [R1+0x3d88], R24 ;  /* 0x003d881801007387 */ /* 0x0081e80000100a00 */
[----:B0-----:R-:W3:Y:S04]  /*2b830*/  LDL R24, [R1+0x8] ;  /* 0x0000080001187983 */ /* 0x001ee80000100800 */
[----:B------:R-:W3:Y:S04]  /*2b840*/  LDL R25, [R1+0xc] ;  /* 0x00000c0001197983 */ /* 0x000ee80000100800 */
[----:B----4-:R0:W-:Y:S04]  /*2b850*/  STL.64 [R1+0x3da8], R26 ;  /* 0x003da81a01007387 */ /* 0x0101e80000100a00 */
[----:B0-----:R-:W4:Y:S04]  /*2b860*/  LDL R26, [R1+0x10] ;  /* 0x00001000011a7983 */ /* 0x001f280000100800 */
[----:B------:R-:W4:Y:S04]  /*2b870*/  LDL R27, [R1+0x14] ;  /* 0x00001400011b7983 */ /* 0x000f280000100800 */
[----:B---3--:R-:W-:Y:S04]  /*2b880*/  STL.64 [R1+0x3dc0], R24 ;  /* 0x003dc01801007387 */ /* 0x008fe80000100a00 */
[----:B------:R-:W3:Y:S04]  /*2b890*/  LDL.LU.64 R16, [R1+0xf50] ;  /* 0x000f500001107983 */ /* 0x000ee80000300a00 */
[----:B------:R-:W2:Y:S04]  /*2b8a0*/  LDL.LU.64 R18, [R1+0xf58] ;  /* 0x000f580001127983 */ /* 0x000ea80000300a00 */
[----:B--2---:R-:W-:Y:S04]  /*2b8b0*/  STL.64 [R1+0x3da0], R18 ;  /* 0x003da01201007387 */ /* 0x004fe80000100a00 */
[----:B---3--:R0:W-:Y:S04]  /*2b8c0*/  STL.64 [R1+0x3d98], R16 ;  /* 0x003d981001007387 */ /* 0x0081e80000100a00 */
[----:B0-----:R-:W2:Y:S04]  /*2b8d0*/  LDL.LU.64 R16, [R1+0xf70] ;  /* 0x000f700001107983 */ /* 0x001ea80000300a00 */
[----:B------:R-:W3:Y:S04]  /*2b8e0*/  LDL.LU.64 R18, [R1+0xf78] ;  /* 0x000f780001127983 */ /* 0x000ee80000300a00 */
[----:B---3--:R-:W-:Y:S04]  /*2b8f0*/  STL.64 [R1+0x3db8], R18 ;  /* 0x003db81201007387 */ /* 0x008fe80000100a00 */
[----:B--2---:R0:W-:Y:S04]  /*2b900*/  STL.64 [R1+0x3db0], R16 ;  /* 0x003db01001007387 */ /* 0x0041e80000100a00 */
[----:B0-----:R-:W2:Y:S04]  /*2b910*/  LDL.LU.64 R16, [R1+0xf80] ;  /* 0x000f800001107983 */ /* 0x001ea80000300a00 */
[----:B------:R-:W3:Y:S01]  /*2b920*/  LDL.LU.64 R18, [R1+0xf88] ;  /* 0x000f880001127983 */ /* 0x000ee20000300a00 */
[----:B------:R-:W-:-:S02]  /*2b930*/  IMAD R6, R14, 0x100, R13 ;  /* 0x000001000e067824 */ /* 0x000fc400078e020d */
[----:B------:R-:W-:Y:S01]  /*2b940*/  IMAD R7, R0, 0x100, R15 ;  /* 0x0000010000077824 */ /* 0x000fe200078e020f */
[----:B------:R-:W-:Y:S02]  /*2b950*/  F2FP.F16.E5M2.UNPACK_B R4, R4 ;  /* 0x00000004ff04723e */ /* 0x000fe400020004ff */
[----:B------:R-:W-:Y:S01]  /*2b960*/  F2FP.F16.E5M2.UNPACK_B R5, R5 ;  /* 0x00000005ff05723e */ /* 0x000fe200020004ff */
[----:B---3--:R-:W-:Y:S04]  /*2b970*/  STL.64 [R1+0x3dd0], R18 ;  /* 0x003dd01201007387 */ /* 0x008fe80000100a00 */
[----:B--2---:R0:W-:Y:S04]  /*2b980*/  STL.64 [R1+0x3dc8], R16 ;  /* 0x003dc81001007387 */ /* 0x0041e80000100a00 */
[----:B0-----:R-:W4:Y:S04]  /*2b990*/  LDL.LU.64 R16, [R1+0xf90] ;  /* 0x000f900001107983 */ /* 0x001f280000300a00 */
[----:B------:R-:W4:Y:S01]  /*2b9a0*/  LDL.LU.64 R18, [R1+0xf98] ;  /* 0x000f980001127983 */ /* 0x000f220000300a00 */
[----:B------:R-:W-:-:S02]  /*2b9b0*/  F2FP.F16.E5M2.UNPACK_B R6, R6 ;  /* 0x00000006ff06723e */ /* 0x000fc400020004ff */
[----:B------:R-:W-:Y:S01]  /*2b9c0*/  F2FP.F16.E5M2.UNPACK_B R7, R7 ;  /* 0x00000007ff07723e */ /* 0x000fe200020004ff */
[----:B------:R-:W2:Y:S04]  /*2b9d0*/  LDL.LU.64 R20, [R1+0xf40] ;  /* 0x000f400001147983 */ /* 0x000ea80000300a00 */
[----:B------:R-:W2:Y:S04]  /*2b9e0*/  LDL.LU.64 R22, [R1+0xf48] ;  /* 0x000f480001167983 */ /* 0x000ea80000300a00 */
[----:B------:R-:W3:Y:S01]  /*2b9f0*/  LDL.LU.64 R12, [R1+0xf30] ;  /* 0x000f3000010c7983 */ /* 0x000ee20000300a00 */
[----:B------:R-:W-:-:S02]  /*2ba00*/  IMAD.MOV.U32 R2, RZ, RZ, R8 ;  /* 0x000000ffff027224 */ /* 0x000fc400078e0008 */
[----:B------:R-:W-:Y:S01]  /*2ba10*/  IMAD.MOV.U32 R3, RZ, RZ, R9 ;  /* 0x000000ffff037224 */ /* 0x000fe200078e0009 */
[----:B------:R-:W3:Y:S04]  /*2ba20*/  LDL.LU.64 R14, [R1+0xf38] ;  /* 0x000f3800010e7983 */ /* 0x000ee80000300a00 */
[----:B------:R-:W3:Y:S04]  /*2ba30*/  LDL.LU.64 R8, [R1+0xf20] ;  /* 0x000f200001087983 */ /* 0x000ee80000300a00 */
[----:B------:R-:W3:Y:S04]  /*2ba40*/  LDL.LU.64 R10, [R1+0xf28] ;  /* 0x000f2800010a7983 */ /* 0x000ee80000300a00 */
[----:B------:R-:W3:Y:S01]  /*2ba50*/  LDL.LU R0, [R1+0x350] ;  /* 0x0003500001007983 */ /* 0x000ee20000300800 */
[----:B----4-:R-:W-:Y:S03]  /*2ba60*/  HMMA.16816.F32 R24, R4, R26, R16 ;  /* 0x0000001a0418723c */ /* 0x010fe60000001810 */
[----:B------:R-:W4:Y:S04]  /*2ba70*/  LDL.LU.64 R18, [R1+0x3dd0] ;  /* 0x003dd00001127983 */ /* 0x000f280000300a00 */
[----:B------:R-:W4:-:S15]  /*2ba80*/  LDL.LU.64 R16, [R1+0x3dc8] ;  /* 0x003dc80001107983 */ /* 0x000f1e0000300a00 */
[----:B------:R-:W-:-:S01]  /*2ba90*/  NOP ;  /* 0x0000000000007918 */ /* 0x000fc20000000000 */
[----:B------:R0:W-:Y:S04]  /*2baa0*/  STL.64 [R1+0x760], R24 ;  /* 0x0007601801007387 */ /* 0x0001e80000100a00 */
[----:B------:R4:W-:Y:S04]  /*2bab0*/  STL.64 [R1+0x768], R26 ;  /* 0x0007681a01007387 */ /* 0x0009e80000100a00 */
[----:B0-----:R-:W4:Y:S02]  /*2bac0*/  LDL.LU.64 R24, [R1+0x3dc0] ;  /* 0x003dc00001187983 */ /* 0x001f240000300a00 */
[----:B----4-:R-:W-:Y:S02]  /*2bad0*/  HMMA.16816.F32 R24, R4, R24, R16 ;  /* 0x000000180418723c */ /* 0x010fe40000001810 */
[----:B------:R-:W4:Y:S04]  /*2bae0*/  LDL.LU.64 R18, [R1+0x3db8] ;  /* 0x003db80001127983 */ /* 0x000f280000300a00 */
[----:B------:R-:W4:-:S15]  /*2baf0*/  LDL.LU.64 R16, [R1+0x3db0] ;  /* 0x003db00001107983 */ /* 0x000f1e0000300a00 */
[----:B------:R-:W-:-:S02]  /*2bb00*/  NOP ;  /* 0x0000000000007918 */ /* 0x000fc40000000000 */
[----:B------:R-:W-:Y:S04]  /*2bb10*/  STL.64 [R1+0x750], R24 ;  /* 0x0007501801007387 */ /* 0x000fe80000100a00 */
        /* <DEDUP_REMOVED lines=8> */
[----:B0-----:R-:W2:Y:S04]  /*2bba0*/  LDL.LU.64 R26, [R1+0x3d90] ;  /* 0x003d9000011a7983 */ /* 0x001ea80000300a00 */
[----:B------:R-:W2:Y:S02]  /*2bbb0*/  LDL.LU.64 R24, [R1+0x3d88] ;  /* 0x003d880001187983 */ /* 0x000ea40000300a00 */
[----:B--2---:R-:W-:-:S15]  /*2bbc0*/  HMMA.16816.F32 R24, R4, R28, R24 ;  /* 0x0000001c0418723c */ /* 0x004fde0000001818 */
[----:B------:R-:W-:-:S08]  /*2bbd0*/  NOP ;  /* 0x0000000000007918 */ /* 0x000fd00000000000 */
[----:B------:R-:W-:Y:S04]  /*2bbe0*/  STL.64 [R1+0x730], R24 ;  /* 0x0007301801007387 */ /* 0x000fe80000100a00 */
[----:B------:R0:W-:Y:S04]  /*2bbf0*/  STL.64 [R1+0x738], R26 ;  /* 0x0007381a01007387 */ /* 0x0001e80000100a00 */
[----:B0-----:R-:W4:Y:S04]  /*2bc00*/  LDL.LU.64 R26, [R1+0x3d80] ;  /* 0x003d8000011a7983 */ /* 0x001f280000300a00 */
[----:B------:R-:W2:Y:S01]  /*2bc10*/  LDL.LU.64 R24, [R1+0x3d78] ;  /* 0x003d780001187983 */ /* 0x000ea20000300a00 */
[C---:B----4-:R-:W-:Y:S06]  /*2bc20*/  HMMA.16816.F32 R16, R4.reuse, R26, R16 ;  /* 0x0000001a0410723c */ /* 0x050fec0000001810 */
[----:B--2---:R-:W-:-:S15]  /*2bc30*/  HMMA.16816.F32 R20, R4, R24, R20 ;  /* 0x000000180414723c */ /* 0x004fde0000001814 */
[----:B------:R-:W-:-:S02]  /*2bc40*/  NOP ;  /* 0x0000000000007918 */ /* 0x000fc40000000000 */
[----:B------:R-:W-:Y:S04]  /*2bc50*/  STL.64 [R1+0x720], R16 ;  /* 0x0007201001007387 */ /* 0x000fe80000100a00 */
[----:B------:R0:W-:Y:S04]  /*2bc60*/  STL.64 [R1+0x728], R18 ;  /* 0x0007281201007387 */ /* 0x0001e80000100a00 */
[----:B0-----:R-:W2:Y:S04]  /*2bc70*/  LDL.LU.64 R18, [R1+0x3d70] ;  /* 0x003d700001127983 */ /* 0x001ea80000300a00 */
[----:B------:R-:W4:Y:S04]  /*2bc80*/  LDL.LU.64 R16, [R1+0x3d68] ;  /* 0x003d680001107983 */ /* 0x000f280000300a00 */
[----:B------:R-:W-:Y:S04]  /*2bc90*/  STL.64 [R1+0x710], R20 ;  /* 0x0007101401007387 */ /* 0x000fe80000100a00 */
[----:B------:R0:W-:Y:S04]  /*2bca0*/  STL.64 [R1+0x718], R22 ;  /* 0x0007181601007387 */ /* 0x0001e80000100a00 */
[----:B0-----:R-:W3:Y:S04]  /*2bcb0*/  LDL.LU.64 R22, [R1+0x3d60] ;  /* 0x003d600001167983 */ /* 0x001ee80000300a00 */
[----:B------:R-:W2:Y:S04]  /*2bcc0*/  LDL.LU.64 R20, [R1+0x3d58] ;  /* 0x003d580001147983 */ /* 0x000ea80000300a00 */
[----:B------:R0:W-:Y:S04]  /*2bcd0*/  STL.64 [R1+0x3c98], R26 ;  /* 0x003c981a01007387 */ /* 0x0001e80000100a00 */
[----:B0-----:R-:W4:Y:S04]  /*2bce0*/  LDL.LU R26, [R1+0x35c] ;  /* 0x00035c00011a7983 */ /* 0x001f280000300800 */
[----:B------:R-:W4:Y:S04]  /*2bcf0*/  LDL.LU R27, [R1+0x358] ;  /* 0x00035800011b7983 */ /* 0x000f280000300800 */
[----:B------:R0:W-:Y:S04]  /*2bd00*/  STL.64 [R1+0x3c90], R24 ;  /* 0x003c901801007387 */ /* 0x0001e80000100a00 */
[----:B0-----:R-:W3:Y:S04]  /*2bd10*/  LDL.LU R25, [R1+0x354] ;  /* 0x0003540001197983 */ /* 0x001ee80000300800 */
[----:B----4-:R-:W-:Y:S04]  /*2bd20*/  STL.64 [R1+0x3cf8], R26 ;  /* 0x003cf81a01007387 */ /* 0x010fe80000100a00 */
[----:B---3--:R0:W-:Y:S02]  /*2bd30*/  STL [R1+0x3cf0], R25 ;  /* 0x003cf01901007387 */ /* 0x0081e40000100800 */
[----:B0-----:R-:W-:Y:S02]  /*2bd40*/  HMMA.16816.F32 R24, R4, R22, R12 ;  /* 0x000000160418723c */ /* 0x001fe4000000180c */
[----:B------:R-:W3:-:S15]  /*2bd50*/  LDL.LU.64 R12, [R1+0xf00] ;  /* 0x000f0000010c7983 */ /* 0x000ede0000300a00 */
[----:B------:R-:W-:-:S06]  /*2bd60*/  NOP ;  /* 0x0000000000007918 */ /* 0x000fcc0000000000 */
[----:B------:R-:W-:Y:S04]  /*2bd70*/  STL.64 [R1+0x700], R24 ;  /* 0x0007001801007387 */ /* 0x000fe80000100a00 */
[----:B------:R-:W-:Y:S04]  /*2bd80*/  STL.64 [R1+0x708], R26 ;  /* 0x0007081a01007387 */ /* 0x000fe80000100a00 */
[----:B------:R-:W4:Y:S01]  /*2bd90*/  LDL.LU.64 R14, [R1+0xf08] ;  /* 0x000f0800010e7983 */ /* 0x000f220000300a00 */
[----:B--2---:R-:W-:-:S15]  /*2bda0*/  HMMA.16816.F32 R8, R4, R20, R8 ;  /* 0x000000140408723c */ /* 0x004fde0000001808 */
[----:B------:R-:W-:-:S08]  /*2bdb0*/  NOP ;  /* 0x0000000000007918 */ /* 0x000fd00000000000 */
[----:B------:R-:W-:Y:S04]  /*2bdc0*/  STL.64 [R1+0x6f0], R8 ;  /* 0x0006f00801007387 */ /* 0x000fe80000100a00 */
[----:B------:R-:W-:Y:S04]  /*2bdd0*/  STL.64 [R1+0x6f8], R10 ;  /* 0x0006f80a01007387 */ /* 0x000fe80000100a00 */
[----:B----4-:R-:W-:Y:S04]  /*2bde0*/  STL.64 [R1+0x3d48], R14 ;  /* 0x003d480e01007387 */ /* 0x010fe80000100a00 */
[----:B---3--:R0:W-:Y:S04]  /*2bdf0*/  STL.64 [R1+0x3d40], R12 ;  /* 0x003d400c01007387 */ /* 0x0081e80000100a00 */
[----:B0-----:R-:W2:Y:S04]  /*2be00*/  LDL.LU.64 R12, [R1+0xf10] ;  /* 0x000f1000010c7983 */ /* 0x001ea80000300a00 */
[----:B------:R-:W2:Y:S04]  /*2be10*/  LDL.LU.64 R14, [R1+0xf18] ;  /* 0x000f1800010e7983 */ /* 0x000ea80000300a00 */
[----:B------:R-:W3:Y:S04]  /*2be20*/  LDL.LU.64 R8, [R1+0xee0] ;  /* 0x000ee00001087983 */ /* 0x000ee80000300a00 */
[----:B------:R-:W4:Y:S04]  /*2be30*/  LDL.LU.64 R10, [R1+0xee8] ;  /* 0x000ee800010a7983 */ /* 0x000f280000300a00 */
[----:B----4-:R-:W-:Y:S04]  /*2be40*/  STL.64 [R1+0x3d28], R10 ;  /* 0x003d280a01007387 */ /* 0x010fe80000100a00 */
[----:B---3--:R0:W-:Y:S04]  /*2be50*/  STL.64 [R1+0x3d20], R8 ;  /* 0x003d200801007387 */ /* 0x0081e80000100a00 */
[----:B0-----:R-:W3:Y:S04]  /*2be60*/  LDL.LU.64 R8, [R1+0xef0] ;  /* 0x000ef00001087983 */ /* 0x001ee80000300a00 */
[----:B------:R-:W3:Y:S04]  /*2be70*/  LDL.LU.64 R10, [R1+0xef8] ;  /* 0x000ef800010a7983 */ /* 0x000ee80000300a00 */
[----:B------:R-:W4:Y:S04]  /*2be80*/  LDL.LU.64 R24, [R1+0xec0] ;  /* 0x000ec00001187983 */ /* 0x000f280000300a00 */
[----:B------:R-:W3:Y:S01]  /*2be90*/  LDL.LU.64 R26, [R1+0xec8] ;  /* 0x000ec800011a7983 */ /* 0x000ee20000300a00 */
[----:B--2---:R-:W-:Y:S03]  /*2bea0*/  HMMA.16816.F32 R12, R4, R18, R12 ;  /* 0x00000012040c723c */ /* 0x004fe6000000180c */
[----:B---3--:R-:W-:Y:S04]  /*2beb0*/  STL.64 [R1+0x3d08], R26 ;  /* 0x003d081a01007387 */ /* 0x008fe80000100a00 */
[----:B----4-:R0:W-:Y:S04]  /*2bec0*/  STL.64 [R1+0x3d00], R24 ;  /* 0x003d001801007387 */ /* 0x0101e80000100a00 */
[----:B0-----:R-:W2:Y:S04]  /*2bed0*/  LDL.LU.64 R24, [R1+0xed0] ;  /* 0x000ed00001187983 */ /* 0x001ea80000300a00 */
[----:B------:R-:W2:Y:S04]  /*2bee0*/  LDL.LU.64 R26, [R1+0xed8] ;  /* 0x000ed800011a7983 */ /* 0x000ea80000300a00 */
[----:B------:R0:W-:Y:S02]  /*2bef0*/  STL.64 [R1+0x3c78], R22 ;  /* 0x003c781601007387 */ /* 0x0001e40000100a00 */
[----:B0-----:R-:W-:-:S02]  /*2bf00*/  IMAD.MOV.U32 R22, RZ, RZ, R2 ;  /* 0x000000ffff167224 */ /* 0x001fc400078e0002 */
[----:B------:R-:W-:Y:S01]  /*2bf10*/  IMAD.MOV.U32 R23, RZ, RZ, R3 ;  /* 0x000000ffff177224 */ /* 0x000fe200078e0003 */
[----:B------:R-:W3:Y:S04]  /*2bf20*/  LDL.LU R2, [R1+0x3d54] ;  /* 0x003d540001027983 */ /* 0x000ee80000300800 */
[----:B------:R-:W3:Y:S04]  /*2bf30*/  LDL.LU R3, [R1+0x3d50] ;  /* 0x003d500001037983 */ /* 0x000ee80000300800 */
[----:B------:R-:W-:Y:S04]  /*2bf40*/  STL.64 [R1+0x3c70], R20 ;  /* 0x003c701401007387 */ /* 0x000fe80000100a00 */
[----:B------:R-:W-:Y:S04]  /*2bf50*/  STL.64 [R1+0x6e0], R12 ;  /* 0x0006e00c01007387 */ /* 0x000fe80000100a00 */
[----:B------:R0:W-:Y:S04]  /*2bf60*/  STL.64 [R1+0x6e8], R14 ;  /* 0x0006e80e01007387 */ /* 0x0001e80000100a00 */
[----:B0-----:R-:W4:Y:S04]  /*2bf70*/  LDL.LU.64 R14, [R1+0x3d48] ;  /* 0x003d4800010e7983 */ /* 0x001f280000300a00 */
[----:B------:R-:W4:Y:S02]  /*2bf80*/  LDL.LU.64 R12, [R1+0x3d40] ;  /* 0x003d4000010c7983 */ /* 0x000f240000300a00 */
[----:B----4-:R-:W-:-:S15]  /*2bf90*/  HMMA.16816.F32 R12, R4, R16, R12 ;  /* 0x00000010040c723c */ /* 0x010fde000000180c */
[----:B------:R-:W-:-:S08]  /*2bfa0*/  NOP ;  /* 0x0000000000007918 */ /* 0x000fd00000000000 */
[----:B------:R-:W-:Y:S04]  /*2bfb0*/  STL.64 [R1+0x6d0], R12 ;  /* 0x0006d00c01007387 */ /* 0x000fe80000100a00 */
[----:B------:R0:W-:Y:S04]  /*2bfc0*/  STL.64 [R1+0x6d8], R14 ;  /* 0x0006d80e01007387 */ /* 0x0001e80000100a00 */
[----:B0-----:R-:W4:Y:S04]  /*2bfd0*/  LDL.LU.64 R14, [R1+0x3d38] ;  /* 0x003d3800010e7983 */ /* 0x001f280000300a00 */
[----:B------:R-:W2:Y:S04]  /*2bfe0*/  LDL.LU.64 R12, [R1+0x3d30] ;  /* 0x003d3000010c7983 */ /* 0x000ea80000300a00 */
[----:B------:R-:W-:Y:S04]  /*2bff0*/  STL.64 [R1+0x3c88], R18 ;  /* 0x003c881201007387 */ /* 0x000fe80000100a00 */
[----:B------:R0:W-:Y:S04]  /*2c000*/  STL.64 [R1+0x3c80], R16 ;  /* 0x003c801001007387 */ /* 0x0001e80000100a00 */
[----:B0-----:R-:W3:Y:S04]  /*2c010*/  LDL.LU.64 R16, [R1+0x7b0] ;  /* 0x0007b00001107983 */ /* 0x001ee80000300a00 */
[----:B------:R-:W3:Y:S01]  /*2c020*/  LDL.LU.64 R18, [R1+0x7b8] ;  /* 0x0007b80001127983 */ /* 0x000ee20000300a00 */
[----:B----4-:R-:W-:-:S15]  /*2c030*/  HMMA.16816.F32 R8, R4, R14, R8 ;  /* 0x0000000e0408723c */ /* 0x010fde0000001808 */
[----:B------:R-:W-:-:S08]  /*2c040*/  NOP ;  /* 0x0000000000007918 */ /* 0x000fd00000000000 */
        /* <DEDUP_REMOVED lines=8> */
[----:B0-----:R-:W2:Y:S04]  /*2c0d0*/  LDL.LU.64 R10, [R1+0x3d18] ;  /* 0x003d1800010a7983 */ /* 0x001ea80000300a00 */
[----:B------:R-:W4:Y:S04]  /*2c0e0*/  LDL.LU.64 R8, [R1+0x3d10] ;  /* 0x003d100001087983 */ /* 0x000f280000300a00 */
[----:B------:R-:W-:Y:S04]  /*2c0f0*/  STL.64 [R1+0x3c58], R14 ;  /* 0x003c580e01007387 */ /* 0x000fe80000100a00 */
[----:B------:R0:W-:Y:S04]  /*2c100*/  STL.64 [R1+0x3c50], R12 ;  /* 0x003c500c01007387 */ /* 0x0001e80000100a00 */
[----:B0-----:R-:W3:Y:S04]  /*2c110*/  LDL.LU.64 R12, [R1+0xeb0] ;  /* 0x000eb000010c7983 */ /* 0x001ee80000300a00 */
[----:B------:R-:W3:Y:S01]  /*2c120*/  LDL.LU.64 R14, [R1+0xeb8] ;  /* 0x000eb800010e7983 */ /* 0x000ee20000300a00 */
[----:B--2---:R-:W-:-:S15]  /*2c130*/  HMMA.16816.F32 R24, R4, R10, R24 ;  /* 0x0000000a0418723c */ /* 0x004fde0000001818 */
[----:B------:R-:W-:-:S08]  /*2c140*/  NOP ;  /* 0x0000000000007918 */ /* 0x000fd00000000000 */
[----:B------:R-:W-:Y:S04]  /*2c150*/  STL.64 [R1+0x6a0], R24 ;  /* 0x0006a01801007387 */ /* 0x000fe80000100a00 */
[----:B------:R0:W-:Y:S04]  /*2c160*/  STL.64 [R1+0x6a8], R26 ;  /* 0x0006a81a01007387 */ /* 0x0001e80000100a00 */
[----:B0-----:R-:W4:Y:S04]  /*2c170*/  LDL.LU.64 R26, [R1+0x3d08] ;  /* 0x003d0800011a7983 */ /* 0x001f280000300a00 */
[----:B------:R-:W4:Y:S01]  /*2c180*/  LDL.LU.64 R24, [R1+0x3d00] ;  /* 0x003d000001187983 */ /* 0x000f220000300a00 */
[C---:B---3--:R-:W-:Y:S06]  /*2c190*/  HMMA.16816.F32 R12, R4.reuse, R2, R12 ;  /* 0x00000002040c723c */ /* 0x048fec000000180c */
[----:B----4-:R-:W-:-:S15]  /*2c1a0*/  HMMA.16816.F32 R24, R4, R8, R24 ;  /* 0x000000080418723c */ /* 0x010fde0000001818 */
[----:B------:R-:W-:-:S08]  /*2c1b0*/  NOP ;  /* 0x0000000000007918 */ /* 0x000fd00000000000 */
[----:B------:R-:W-:Y:S04]  /*2c1c0*/  STL.64 [R1+0x830], R24 ;  /* 0x0008301801007387 */ /* 0x000fe80000100a00 */
[----:B------:R0:W-:Y:S04]  /*2c1d0*/  STL.64 [R1+0x838], R26 ;  /* 0x0008381a01007387 */ /* 0x0001e80000100a00 */
[----:B0-----:R-:W2:Y:S04]  /*2c1e0*/  LDL.LU.64 R26, [R1+0x3cf8] ;  /* 0x003cf800011a7983 */ /* 0x001ea80000300a00 */
[----:B------:R-:W3:Y:S04]  /*2c1f0*/  LDL.LU R25, [R1+0x3cf0] ;  /* 0x003cf00001197983 */ /* 0x000ee80000300800 */
[----:B------:R-:W-:Y:S04]  /*2c200*/  STL.64 [R1+0x3c38], R10 ;  /* 0x003c380a01007387 */ /* 0x000fe80000100a00 */
[----:B------:R0:W-:Y:S02]  /*2c210*/  STL.64 [R1+0x3c30], R8 ;  /* 0x003c300801007387 */ /* 0x0001e40000100a00 */
[----:B0-----:R-:W-:Y:S02]  /*2c220*/  HMMA.16816.F32 R8, R4, R22, R16 ;  /* 0x000000160408723c */ /* 0x001fe40000001810 */
[----:B------:R0:W-:Y:S04]  /*2c230*/  STL.64 [R1+0x820], R12 ;  /* 0x0008200c01007387 */ /* 0x0001e80000100a00 */
[----:B------:R1:W-:Y:S04]  /*2c240*/  STL.64 [R1+0x828], R14 ;  /* 0x0008280e01007387 */ /* 0x0003e80000100a00 */
[----:B0-----:R-:W4:-:S13]  /*2c250*/  LDL.LU R13, [R1+0x364] ;  /* 0x00036400010d7983 */ /* 0x001f1a0000300800 */
[----:B------:R-:W-:Y:S04]  /*2c260*/  STL.64 [R1+0x690], R8 ;  /* 0x0006900801007387 */ /* 0x000fe80000100a00 */
[----:B------:R-:W-:Y:S04]  /*2c270*/  STL.64 [R1+0x698], R10 ;  /* 0x0006980a01007387 */ /* 0x000fe80000100a00 */
[----:B-1----:R-:W4:Y:S04]  /*2c280*/  LDL.LU R14, [R1+0x360] ;  /* 0x00036000010e7983 */ /* 0x002f280000300800 */
        /* <DEDUP_REMOVED lines=38> */
[----:B------:R-:W3:Y:S04]  /*2c4f0*/  LDL.LU.64 R12, [R1+0xe40] ;  /* 0x000e4000010c7983 */ /* 0x000ee80000300a00 */
        /* <DEDUP_REMOVED lines=72> */
[C---:B--2---:R-:W-:Y:S03]  /*2c980*/  HMMA.16816.F32 R12, R4.reuse, R18, R12 ;  /* 0x00000012040c723c */ /* 0x044fe6000000180c */
[----:B---3--:R-:W-:Y:S04]  /*2c990*/  STL.64 [R1+0x3c28], R26 ;  /* 0x003c281a01007387 */ /* 0x008fe80000100a00 */
[----:B----4-:R0:W-:Y:S04]  /*2c9a0*/  STL.64 [R1+0x3c20], R24 ;  /* 0x003c201801007387 */ /* 0x0101e80000100a00 */
[----:B0-----:R-:W2:Y:S04]  /*2c9b0*/  LDL.LU.64 R24, [R1+0xde0] ;  /* 0x000de00001187983 */ /* 0x001ea80000300a00 */
[----:B------:R-:W2:Y:S04]  /*2c9c0*/  LDL.LU.64 R26, [R1+0xde8] ;  /* 0x000de800011a7983 */ /* 0x000ea80000300a00 */
[----:B------:R0:W-:Y:S04]  /*2c9d0*/  STL.64 [R1+0x3b98], R22 ;  /* 0x003b981601007387 */ /* 0x0001e80000100a00 */
[----:B0-----:R-:W3:Y:S04]  /*2c9e0*/  LDL R22, [R1+0x18] ;  /* 0x0000180001167983 */ /* 0x001ee80000100800 */
[----:B------:R-:W3:Y:S04]  /*2c9f0*/  LDL R23, [R1+0x1c] ;  /* 0x00001c0001177983 */ /* 0x000ee80000100800 */
        /* <DEDUP_REMOVED lines=391> */
[----:B------:R-:W-:Y:S04]  /*2e270*/  STL.64 [R1+0x7c0], R12 ;  /* 0x0007c00c01007387 */ /* 0x000fe80000100a00 */
[----:B------:R-:W-:-:S15]  /*2e280*/  STL.64 [R1+0x7c8], R14 ;  /* 0x0007c80e01007387 */ /* 0x000fde0000100a00 */
[----:B------:R-:W-:-:S02]  /*2e290*/  NOP ;  /* 0x0000000000007918 */ /* 0x000fc40000000000 */
[----:B------:R-:W-:Y:S04]  /*2e2a0*/  STL.64 [R1+0x3f0], R8 ;  /* 0x0003f00801007387 */ /* 0x000fe80000100a00 */
[----:B------:R-:W-:Y:S04]  /*2e2b0*/  STL.64 [R1+0x3f8], R10 ;  /* 0x0003f80a01007387 */ /* 0x000fe80000100a00 */
[----:B------:R-:W4:Y:S04]  /*2e2c0*/  LDL.LU R6, [R1+0x3c0] ;  /* 0x0003c00001067983 */ /* 0x000f280000300800 */
[----:B------:R-:W4:Y:S01]  /*2e2d0*/  LDL.LU R7, [R1+0x3cc] ;  /* 0x0003cc0001077983 */ /* 0x000f220000300800 */
[----:B--2---:R-:W-:-:S02]  /*2e2e0*/  IMAD R5, R0, 0x100, R27 ;  /* 0x0000010000057824 */ /* 0x004fc400078e021b */
[----:B---3--:R-:W-:Y:S01]  /*2e2f0*/  IMAD R4, R26, 0x100, R25 ;  /* 0x000001001a047824 */ /* 0x008fe200078e0219 */
        /* <DEDUP_REMOVED lines=12> */
[----:B---3--:R0:W-:Y:S04]  /*2e3c0*/  STL.64 [R1+0x3a38], R24 ;  /* 0x003a381801007387 */ /* 0x0081e80000100a00 */
[----:B0-----:R-:W3:Y:S04]  /*2e3d0*/  LDL.LU R25, [R1+0x3c4] ;  /* 0x0003c40001197983 */ /* 0x001ee80000300800 */
[----:B------:R-:W2:Y:S04]  /*2e3e0*/  LDL.LU.64 R16, [R1+0xb90] ;  /* 0x000b900001107983 */ /* 0x000ea80000300a00 */
[----:B------:R-:W4:Y:S04]  /*2e3f0*/  LDL.LU.64 R18, [R1+0xb98] ;  /* 0x000b980001127983 */ /* 0x000f280000300a00 */
[----:B----4-:R-:W-:Y:S04]  /*2e400*/  STL.64 [R1+0x3a18], R18 ;  /* 0x003a181201007387 */ /* 0x010fe80000100a00 */
[----:B--2---:R0:W-:Y:S04]  /*2e410*/  STL.64 [R1+0x3a10], R16 ;  /* 0x003a101001007387 */ /* 0x0041e80000100a00 */
[----:B0-----:R-:W2:Y:S04]  /*2e420*/  LDL.LU.64 R16, [R1+0xbb0] ;  /* 0x000bb00001107983 */ /* 0x001ea80000300a00 */
[----:B------:R-:W4:Y:S04]  /*2e430*/  LDL.LU.64 R18, [R1+0xbb8] ;  /* 0x000bb80001127983 */ /* 0x000f280000300a00 */
[----:B----4-:R-:W-:Y:S04]  /*2e440*/  STL.64 [R1+0x3a30], R18 ;  /* 0x003a301201007387 */ /* 0x010fe80000100a00 */
[----:B--2---:R0:W-:Y:S04]  /*2e450*/  STL.64 [R1+0x3a28], R16 ;  /* 0x003a281001007387 */ /* 0x0041e80000100a00 */
[----:B0-----:R-:W2:Y:S04]  /*2e460*/  LDL.LU.64 R16, [R1+0xbc0] ;  /* 0x000bc00001107983 */ /* 0x001ea80000300a00 */
[----:B------:R-:W4:Y:S01]  /*2e470*/  LDL.LU.64 R18, [R1+0xbc8] ;  /* 0x000bc80001127983 */ /* 0x000f220000300a00 */
[----:B---3--:R-:W-:-:S02]  /*2e480*/  IMAD R6, R6, 0x100, R25 ;  /* 0x0000010006067824 */ /* 0x008fc400078e0219 */
[----:B------:R-:W-:Y:S01]  /*2e490*/  IMAD R7, R0, 0x100, R7 ;  /* 0x0000010000077824 */ /* 0x000fe200078e0207 */
[----:B------:R-:W-:Y:S02]  /*2e4a0*/  F2FP.F16.E5M2.UNPACK_B R4, R4 ;  /* 0x00000004ff04723e */ /* 0x000fe400020004ff */
[----:B------:R-:W-:Y:S01]  /*2e4b0*/  F2FP.F16.E5M2.UNPACK_B R5, R5 ;  /* 0x00000005ff05723e */ /* 0x000fe200020004ff */
[----:B----4-:R-:W-:Y:S04]  /*2e4c0*/  STL.64 [R1+0x3a48], R18 ;  /* 0x003a481201007387 */ /* 0x010fe80000100a00 */
[----:B--2---:R0:W-:Y:S04]  /*2e4d0*/  STL.64 [R1+0x3a40], R16 ;  /* 0x003a401001007387 */ /* 0x0041e80000100a00 */
[----:B0-----:R-:W2:Y:S04]  /*2e4e0*/  LDL.LU.64 R16, [R1+0xbd0] ;  /* 0x000bd00001107983 */ /* 0x001ea80000300a00 */
[----:B------:R-:W2:Y:S01]  /*2e4f0*/  LDL.LU.64 R18, [R1+0xbd8] ;  /* 0x000bd80001127983 */ /* 0x000ea20000300a00 */
[----:B------:R-:W-:-:S02]  /*2e500*/  F2FP.F16.E5M2.UNPACK_B R6, R6 ;  /* 0x00000006ff06723e */ /* 0x000fc400020004ff */
[----:B------:R-:W-:Y:S01]  /*2e510*/  F2FP.F16.E5M2.UNPACK_B R7, R7 ;  /* 0x00000007ff07723e */ /* 0x000fe200020004ff */
[----:B------:R-:W3:Y:S04]  /*2e520*/  LDL.LU.64 R20, [R1+0xb80] ;  /* 0x000b800001147983 */ /* 0x000ee80000300a00 */
[----:B------:R-:W3:Y:S04]  /*2e530*/  LDL.LU.64 R22, [R1+0xb88] ;  /* 0x000b880001167983 */ /* 0x000ee80000300a00 */
[----:B------:R-:W4:Y:S04]  /*2e540*/  LDL.LU.64 R12, [R1+0xb70] ;  /* 0x000b7000010c7983 */ /* 0x000f280000300a00 */
[----:B------:R-:W4:Y:S04]  /*2e550*/  LDL.LU.64 R14, [R1+0xb78] ;  /* 0x000b7800010e7983 */ /* 0x000f280000300a00 */
[----:B------:R-:W4:Y:S04]  /*2e560*/  LDL.LU.64 R8, [R1+0xb60] ;  /* 0x000b600001087983 */ /* 0x000f280000300a00 */
[----:B------:R-:W4:Y:S01]  /*2e570*/  LDL.LU.64 R10, [R1+0xb68] ;  /* 0x000b6800010a7983 */ /* 0x000f220000300a00 */
[----:B--2---:R-:W-:Y:S03]  /*2e580*/  HMMA.16816.F32 R24, R4, R26, R16 ;  /* 0x0000001a0418723c */ /* 0x004fe60000001810 */
[----:B------:R-:W2:Y:S04]  /*2e590*/  LDL.LU.64 R18, [R1+0x3a48] ;  /* 0x003a480001127983 */ /* 0x000ea80000300a00 */
[----:B------:R-:W2:-:S15]  /*2e5a0*/  LDL.LU.64 R16, [R1+0x3a40] ;  /* 0x003a400001107983 */ /* 0x000e9e0000300a00 */
[----:B------:R-:W-:-:S01]  /*2e5b0*/  NOP ;  /* 0x0000000000007918 */ /* 0x000fc20000000000 */
[----:B------:R0:W-:Y:S04]  /*2e5c0*/  STL.64 [R1+0x3e0], R24 ;  /* 0x0003e01801007387 */ /* 0x0001e80000100a00 */
[----:B------:R2:W-:Y:S04]  /*2e5d0*/  STL.64 [R1+0x3e8], R26 ;  /* 0x0003e81a01007387 */ /* 0x0005e80000100a00 */
[----:B0-----:R-:W2:Y:S02]  /*2e5e0*/  LDL.LU.64 R24, [R1+0x3a38] ;  /* 0x003a380001187983 */ /* 0x001ea40000300a00 */
[----:B--2---:R-:W-:Y:S02]  /*2e5f0*/  HMMA.16816.F32 R24, R4, R24, R16 ;  /* 0x000000180418723c */ /* 0x004fe40000001810 */
[----:B------:R-:W2:Y:S04]  /*2e600*/  LDL.LU.64 R18, [R1+0x3a30] ;  /* 0x003a300001127983 */ /* 0x000ea80000300a00 */
[----:B------:R-:W2:-:S15]  /*2e610*/  LDL.LU.64 R16, [R1+0x3a28] ;  /* 0x003a280001107983 */ /* 0x000e9e0000300a00 */
[----:B------:R-:W-:-:S02]  /*2e620*/  NOP ;  /* 0x0000000000007918 */ /* 0x000fc40000000000 */
[----:B------:R-:W-:Y:S04]  /*2e630*/  STL.64 [R1+0x3d0], R24 ;  /* 0x0003d01801007387 */ /* 0x000fe80000100a00 */
        /* <DEDUP_REMOVED lines=8> */
[----:B0-----:R-:W3:Y:S04]  /*2e6c0*/  LDL.LU.64 R26, [R1+0x3a08] ;  /* 0x003a0800011a7983 */ /* 0x001ee80000300a00 */
[----:B------:R-:W3:Y:S02]  /*2e6d0*/  LDL.LU.64 R24, [R1+0x3a00] ;  /* 0x003a000001187983 */ /* 0x000ee40000300a00 */
[----:B---3--:R-:W-:-:S15]  /*2e6e0*/  HMMA.16816.F32 R24, R4, R28, R24 ;  /* 0x0000001c0418723c */ /* 0x008fde0000001818 */
[----:B------:R-:W-:-:S08]  /*2e6f0*/  NOP ;  /* 0x0000000000007918 */ /* 0x000fd00000000000 */
[----:B------:R-:W-:Y:S04]  /*2e700*/  STL.64 [R1+0x3b0], R24 ;  /* 0x0003b01801007387 */ /* 0x000fe80000100a00 */
[----:B------:R0:W-:Y:S04]  /*2e710*/  STL.64 [R1+0x3b8], R26 ;  /* 0x0003b81a01007387 */ /* 0x0001e80000100a00 */
[----:B0-----:R-:W2:Y:S04]  /*2e720*/  LDL.LU.64 R26, [R1+0x39f8] ;  /* 0x0039f800011a7983 */ /* 0x001ea80000300a00 */
[----:B------:R-:W3:Y:S04]  /*2e730*/  LDL.LU.64 R24, [R1+0x39f0] ;  /* 0x0039f00001187983 */ /* 0x000ee80000300a00 */
[----:B------:R-:W-:Y:S01]  /*2e740*/  STL.64 [R1+0x3948], R28 ;  /* 0x0039481c01007387 */ /* 0x000fe20000100a00 */
[C---:B--2---:R-:W-:Y:S06]  /*2e750*/  HMMA.16816.F32 R16, R4.reuse, R26, R16 ;  /* 0x0000001a0410723c */ /* 0x044fec0000001810 */
[----:B---3--:R-:W-:-:S15]  /*2e760*/  HMMA.16816.F32 R20, R4, R24, R20 ;  /* 0x000000180414723c */ /* 0x008fde0000001814 */
[----:B------:R-:W-:-:S02]  /*2e770*/  NOP ;  /* 0x0000000000007918 */ /* 0x000fc40000000000 */
[----:B------:R-:W-:Y:S04]  /*2e780*/  STL.64 [R1+0x3a0], R16 ;  /* 0x0003a01001007387 */ /* 0x000fe80000100a00 */
[----:B------:R0:W-:Y:S04]  /*2e790*/  STL.64 [R1+0x3a8], R18 ;  /* 0x0003a81201007387 */ /* 0x0001e80000100a00 */
[----:B0-----:R-:W2:Y:S04]  /*2e7a0*/  LDL.LU.64 R18, [R1+0x39e8] ;  /* 0x0039e80001127983 */ /* 0x001ea80000300a00 */
[----:B------:R-:W3:Y:S04]  /*2e7b0*/  LDL.LU.64 R16, [R1+0x39e0] ;  /* 0x0039e00001107983 */ /* 0x000ee80000300a00 */
[----:B------:R-:W-:Y:S04]  /*2e7c0*/  STL.64 [R1+0x390], R20 ;  /* 0x0003901401007387 */ /* 0x000fe80000100a00 */
[----:B------:R0:W-:Y:S04]  /*2e7d0*/  STL.64 [R1+0x398], R22 ;  /* 0x0003981601007387 */ /* 0x0001e80000100a00 */
[----:B0-----:R-:W4:Y:S04]  /*2e7e0*/  LDL.LU.64 R22, [R1+0x39d8] ;  /* 0x0039d80001167983 */ /* 0x001f280000300a00 */
[----:B------:R-:W2:Y:S04]  /*2e7f0*/  LDL.LU.64 R20, [R1+0x39d0] ;  /* 0x0039d00001147983 */ /* 0x000ea80000300a00 */
[----:B------:R-:W-:Y:S04]  /*2e800*/  STL.64 [R1+0x3940], R26 ;  /* 0x0039401a01007387 */ /* 0x000fe80000100a00 */
[----:B------:R4:W-:Y:S02]  /*2e810*/  STL.64 [R1+0x3938], R24 ;  /* 0x0039381801007387 */ /* 0x0009e40000100a00 */
[C---:B----4-:R-:W-:Y:S06]  /*2e820*/  HMMA.16816.F32 R24, R4.reuse, R22, R12 ;  /* 0x000000160418723c */ /* 0x050fec000000180c */
[----:B--2---:R-:W-:Y:S01]  /*2e830*/  HMMA.16816.F32 R8, R4, R20, R8 ;  /* 0x000000140408723c */ /* 0x004fe20000001808 */
[----:B------:R-:W3:-:S15]  /*2e840*/  LDL.LU.64 R12, [R1+0xb40] ;  /* 0x000b4000010c7983 */ /* 0x000ede0000300a00 */
[----:B------:R-:W-:-:S01]  /*2e850*/  NOP ;  /* 0x0000000000007918 */ /* 0x000fc20000000000 */
[----:B------:R-:W-:Y:S04]  /*2e860*/  STL.64 [R1+0x380], R24 ;  /* 0x0003801801007387 */ /* 0x000fe80000100a00 */
[----:B------:R-:W-:Y:S04]  /*2e870*/  STL.64 [R1+0x388], R26 ;  /* 0x0003881a01007387 */ /* 0x000fe80000100a00 */
[----:B------:R-:W3:Y:S04]  /*2e880*/  LDL.LU.64 R14, [R1+0xb48] ;  /* 0x000b4800010e7983 */ /* 0x000ee80000300a00 */
[----:B------:R0:W-:Y:S04]  /*2e890*/  STL.64 [R1+0x370], R8 ;  /* 0x0003700801007387 */ /* 0x0001e80000100a00 */
[----:B------:R1:W-:Y:S04]  /*2e8a0*/  STL.64 [R1+0x378], R10 ;  /* 0x0003780a01007387 */ /* 0x0003e80000100a00 */
[----:B0-----:R-:W2:Y:S04]  /*2e8b0*/  LDL.LU.64 R8, [R1+0xb20] ;  /* 0x000b200001087983 */ /* 0x001ea80000300a00 */
[----:B-1----:R-:W4:Y:S04]  /*2e8c0*/  LDL.LU.64 R10, [R1+0xb28] ;  /* 0x000b2800010a7983 */ /* 0x002f280000300a00 */
[----:B----4-:R-:W-:Y:S04]  /*2e8d0*/  STL.64 [R1+0x39b8], R10 ;  /* 0x0039b80a01007387 */ /* 0x010fe80000100a00 */
[----:B--2---:R0:W-:Y:S04]  /*2e8e0*/  STL.64 [R1+0x39b0], R8 ;  /* 0x0039b00801007387 */ /* 0x0041e80000100a00 */
[----:B0-----:R-:W2:Y:S04]  /*2e8f0*/  LDL.LU.64 R8, [R1+0xb30] ;  /* 0x000b300001087983 */ /* 0x001ea80000300a00 */
[----:B------:R-:W2:Y:S04]  /*2e900*/  LDL.LU.64 R10, [R1+0xb38] ;  /* 0x000b3800010a7983 */ /* 0x000ea80000300a00 */
[----:B------:R-:W4:Y:S04]  /*2e910*/  LDL.LU R24, [R1+0xfec] ;  /* 0x000fec0001187983 */ /* 0x000f280000300800 */
[----:B------:R-:W4:Y:S04]  /*2e920*/  LDL.LU R25, [R1+0xff8] ;  /* 0x000ff80001197983 */ /* 0x000f280000300800 */
[----:B------:R-:W3:Y:S04]  /*2e930*/  LDL.LU R26, [R1+0xff4] ;  /* 0x000ff400011a7983 */ /* 0x000ee80000300800 */
[----:B------:R-:W3:Y:S04]  /*2e940*/  LDL.LU R27, [R1+0x1000] ;  /* 0x00100000011b7983 */ /* 0x000ee80000300800 */
[----:B---3--:R-:W-:Y:S04]  /*2e950*/  STL.64 [R1+0x3978], R26 ;  /* 0x0039781a01007387 */ /* 0x008fe80000100a00 */
[----:B----4-:R0:W-:Y:S04]  /*2e960*/  STL.64 [R1+0x3970], R24 ;  /* 0x0039701801007387 */ /* 0x0101e80000100a00 */
[----:B0-----:R-:W3:Y:S04]  /*2e970*/  LDL.LU.64 R24, [R1+0xb50] ;  /* 0x000b500001187983 */ /* 0x001ee80000300a00 */
[----:B------:R-:W3:Y:S04]  /*2e980*/  LDL.LU.64 R26, [R1+0xb58] ;  /* 0x000b5800011a7983 */ /* 0x000ee80000300a00 */
[----:B------:R-:W4:Y:S04]  /*2e990*/  LDL.LU R0, [R1+0xffc] ;  /* 0x000ffc0001007983 */ /* 0x000f280000300800 */
[----:B------:R0:W-:Y:S04]  /*2e9a0*/  STL.64 [R1+0x3930], R22 ;  /* 0x0039301601007387 */ /* 0x0001e80000100a00 */
[----:B0-----:R-:W2:Y:S04]  /*2e9b0*/  LDL.LU R22, [R1+0xfe4] ;  /* 0x000fe40001167983 */ /* 0x001ea80000300800 */
[----:B------:R-:W2:Y:S04]  /*2e9c0*/  LDL.LU R23, [R1+0xff0] ;  /* 0x000ff00001177983 */ /* 0x000ea80000300800 */
[----:B------:R0:W-:Y:S04]  /*2e9d0*/  STL.64 [R1+0x3928], R20 ;  /* 0x0039281401007387 */ /* 0x0001e80000100a00 */
[----:B0-----:R-:W3:Y:S04]  /*2e9e0*/  LDL.LU R21, [R1+0xfe8] ;  /* 0x000fe80001157983 */ /* 0x001ee80000300800 */
[----:B--2---:R-:W-:Y:S04]  /*2e9f0*/  STL.64 [R1+0x3988], R22 ;  /* 0x0039881601007387 */ /* 0x004fe80000100a00 */
[----:B---3--:R0:W-:Y:S04]  /*2ea00*/  STL [R1+0x3980], R21 ;  /* 0x0039801501007387 */ /* 0x0081e80000100800 */
[----:B0-----:R-:W2:Y:S04]  /*2ea10*/  LDL.LU.64 R20, [R1+0xb00] ;  /* 0x000b000001147983 */ /* 0x001ea80000300a00 */
[----:B------:R-:W3:Y:S01]  /*2ea20*/  LDL.LU.64 R22, [R1+0xb08] ;  /* 0x000b080001167983 */ /* 0x000ee20000300a00 */
[C---:B------:R-:W-:Y:S06]  /*2ea30*/  HMMA.16816.F32 R24, R4.reuse, R18, R24 ;  /* 0x000000120418723c */ /* 0x040fec0000001818 */
[C---:B------:R-:W-:Y:S01]  /*2ea40*/  HMMA.16816.F32 R12, R4.reuse, R16, R12 ;  /* 0x00000010040c723c */ /* 0x040fe2000000180c */
[----:B---3--:R-:W-:Y:S04]  /*2ea50*/  STL.64 [R1+0x3998], R22 ;  /* 0x0039981601007387 */ /* 0x008fe80000100a00 */
[----:B--2---:R0:W-:Y:S04]  /*2ea60*/  STL.64 [R1+0x3990], R20 ;  /* 0x0039901401007387 */ /* 0x0041e80000100a00 */
[----:B0-----:R-:W2:Y:S04]  /*2ea70*/  LDL.LU.64 R20, [R1+0xb10] ;  /* 0x000b100001147983 */ /* 0x001ea80000300a00 */
[----:B------:R-:W2:Y:S04]  /*2ea80*/  LDL.LU.64 R22, [R1+0xb18] ;  /* 0x000b180001167983 */ /* 0x000ea80000300a00 */
[----:B------:R0:W-:Y:S04]  /*2ea90*/  STL.64 [R1+0x360], R24 ;  /* 0x0003601801007387 */ /* 0x0001e80000100a00 */
[----:B------:R1:W-:Y:S04]  /*2eaa0*/  STL.64 [R1+0x368], R26 ;  /* 0x0003681a01007387 */ /* 0x0003e80000100a00 */
[----:B0-----:R-:W3:Y:S04]  /*2eab0*/  LDL.LU.64 R24, [R1+0xaf0] ;  /* 0x000af00001187983 */ /* 0x001ee80000300a00 */
[----:B-1----:R-:W3:Y:S04]  /*2eac0*/  LDL.LU.64 R26, [R1+0xaf8] ;  /* 0x000af800011a7983 */ /* 0x002ee80000300a00 */
[----:B------:R-:W-:Y:S04]  /*2ead0*/  STL [R1+0x3914], R18 ;  /* 0x0039141201007387 */ /* 0x000fe80000100800 */
[----:B------:R-:W-:Y:S04]  /*2eae0*/  STL [R1+0x3910], R19 ;  /* 0x0039101301007387 */ /* 0x000fe80000100800 */
[----:B------:R-:W-:Y:S04]  /*2eaf0*/  STL.64 [R1+0x350], R12 ;  /* 0x0003500c01007387 */ /* 0x000fe80000100a00 */
[----:B------:R0:W-:Y:S04]  /*2eb00*/  STL.64 [R1+0x358], R14 ;  /* 0x0003580e01007387 */ /* 0x0001e80000100a00 */
[----:B0-----:R-:W4:Y:S04]  /*2eb10*/  LDL.LU.64 R14, [R1+0x39c8] ;  /* 0x0039c800010e7983 */ /* 0x001f280000300a00 */
[----:B------:R-:W2:Y:S01]  /*2eb20*/  LDL.LU.64 R12, [R1+0x39c0] ;  /* 0x0039c000010c7983 */ /* 0x000ea20000300a00 */
        /* <DEDUP_REMOVED lines=12> */
[----:B------:R-:W-:Y:S04]  /*2ebf0*/  STL [R1+0x38f8], R12 ;  /* 0x0038f80c01007387 */ /* 0x000fe80000100800 */
[----:B------:R0:W-:Y:S04]  /*2ec00*/  STL [R1+0x38f4], R13 ;  /* 0x0038f40d01007387 */ /* 0x0001e80000100800 */
[----:B0-----:R-:W3:Y:S04]  /*2ec10*/  LDL.64 R12, [R1+0x18] ;  /* 0x00001800010c7983 */ /* 0x001ee80000100a00 */
[----:B------:R-:W-:Y:S01]  /*2ec20*/  STL.64 [R1+0x3950], R14 ;  /* 0x0039500e01007387 */ /* 0x000fe20000100a00 */
[----:B--2---:R-:W-:-:S15]  /*2ec30*/  HMMA.16816.F32 R20, R4, R10, R20 ;  /* 0x0000000a0414723c */ /* 0x004fde0000001814 */
[----:B------:R-:W-:-:S08]  /*2ec40*/  NOP ;  /* 0x0000000000007918 */ /* 0x000fd00000000000 */
[----:B------:R-:W-:Y:S04]  /*2ec50*/  STL.64 [R1+0x320], R20 ;  /* 0x0003201401007387 */ /* 0x000fe80000100a00 */
[----:B------:R0:W-:Y:S04]  /*2ec60*/  STL.64 [R1+0x328], R22 ;  /* 0x0003281601007387 */ /* 0x0001e80000100a00 */
[----:B0-----:R-:W4:Y:S04]  /*2ec70*/  LDL.LU.64 R22, [R1+0x3998] ;  /* 0x0039980001167983 */ /* 0x001f280000300a00 */
[----:B------:R-:W4:Y:S04]  /*2ec80*/  LDL.LU.64 R20, [R1+0x3990] ;  /* 0x0039900001147983 */ /* 0x000f280000300a00 */
[----:B------:R-:W-:Y:S01]  /*2ec90*/  STL [R1+0x38f0], R11 ;  /* 0x0038f00b01007387 */ /* 0x000fe20000100800 */
[----:B----4-:R-:W-:-:S15]  /*2eca0*/  HMMA.16816.F32 R20, R4, R8, R20 ;  /* 0x000000080414723c */ /* 0x010fde0000001814 */
[----:B------:R-:W-:-:S08]  /*2ecb0*/  NOP ;  /* 0x0000000000007918 */ /* 0x000fd00000000000 */
[----:B------:R-:W-:Y:S04]  /*2ecc0*/  STL.64 [R1+0x7b0], R20 ;  /* 0x0007b01401007387 */ /* 0x000fe80000100a00 */
[----:B------:R0:W-:Y:S04]  /*2ecd0*/  STL.64 [R1+0x7b8], R22 ;  /* 0x0007b81601007387 */ /* 0x0001e80000100a00 */
[----:B0-----:R-:W2:Y:S04]  /*2ece0*/  LDL.LU.64 R22, [R1+0x3988] ;  /* 0x0039880001167983 */ /* 0x001ea80000300a00 */
[----:B------:R-:W2:Y:S04]  /*2ecf0*/  LDL.LU R21, [R1+0x3980] ;  /* 0x0039800001157983 */ /* 0x000ea80000300800 */
[----:B------:R-:W-:Y:S04]  /*2ed00*/  STL [R1+0x38ec], R9 ;  /* 0x0038ec0901007387 */ /* 0x000fe80000100800 */
[----:B------:R-:W-:Y:S04]  /*2ed10*/  STL [R1+0x396c], R10 ;  /* 0x00396c0a01007387 */ /* 0x000fe80000100800 */
[----:B------:R0:W-:Y:S04]  /*2ed20*/  STL [R1+0x3968], R8 ;  /* 0x0039680801007387 */ /* 0x0001e80000100800 */
[----:B0-----:R-:W4:Y:S04]  /*2ed30*/  LDL.LU.64 R8, [R1+0x260] ;  /* 0x0002600001087983 */ /* 0x001f280000300a00 */
[----:B------:R-:W4:Y:S01]  /*2ed40*/  LDL.LU.64 R10, [R1+0x268] ;  /* 0x00026800010a7983 */ /* 0x000f220000300a00 */
[----:B---3--:R-:W-:Y:S01]  /*2ed50*/  HMMA.16816.F32 R24, R4, R2, R24 ;  /* 0x000000020418723c */ /* 0x008fe20000001818 */
[----:B------:R-:W-:-:S02]  /*2ed60*/  IMAD.MOV.U32 R18, RZ, RZ, R12 ;  /* 0x000000ffff127224 */ /* 0x000fc400078e000c */
[----:B------:R-:W-:-:S15]  /*2ed70*/  IMAD.MOV.U32 R19, RZ, RZ, R13 ;  /* 0x000000ffff137224 */ /* 0x000fde00078e000d */
[----:B------:R-:W-:-:S05]  /*2ed80*/  NOP ;  /* 0x0000000000007918 */ /* 0x000fca0000000000 */
[----:B------:R-:W-:Y:S04]  /*2ed90*/  STL.64 [R1+0x7a0], R24 ;  /* 0x0007a01801007387 */ /* 0x000fe80000100a00 */
[----:B------:R0:W-:Y:S04]  /*2eda0*/  STL.64 [R1+0x7a8], R26 ;  /* 0x0007a81a01007387 */ /* 0x0001e80000100a00 */
[----:B0-----:R-:W3:Y:S04]  /*2edb0*/  LDL.LU.64 R26, [R1+0x3978] ;  /* 0x00397800011a7983 */ /* 0x001ee80000300a00 */
[----:B------:R-:W3:Y:S04]  /*2edc0*/  LDL.LU.64 R24, [R1+0x3970] ;  /* 0x0039700001187983 */ /* 0x000ee80000300a00 */
[----:B------:R-:W3:Y:S04]  /*2edd0*/  LDL.LU.64 R28, [R1] ;  /* 0x00000000011c7983 */ /* 0x000ee80000300a00 */
[----:B------:R-:W-:Y:S01]  /*2ede0*/  STL [R1+0x38e8], R3 ;  /* 0x0038e80301007387 */ /* 0x000fe20000100800 */
[----:B----4-:R-:W-:-:S15]  /*2edf0*/  HMMA.16816.F32 R4, R4, R12, R8 ;  /* 0x0000000c0404723c */ /* 0x010fde0000001808 */
[----:B------:R-:W-:-:S08]  /*2ee00*/  NOP ;  /* 0x0000000000007918 */ /* 0x000fd00000000000 */
[----:B------:R-:W-:Y:S04]  /*2ee10*/  STL.64 [R1+0x310], R4 ;  /* 0x0003100401007387 */ /* 0x000fe80000100a00 */
[----:B------:R-:W-:Y:S04]  /*2ee20*/  STL.64 [R1+0x318], R6 ;  /* 0x0003180601007387 */ /* 0x000fe80000100a00 */
[----:B------:R0:W-:Y:S04]  /*2ee30*/  STL.64 [R1+0x3920], R18 ;  /* 0x0039201201007387 */ /* 0x0001e80000100a00 */
[----:B0-----:R-:W4:Y:S04]  /*2ee40*/  LDL.LU.64 R18, [R1+0x8] ;  /* 0x0000080001127983 */ /* 0x001f280000300a00 */
[----:B------:R0:W-:Y:S04]  /*2ee50*/  STL.64 [R1+0x3918], R16 ;  /* 0x0039181001007387 */ /* 0x0001e80000100a00 */
[----:B0-----:R-:W4:Y:S04]  /*2ee60*/  LDL.LU.64 R16, [R1+0x10] ;  /* 0x0000100001107983 */ /* 0x001f280000300a00 */
[----:B------:R-:W4:Y:S04]  /*2ee70*/  LDL.LU.64 R8, [R1+0xae0] ;  /* 0x000ae00001087983 */ /* 0x000f280000300a00 */
[----:B------:R-:W4:Y:S04]  /*2ee80*/  LDL.LU.64 R10, [R1+0xae8] ;  /* 0x000ae800010a7983 */ /* 0x000f280000300a00 */
[----:B------:R-:W4:Y:S04]  /*2ee90*/  LDL.LU.64 R12, [R1+0xac0] ;  /* 0x000ac000010c7983 */ /* 0x000f280000300a00 */
[----:B------:R-:W4:Y:S01]  /*2eea0*/  LDL.LU.64 R14, [R1+0xac8] ;  /* 0x000ac800010e7983 */ /* 0x000f220000300a00 */
[----:B--2---:R-:W-:-:S02]  /*2eeb0*/  IMAD R4, R22, 0x100, R21 ;  /* 0x0000010016047824 */ /* 0x004fc400078e0215 */
[----:B---3--:R-:W-:Y:S02]  /*2eec0*/  IMAD R5, R24, 0x100, R23 ;  /* 0x0000010018057824 */ /* 0x008fe400078e0217 */
[----:B------:R-:W-:Y:S02]  /*2eed0*/  IMAD R6, R26, 0x100, R25 ;  /* 0x000001001a067824 */ /* 0x000fe400078e0219 */
[----:B------:R-:W-:Y:S01]  /*2eee0*/  IMAD R7, R0, 0x100, R27 ;  /* 0x0000010000077824 */ /* 0x000fe200078e021b */
[----:B------:R-:W-:Y:S02]  /*2eef0*/  F2FP.F16.E5M2.UNPACK_B R4, R4 ;  /* 0x00000004ff04723e */ /* 0x000fe400020004ff */
[----:B------:R-:W-:Y:S02]  /*2ef00*/  F2FP.F16.E5M2.UNPACK_B R5, R5 ;  /* 0x00000005ff05723e */ /* 0x000fe400020004ff */
[----:B------:R-:W-:Y:S01]  /*2ef10*/  F2FP.F16.E5M2.UNPACK_B R6, R6 ;  /* 0x00000006ff06723e */ /* 0x000fe200020004ff */
[----:B----4-:R-:W-:Y:S04]  /*2ef20*/  STL.64 [R1+0x3960], R14 ;  /* 0x0039600e01007387 */ /* 0x010fe80000100a00 */
[----:B------:R0:W-:Y:S04]  /*2ef30*/  STL.64 [R1+0x3958], R12 ;  /* 0x0039580c01007387 */ /* 0x0001e80000100a00 */
[----:B0-----:R-:W2:Y:S04]  /*2ef40*/  LDL.LU.64 R12, [R1+0xad0] ;  /* 0x000ad000010c7983 */ /* 0x001ea80000300a00 */
[----:B------:R-:W2:Y:S01]  /*2ef50*/  LDL.LU.64 R14, [R1+0xad8] ;  /* 0x000ad800010e7983 */ /* 0x000ea20000300a00 */
[----:B------:R-:W-:-:S03]  /*2ef60*/  F2FP.F16.E5M2.UNPACK_B R7, R7 ;  /* 0x00000007ff07723e */ /* 0x000fc600020004ff */
[----:B------:R-:W3:Y:S04]  /*2ef70*/  LDL.LU.64 R24, [R1+0xab0] ;  /* 0x000ab00001187983 */ /* 0x000ee80000300a00 */
[----:B------:R-:W3:Y:S04]  /*2ef80*/  LDL.LU.64 R26, [R1+0xab8] ;  /* 0x000ab800011a7983 */ /* 0x000ee80000300a00 */
[----:B------:R-:W4:Y:S04]  /*2ef90*/  LDL.LU.64 R20, [R1+0xaa0] ;  /* 0x000aa00001147983 */ /* 0x000f280000300a00 */
[----:B------:R-:W4:Y:S01]  /*2efa0*/  LDL.LU.64 R22, [R1+0xaa8] ;  /* 0x000aa80001167983 */ /* 0x000f220000300a00 */
[----:B------:R-:W-:-:S15]  /*2efb0*/  HMMA.16816.F32 R8, R4, R16, R8 ;  /* 0x000000100408723c */ /* 0x000fde0000001808 */
[----:B------:R-:W-:-:S08]  /*2efc0*/  NOP ;  /* 0x0000000000007918 */ /* 0x000fd00000000000 */
[----:B------:R-:W-:Y:S04]  /*2efd0*/  STL.64 [R1+0x300], R8 ;  /* 0x0003000801007387 */ /* 0x000fe80000100a00 */
[----:B------:R0:W-:Y:S04]  /*2efe0*/  STL.64 [R1+0x308], R10 ;  /* 0x0003080a01007387 */ /* 0x0001e80000100a00 */
[----:B0-----:R-:W3:Y:S04]  /*2eff0*/  LDL.LU R10, [R1+0x396c] ;  /* 0x00396c00010a7983 */ /* 0x001ee80000300800 */
[----:B------:R-:W4:Y:S01]  /*2f000*/  LDL.LU R8, [R1+0x3968] ;  /* 0x0039680001087983 */ /* 0x000f220000300800 */
[----:B--2---:R-:W-:-:S15]  /*2f010*/  HMMA.16816.F32 R12, R4, R18, R12 ;  /* 0x00000012040c723c */ /* 0x004fde000000180c */
[----:B------:R-:W-:-:S08]  /*2f020*/  NOP ;  /* 0x0000000000007918 */ /* 0x000fd00000000000 */
[----:B------:R-:W-:Y:S04]  /*2f030*/  STL.64 [R1+0x2f0], R12 ;  /* 0x0002f00c01007387 */ /* 0x000fe80000100a00 */
[----:B------:R0:W-:Y:S04]  /*2f040*/  STL.64 [R1+0x2f8], R14 ;  /* 0x0002f80e01007387 */ /* 0x0001e80000100a00 */
[----:B0-----:R-:W2:Y:S04]  /*2f050*/  LDL.LU.64 R14, [R1+0x3960] ;  /* 0x00396000010e7983 */ /* 0x001ea80000300a00 */
[----:B------:R-:W2:Y:S01]  /*2f060*/  LDL.LU.64 R12, [R1+0x3958] ;  /* 0x00395800010c7983 */ /* 0x000ea20000300a00 */
[----:B------:R-:W-:-:S02]  /*2f070*/  IMAD.MOV.U32 R11, RZ, RZ, R18 ;  /* 0x000000ffff0b7224 */ /* 0x000fc400078e0012 */
[----:B------:R-:W-:Y:S02]  /*2f080*/  IMAD.MOV.U32 R9, RZ, RZ, R16 ;  /* 0x000000ffff097224 */ /* 0x000fe400078e0010 */
[----:B------:R-:W-:Y:S02]  /*2f090*/  IMAD.MOV.U32 R3, RZ, RZ, R17 ;  /* 0x000000ffff037224 */ /* 0x000fe400078e0011 */
[----:B------:R-:W-:Y:S01]  /*2f0a0*/  IMAD.MOV.U32 R0, RZ, RZ, R19 ;  /* 0x000000ffff007224 */ /* 0x000fe200078e0013 */
[----:B------:R-:W2:Y:S04]  /*2f0b0*/  LDL.LU.64 R16, [R1+0xa80] ;  /* 0x000a800001107983 */ /* 0x000ea80000300a00 */
[----:B------:R-:W2:Y:S04]  /*2f0c0*/  LDL.LU.64 R18, [R1+0xa88] ;  /* 0x000a880001127983 */ /* 0x000ea80000300a00 */
[----:B---3--:R-:W-:Y:S04]  /*2f0d0*/  STL.64 [R1+0x3908], R10 ;  /* 0x0039080a01007387 */ /* 0x008fe80000100a00 */
[----:B----4-:R0:W-:Y:S04]  /*2f0e0*/  STL.64 [R1+0x3900], R8 ;  /* 0x0039000801007387 */ /* 0x0101e80000100a00 */
[----:B0-----:R-:W3:Y:S04]  /*2f0f0*/  LDL.LU.64 R8, [R1+0xa90] ;  /* 0x000a900001087983 */ /* 0x001ee80000300a00 */
[----:B------:R-:W3:Y:S01]  /*2f100*/  LDL.LU.64 R10, [R1+0xa98] ;  /* 0x000a9800010a7983 */ /* 0x000ee20000300a00 */
[----:B--2---:R-:W-:-:S15]  /*2f110*/  HMMA.16816.F32 R12, R4, R28, R12 ;  /* 0x0000001c040c723c */ /* 0x004fde000000180c */
[----:B------:R-:W-:-:S08]  /*2f120*/  NOP ;  /* 0x0000000000007918 */ /* 0x000fd00000000000 */
[----:B------:R0:W-:Y:S04]  /*2f130*/  STL.64 [R1+0x2e0], R12 ;  /* 0x0002e00c01007387 */ /* 0x0001e80000100a00 */
[----:B------:R1:W-:Y:S01]  /*2f140*/  STL.64 [R1+0x2e8], R14 ;  /* 0x0002e80e01007387 */ /* 0x0003e20000100a00 */
[----:B0-----:R-:W-:-:S03]  /*2f150*/  IMAD.MOV.U32 R12, RZ, RZ, R28 ;  /* 0x000000ffff0c7224 */ /* 0x001fc600078e001c */
[----:B-1----:R-:W2:Y:S01]  /*2f160*/  LDL.LU.64 R14, [R1+0x3950] ;  /* 0x00395000010e7983 */ /* 0x002ea20000300a00 */
[----:B------:R-:W-:-:S03]  /*2f170*/  IMAD.MOV.U32 R13, RZ, RZ, R29 ;  /* 0x000000ffff0d7224 */ /* 0x000fc600078e001d */
[----:B------:R-:W4:Y:S02]  /*2f180*/  LDL.LU.64 R28, [R1+0x3948] ;  /* 0x00394800011c7983 */ /* 0x000f240000300a00 */
[----:B----4-:R-:W-:-:S15]  /*2f190*/  HMMA.16816.F32 R24, R4, R28, R24 ;  /* 0x0000001c0418723c */ /* 0x010fde0000001818 */
[----:B------:R-:W-:-:S08]  /*2f1a0*/  NOP ;  /* 0x0000000000007918 */ /* 0x000fd00000000000 */
[----:B------:R-:W-:Y:S04]  /*2f1b0*/  STL.64 [R1+0x2d0], R24 ;  /* 0x0002d01801007387 */ /* 0x000fe80000100a00 */
[----:B------:R0:W-:Y:S04]  /*2f1c0*/  STL.64 [R1+0x2d8], R26 ;  /* 0x0002d81a01007387 */ /* 0x0001e80000100a00 */
[----:B0-----:R-:W4:Y:S04]  /*2f1d0*/  LDL.LU.64 R26, [R1+0x3940] ;  /* 0x00394000011a7983 */ /* 0x001f280000300a00 */
[----:B------:R-:W3:Y:S01]  /*2f1e0*/  LDL.LU.64 R24, [R1+0x3938] ;  /* 0x0039380001187983 */ /* 0x000ee20000300a00 */
[----:B----4-:R-:W-:-:S15]  /*2f1f0*/  HMMA.16816.F32 R20, R4, R26, R20 ;  /* 0x0000001a0414723c */ /* 0x010fde0000001814 */
[----:B------:R-:W-:-:S08]  /*2f200*/  NOP ;  /* 0x0000000000007918 */ /* 0x000fd00000000000 */
[----:B------:R-:W-:Y:S04]  /*2f210*/  STL.64 [R1+0x2c0], R20 ;  /* 0x0002c01401007387 */ /* 0x000fe80000100a00 */
[----:B------:R0:W-:Y:S04]  /*2f220*/  STL.64 [R1+0x2c8], R22 ;  /* 0x0002c81601007387 */ /* 0x0001e80000100a00 */
[----:B0-----:R-:W4:Y:S01]  /*2f230*/  LDL.LU.64 R22, [R1+0x3930] ;  /* 0x0039300001167983 */ /* 0x001f220000300a00 */
[----:B---3--:R-:W-:Y:S03]  /*2f240*/  HMMA.16816.F32 R8, R4, R24, R8 ;  /* 0x000000180408723c */ /* 0x008fe60000001808 */
[----:B------:R-:W3:-:S15]  /*2f250*/  LDL.LU.64 R20, [R1+0x3928] ;  /* 0x0039280001147983 */ /* 0x000ede0000300a00 */
[----:B------:R-:W-:-:S05]  /*2f260*/  NOP ;  /* 0x0000000000007918 */ /* 0x000fca0000000000 */
[----:B------:R0:W-:Y:S04]  /*2f270*/  STL.64 [R1+0x2b0], R8 ;  /* 0x0002b00801007387 */ /* 0x0001e80000100a00 */
[----:B------:R1:W-:Y:S04]  /*2f280*/  STL.64 [R1+0x2b8], R10 ;  /* 0x0002b80a01007387 */ /* 0x0003e80000100a00 */
[----:B0-----:R-:W2:Y:S04]  /*2f290*/  LDL.LU.64 R8, [R1+0xa60] ;  /* 0x000a600001087983 */ /* 0x001ea80000300a00 */
[----:B-1----:R-:W2:Y:S04]  /*2f2a0*/  LDL.LU.64 R10, [R1+0xa68] ;  /* 0x000a6800010a7983 */ /* 0x002ea80000300a00 */
        /* <DEDUP_REMOVED lines=8> */
[----:B0-----:R-:W4:Y:S04]  /*2f330*/  LDL.LU.64 R18, [R1+0x3920] ;  /* 0x0039200001127983 */ /* 0x001f280000300a00 */
[----:B------:R-:W2:Y:S01]  /*2f340*/  LDL.LU.64 R16, [R1+0x3918] ;  /* 0x0039180001107983 */ /* 0x000ea20000300a00 */
[----:B---3--:R-:W-:-:S15]  /*2f350*/  HMMA.16816.F32 R24, R4, R20, R24 ;  /* 0x000000140418723c */ /* 0x008fde0000001818 */
[----:B------:R-:W-:-:S08]  /*2f360*/  NOP ;  /* 0x0000000000007918 */ /* 0x000fd00000000000 */
[----:B------:R4:W-:Y:S04]  /*2f370*/  STL.64 [R1+0x290], R24 ;  /* 0x0002901801007387 */ /* 0x0009e80000100a00 */
[----:B------:R0:W-:Y:S01]  /*2f380*/  STL.64 [R1+0x298], R26 ;  /* 0x0002981a01007387 */ /* 0x0001e20000100a00 */
[----:B----4-:R-:W-:Y:S02]  /*2f390*/  IMAD.MOV.U32 R24, RZ, RZ, R18 ;  /* 0x000000ffff187224 */ /* 0x010fe400078e0012 */
[----:B------:R-:W-:Y:S01]  /*2f3a0*/  IMAD.MOV.U32 R25, RZ, RZ, R19 ;  /* 0x000000ffff197224 */ /* 0x000fe200078e0013 */
[----:B------:R-:W2:Y:S04]  /*2f3b0*/  LDL.LU R18, [R1+0x3914] ;  /* 0x0039140001127983 */ /* 0x000ea80000300800 */
[----:B------:R-:W2:Y:S04]  /*2f3c0*/  LDL.LU R19, [R1+0x3910] ;  /* 0x0039100001137983 */ /* 0x000ea80000300800 */
[----:B0-----:R-:W3:Y:S04]  /*2f3d0*/  LDL.LU R26, [R1+0x1008] ;  /* 0x00100800011a7983 */ /* 0x001ee80000300800 */
[----:B------:R-:W3:Y:S04]  /*2f3e0*/  LDL.LU R27, [R1+0x1004] ;  /* 0x00100400011b7983 */ /* 0x000ee80000300800 */
[----:B---3--:R-:W-:Y:S04]  /*2f3f0*/  STL.64 [R1+0x38d0], R26 ;  /* 0x0038d01a01007387 */ /* 0x008fe80000100a00 */
[----:B------:R0:W-:Y:S04]  /*2f400*/  STL.64 [R1+0x38c8], R24 ;  /* 0x0038c81801007387 */ /* 0x0001e80000100a00 */
[----:B0-----:R-:W3:Y:S04]  /*2f410*/  LDL.LU.64 R24, [R1+0xa40] ;  /* 0x000a400001187983 */ /* 0x001ee80000300a00 */
[----:B------:R-:W3:Y:S04]  /*2f420*/  LDL.LU.64 R26, [R1+0xa48] ;  /* 0x000a4800011a7983 */ /* 0x000ee80000300a00 */
[----:B------:R-:W-:Y:S04]  /*2f430*/  STL.64 [R1+0x3880], R22 ;  /* 0x0038801601007387 */ /* 0x000fe80000100a00 */
[----:B------:R0:W-:Y:S04]  /*2f440*/  STL.64 [R1+0x3878], R20 ;  /* 0x0038781401007387 */ /* 0x0001e80000100a00 */
[----:B0-----:R-:W4:Y:S04]  /*2f450*/  LDL.LU.64 R20, [R1+0xa50] ;  /* 0x000a500001147983 */ /* 0x001f280000300a00 */
[----:B------:R-:W4:Y:S01]  /*2f460*/  LDL.LU.64 R22, [R1+0xa58] ;  /* 0x000a580001167983 */ /* 0x000f220000300a00 */
[----:B--2---:R-:W-:-:S15]  /*2f470*/  HMMA.16816.F32 R8, R4, R18, R8 ;  /* 0x000000120408723c */ /* 0x004fde0000001808 */
[----:B------:R-:W-:-:S08]  /*2f480*/  NOP ;  /* 0x0000000000007918 */ /* 0x000fd00000000000 */
[----:B------:R-:W-:Y:S04]  /*2f490*/  STL.64 [R1+0x280], R8 ;  /* 0x0002800801007387 */ /* 0x000fe80000100a00 */
[----:B------:R0:W-:Y:S04]  /*2f4a0*/  STL.64 [R1+0x288], R10 ;  /* 0x0002880a01007387 */ /* 0x0001e80000100a00 */
[----:B0-----:R-:W2:Y:S04]  /*2f4b0*/  LDL.LU.64 R10, [R1+0x3908] ;  /* 0x00390800010a7983 */ /* 0x001ea80000300a00 */
[----:B------:R-:W2:Y:S01]  /*2f4c0*/  LDL.LU.64 R8, [R1+0x3900] ;  /* 0x0039000001087983 */ /* 0x000ea20000300a00 */
[----:B----4-:R-:W-:-:S15]  /*2f4d0*/  HMMA.16816.F32 R20, R4, R16, R20 ;  /* 0x000000100414723c */ /* 0x010fde0000001814 */
[----:B------:R-:W-:-:S08]  /*2f4e0*/  NOP ;  /* 0x0000000000007918 */ /* 0x000fd00000000000 */
[----:B------:R-:W-:Y:S04]  /*2f4f0*/  STL.64 [R1+0x270], R20 ;  /* 0x0002701401007387 */ /* 0x000fe80000100a00 */
[----:B------:R0:W-:Y:S02]  /*2f500*/  STL.64 [R1+0x278], R22 ;  /* 0x0002781601007387 */ /* 0x0001e40000100a00 */
[----:B0-----:R-:W-:Y:S02]  /*2f510*/  IMAD.MOV.U32 R22, RZ, RZ, R12 ;  /* 0x000000ffff167224 */ /* 0x001fe400078e000c */
[----:B------:R-:W-:Y:S01]  /*2f520*/  IMAD.MOV.U32 R23, RZ, RZ, R13 ;  /* 0x000000ffff177224 */ /* 0x000fe200078e000d */
[----:B------:R-:W4:Y:S04]  /*2f530*/  LDL.LU R12, [R1+0x38f8] ;  /* 0x0038f800010c7983 */ /* 0x000f280000300800 */
[----:B------:R-:W4:Y:S04]  /*2f540*/  LDL.LU R13, [R1+0x38f4] ;  /* 0x0038f400010d7983 */ /* 0x000f280000300800 */
[----:B------:R-:W-:Y:S04]  /*2f550*/  STL.64 [R1+0x3898], R22 ;  /* 0x0038981601007387 */ /* 0x000fe80000100a00 */
[----:B------:R-:W-:Y:S04]  /*2f560*/  STL.64 [R1+0x3860], R18 ;  /* 0x0038601201007387 */ /* 0x000fe80000100a00 */
[----:B------:R3:W-:Y:S02]  /*2f570*/  STL.64 [R1+0x3858], R16 ;  /* 0x0038581001007387 */ /* 0x0007e40000100a00 */
[----:B---3--:R-:W-:Y:S02]  /*2f580*/  HMMA.16816.F32 R16, R4, R14, R24 ;  /* 0x0000000e0410723c */ /* 0x008fe40000001818 */
[----:B------:R-:W3:Y:S04]  /*2f590*/  LDL.LU.64 R24, [R1+0x910] ;  /* 0x0009100001187983 */ /* 0x000ee80000300a00 */
[----:B------:R-:W4:Y:S01]  /*2f5a0*/  LDL.LU.64 R26, [R1+0x918] ;  /* 0x00091800011a7983 */ /* 0x000f220000300a00 */
[----:B--2---:R-:W-:-:S02]  /*2f5b0*/  IMAD.MOV.U32 R20, RZ, RZ, R11 ;  /* 0x000000ffff147224 */ /* 0x004fc400078e000b */
[----:B------:R-:W-:-:S14]  /*2f5c0*/  IMAD.MOV.U32 R21, RZ, RZ, R0 ;  /* 0x000000ffff157224 */ /* 0x000fdc00078e0000 */
[----:B------:R-:W-:Y:S04]  /*2f5d0*/  STL.64 [R1+0x260], R16 ;  /* 0x0002601001007387 */ /* 0x000fe80000100a00 */
[----:B------:R-:W-:Y:S04]  /*2f5e0*/  STL.64 [R1+0x268], R18 ;  /* 0x0002681201007387 */ /* 0x000fe80000100a00 */
[----:B----4-:R-:W-:Y:S04]  /*2f5f0*/  STL.64 [R1+0x38e0], R26 ;  /* 0x0038e01a01007387 */ /* 0x010fe80000100a00 */
[----:B---3--:R0:W-:Y:S04]  /*2f600*/  STL.64 [R1+0x38d8], R24 ;  /* 0x0038d81801007387 */ /* 0x0081e80000100a00 */
[----:B0-----:R-:W2:Y:S04]  /*2f610*/  LDL.LU.64 R24, [R1+0xa20] ;  /* 0x000a200001187983 */ /* 0x001ea80000300a00 */
[----:B------:R-:W2:Y:S04]  /*2f620*/  LDL.LU.64 R26, [R1+0xa28] ;  /* 0x000a2800011a7983 */ /* 0x000ea80000300a00 */
[----:B------:R-:W2:Y:S04]  /*2f630*/  LDL.LU R11, [R1+0x38f0] ;  /* 0x0038f000010b7983 */ /* 0x000ea80000300800 */
[----:B------:R-:W3:Y:S04]  /*2f640*/  LDL.LU.64 R16, [R1+0x8d0] ;  /* 0x0008d00001107983 */ /* 0x000ee80000300a00 */
[----:B------:R-:W3:Y:S04]  /*2f650*/  LDL.LU.64 R18, [R1+0x8d8] ;  /* 0x0008d80001127983 */ /* 0x000ee80000300a00 */
[----:B------:R0:W-:Y:S04]  /*2f660*/  STL.64 [R1+0x38b0], R20 ;  /* 0x0038b01401007387 */ /* 0x0001e80000100a00 */
[----:B0-----:R-:W4:Y:S04]  /*2f670*/  LDL.LU.64 R20, [R1+0xa30] ;  /* 0x000a300001147983 */ /* 0x001f280000300a00 */
[----:B------:R-:W4:Y:S01]  /*2f680*/  LDL.LU.64 R22, [R1+0xa38] ;  /* 0x000a380001167983 */ /* 0x000f220000300a00 */
[C---:B--2---:R-:W-:Y:S06]  /*2f690*/  HMMA.16816.F32 R24, R4.reuse, R10, R24 ;  /* 0x0000000a0418723c */ /* 0x044fec0000001818 */
[----:B----4-:R-:W-:-:S15]  /*2f6a0*/  HMMA.16816.F32 R20, R4, R12, R20 ;  /* 0x0000000c0414723c */ /* 0x010fde0000001814 */
[----:B------:R-:W-:-:S08]  /*2f6b0*/  NOP ;  /* 0x0000000000007918 */ /* 0x000fd00000000000 */
[----:B------:R0:W-:Y:S04]  /*2f6c0*/  STL.64 [R1+0x250], R20 ;  /* 0x0002501401007387 */ /* 0x0001e80000100a00 */
[----:B------:R1:W-:Y:S04]  /*2f6d0*/  STL.64 [R1+0x258], R22 ;  /* 0x0002581601007387 */ /* 0x0003e80000100a00 */
[----:B0-----:R-:W2:Y:S04]  /*2f6e0*/  LDL.LU R20, [R1+0x1014] ;  /* 0x0010140001147983 */ /* 0x001ea80000300800 */
[----:B------:R-:W4:Y:S04]  /*2f6f0*/  LDL.LU R21, [R1+0x1020] ;  /* 0x0010200001157983 */ /* 0x000f280000300800 */
[----:B------:R-:W4:Y:S01]  /*2f700*/  LDL.LU R0, [R1+0x101c] ;  /* 0x00101c0001007983 */ /* 0x000f220000300800 */
[----:B-1----:R-:W-:-:S02]  /*2f710*/  IMAD.MOV.U32 R22, RZ, RZ, R9 ;  /* 0x000000ffff167224 */ /* 0x002fc400078e0009 */
[----:B------:R-:W-:Y:S01]  /*2f720*/  IMAD.MOV.U32 R23, RZ, RZ, R3 ;  /* 0x000000ffff177224 */ /* 0x000fe200078e0003 */
[----:B------:R-:W3:Y:S04]  /*2f730*/  LDL.LU R9, [R1+0x38ec] ;  /* 0x0038ec0001097983 */ /* 0x000ee80000300800 */
[----:B------:R-:W2:Y:S04]  /*2f740*/  LDL.LU R3, [R1+0x38e8] ;  /* 0x0038e80001037983 */ /* 0x000ea80000300800 */
[----:B------:R-:W-:Y:S04]  /*2f750*/  STL.64 [R1+0x3840], R14 ;  /* 0x0038400e01007387 */ /* 0x000fe80000100a00 */
[----:B------:R0:W-:Y:S04]  /*2f760*/  STL.64 [R1+0x3838], R12 ;  /* 0x0038380c01007387 */ /* 0x0001e80000100a00 */
[----:B0-----:R-:W2:Y:S04]  /*2f770*/  LDL.LU.64 R12, [R1+0x900] ;  /* 0x00090000010c7983 */ /* 0x001ea80000300a00 */
[----:B------:R-:W2:Y:S04]  /*2f780*/  LDL.LU.64 R14, [R1+0x908] ;  /* 0x00090800010e7983 */ /* 0x000ea80000300a00 */
        /* <DEDUP_REMOVED lines=8> */
[----:B0-----:R-:W3:Y:S04]  /*2f810*/  LDL.LU.64 R26, [R1+0x38d0] ;  /* 0x0038d000011a7983 */ /* 0x001ee80000300a00 */
[----:B------:R-:W4:Y:S01]  /*2f820*/  LDL.LU.64 R24, [R1+0x38c8] ;  /* 0x0038c80001187983 */ /* 0x000f220000300a00 */
[C---:B--2---:R-:W-:Y:S03]  /*2f830*/  HMMA.16816.F32 R12, R4.reuse, R2, R12 ;  /* 0x00000002040c723c */ /* 0x044fe6000000180c */
[----:B------:R0:W-:Y:S04]  /*2f840*/  STL.64 [R1+0x3820], R10 ;  /* 0x0038200a01007387 */ /* 0x0001e80000100a00 */
[----:B0-----:R-:W2:Y:S04]  /*2f850*/  LDL.LU R10, [R1+0x100c] ;  /* 0x00100c00010a7983 */ /* 0x001ea80000300800 */
[----:B------:R-:W2:Y:S04]  /*2f860*/  LDL.LU R11, [R1+0x1018] ;  /* 0x00101800010b7983 */ /* 0x000ea80000300800 */
[----:B------:R0:W-:Y:S04]  /*2f870*/  STL.64 [R1+0x3818], R8 ;  /* 0x0038180801007387 */ /* 0x0001e80000100a00 */
[----:B0-----:R-:W2:Y:S04]  /*2f880*/  LDL.LU R9, [R1+0x1010] ;  /* 0x0010100001097983 */ /* 0x001ea80000300800 */
[----:B------:R-:W-:Y:S04]  /*2f890*/  STL.64 [R1+0x780], R12 ;  /* 0x0007800c01007387 */ /* 0x000fe80000100a00 */
[----:B------:R4:W-:Y:S02]  /*2f8a0*/  STL.64 [R1+0x788], R14 ;  /* 0x0007880e01007387 */ /* 0x0009e40000100a00 */
[----:B----4-:R-:W-:Y:S02]  /*2f8b0*/  HMMA.16816.F32 R12, R4, R24, R16 ;  /* 0x00000018040c723c */ /* 0x010fe40000001810 */
[----:B------:R-:W4:Y:S05]  /*2f8c0*/  LDL.LU.64 R24, [R1+0x890] ;  /* 0x0008900001187983 */ /* 0x000f2a0000300a00 */
[----:B---3--:R-:W-:-:S15]  /*2f8d0*/  IMAD R4, R27, 0x100, R26 ;  /* 0x000001001b047824 */ /* 0x008fde00078e021a */
[----:B------:R-:W-:-:S01]  /*2f8e0*/  NOP ;  /* 0x0000000000007918 */ /* 0x000fc20000000000 */
[----:B------:R-:W-:Y:S04]  /*2f8f0*/  STL.64 [R1+0x230], R12 ;  /* 0x0002300c01007387 */ /* 0x000fe80000100a00 */
[----:B------:R-:W-:Y:S04]  /*2f900*/  STL.64 [R1+0x238], R14 ;  /* 0x0002380e01007387 */ /* 0x000fe80000100a00 */
[----:B------:R-:W3:Y:S04]  /*2f910*/  LDL.LU.64 R26, [R1+0x898] ;  /* 0x00089800011a7983 */ /* 0x000ee80000300a00 */
[----:B---3--:R-:W-:Y:S04]  /*2f920*/  STL.64 [R1+0x3890], R26 ;  /* 0x0038901a01007387 */ /* 0x008fe80000100a00 */
[----:B----4-:R0:W-:Y:S04]  /*2f930*/  STL.64 [R1+0x3888], R24 ;  /* 0x0038881801007387 */ /* 0x0101e80000100a00 */
[----:B0-----:R-:W3:Y:S04]  /*2f940*/  LDL.LU.64 R24, [R1+0x8a0] ;  /* 0x0008a00001187983 */ /* 0x001ee80000300a00 */
[----:B------:R-:W4:Y:S04]  /*2f950*/  LDL.LU.64 R26, [R1+0x8a8] ;  /* 0x0008a800011a7983 */ /* 0x000f280000300a00 */
[----:B----4-:R-:W-:Y:S04]  /*2f960*/  STL.64 [R1+0x38a8], R26 ;  /* 0x0038a81a01007387 */ /* 0x010fe80000100a00 */
[----:B---3--:R0:W-:Y:S04]  /*2f970*/  STL.64 [R1+0x38a0], R24 ;  /* 0x0038a01801007387 */ /* 0x0081e80000100a00 */
[----:B0-----:R-:W3:Y:S04]  /*2f980*/  LDL.LU.64 R24, [R1+0x8b0] ;  /* 0x0008b00001187983 */ /* 0x001ee80000300a00 */
[----:B------:R-:W4:Y:S01]  /*2f990*/  LDL.LU.64 R26, [R1+0x8b8] ;  /* 0x0008b800011a7983 */ /* 0x000f220000300a00 */
[----:B--2---:R-:W-:-:S02]  /*2f9a0*/  IMAD R5, R10, 0x100, R9 ;  /* 0x000001000a057824 */ /* 0x004fc400078e0209 */
[----:B------:R-:W-:Y:S02]  /*2f9b0*/  IMAD R6, R20, 0x100, R11 ;  /* 0x0000010014067824 */ /* 0x000fe400078e020b */
[----:B------:R-:W-:Y:S01]  /*2f9c0*/  IMAD R7, R0, 0x100, R21 ;  /* 0x0000010000077824 */ /* 0x000fe200078e0215 */
[----:B------:R-:W-:Y:S01]  /*2f9d0*/  F2FP.F16.E5M2.UNPACK_B R4, R4 ;  /* 0x00000004ff04723e */ /* 0x000fe200020004ff */
[----:B----4-:R-:W-:Y:S04]  /*2f9e0*/  STL.64 [R1+0x38c0], R26 ;  /* 0x0038c01a01007387 */ /* 0x010fe80000100a00 */
[----:B---3--:R0:W-:Y:S04]  /*2f9f0*/  STL.64 [R1+0x38b8], R24 ;  /* 0x0038b81801007387 */ /* 0x0081e80000100a00 */
[----:B0-----:R-:W2:Y:S04]  /*2fa00*/  LDL.LU.64 R24, [R1+0x8c0] ;  /* 0x0008c00001187983 */ /* 0x001ea80000300a00 */
[----:B------:R-:W2:Y:S01]  /*2fa10*/  LDL.LU.64 R26, [R1+0x8c8] ;  /* 0x0008c800011a7983 */ /* 0x000ea20000300a00 */
[----:B------:R-:W-:-:S02]  /*2fa20*/  F2FP.F16.E5M2.UNPACK_B R5, R5 ;  /* 0x00000005ff05723e */ /* 0x000fc400020004ff */
[----:B------:R-:W-:Y:S02]  /*2fa30*/  F2FP.F16.E5M2.UNPACK_B R6, R6 ;  /* 0x00000006ff06723e */ /* 0x000fe400020004ff */
        /* <DEDUP_REMOVED lines=33> */
[----:B0-----:R-:W3:Y:S04]  /*2fc50*/  LDL.LU.64 R26, [R1+0x3870] ;  /* 0x00387000011a7983 */ /* 0x001ee80000300a00 */
[----:B------:R-:W4:Y:S04]  /*2fc60*/  LDL.LU.64 R24, [R1+0x3868] ;  /* 0x0038680001187983 */ /* 0x000f280000300a00 */
[----:B------:R-:W2:Y:S04]  /*2fc70*/  LDL.LU R28, [R1+0x1040] ;  /* 0x00104000011c7983 */ /* 0x000ea80000300800 */
[----:B------:R-:W2:Y:S01]  /*2fc80*/  LDL.LU R29, [R1+0x103c] ;  /* 0x00103c00011d7983 */ /* 0x000ea20000300800 */
[C---:B---3--:R-:W-:Y:S06]  /*2fc90*/  HMMA.16816.F32 R16, R4.reuse, R26, R16 ;  /* 0x0000001a0410723c */ /* 0x048fec0000001810 */
[----:B----4-:R-:W-:Y:S01]  /*2fca0*/  HMMA.16816.F32 R12, R4, R24, R12 ;  /* 0x00000018040c723c */ /* 0x010fe2000000180c */
[----:B------:R-:W3:-:S15]  /*2fcb0*/  LDL.LU.64 R24, [R1+0x20] ;  /* 0x0000200001187983 */ /* 0x000ede0000300a00 */
[----:B------:R-:W-:-:S01]  /*2fcc0*/  NOP ;  /* 0x0000000000007918 */ /* 0x000fc20000000000 */
[----:B------:R0:W-:Y:S04]  /*2fcd0*/  STL.64 [R1+0x1a0], R16 ;  /* 0x0001a01001007387 */ /* 0x0001e80000100a00 */
[----:B------:R1:W-:Y:S04]  /*2fce0*/  STL.64 [R1+0x1a8], R18 ;  /* 0x0001a81201007387 */ /* 0x0003e80000100a00 */
[----:B------:R-:W4:Y:S01]  /*2fcf0*/  LDL.LU.64 R26, [R1+0x28] ;  /* 0x00002800011a7983 */ /* 0x000f220000300a00 */
[C---:B------:R-:W-:Y:S03]  /*2fd00*/  HMMA.16816.F32 R8, R4.reuse, R22, R8 ;  /* 0x000000160408723c */ /* 0x040fe60000001808 */
[----:B------:R2:W-:Y:S04]  /*2fd10*/  STL.64 [R1+0x180], R12 ;  /* 0x0001800c01007387 */ /* 0x0005e80000100a00 */
[----:B------:R2:W-:Y:S04]  /*2fd20*/  STL.64 [R1+0x188], R14 ;  /* 0x0001880e01007387 */ /* 0x0005e80000100a00 */
[----:B----4-:R-:W-:Y:S04]  /*2fd30*/  STL.64 [R1+0x3810], R26 ;  /* 0x0038101a01007387 */ /* 0x010fe80000100a00 */
[----:B---3--:R-:W-:Y:S04]  /*2fd40*/  STL.64 [R1+0x3808], R24 ;  /* 0x0038081801007387 */ /* 0x008fe80000100a00 */
[----:B0-----:R-:W3:Y:S04]  /*2fd50*/  LDL.LU.64 R16, [R1+0x870] ;  /* 0x0008700001107983 */ /* 0x001ee80000300a00 */
[----:B-1----:R-:W3:Y:S04]  /*2fd60*/  LDL.LU.64 R18, [R1+0x878] ;  /* 0x0008780001127983 */ /* 0x002ee80000300a00 */
[----:B------:R-:W-:Y:S04]  /*2fd70*/  STL.64 [R1+0x160], R8 ;  /* 0x0001600801007387 */ /* 0x000fe80000100a00 */
[----:B------:R-:W-:Y:S04]  /*2fd80*/  STL.64 [R1+0x168], R10 ;  /* 0x0001680a01007387 */ /* 0x000fe80000100a00 */
[----:B--2---:R-:W2:Y:S04]  /*2fd90*/  LDL.LU.64 R12, [R1+0x140] ;  /* 0x00014000010c7983 */ /* 0x004ea80000300a00 */
[----:B------:R-:W4:Y:S04]  /*2fda0*/  LDL.LU.64 R14, [R1+0x148] ;  /* 0x00014800010e7983 */ /* 0x000f280000300a00 */
[----:B----4-:R-:W-:Y:S04]  /*2fdb0*/  STL.64 [R1+0x3850], R14 ;  /* 0x0038500e01007387 */ /* 0x010fe80000100a00 */
[----:B--2---:R0:W-:Y:S04]  /*2fdc0*/  STL.64 [R1+0x3848], R12 ;  /* 0x0038480c01007387 */ /* 0x0041e80000100a00 */
[----:B0-----:R-:W2:Y:S04]  /*2fdd0*/  LDL.LU.64 R12, [R1+0x860] ;  /* 0x00086000010c7983 */ /* 0x001ea80000300a00 */
[----:B------:R-:W2:Y:S04]  /*2fde0*/  LDL.LU.64 R14, [R1+0x868] ;  /* 0x00086800010e7983 */ /* 0x000ea80000300a00 */
[----:B------:R-:W4:Y:S04]  /*2fdf0*/  LDL.LU.64 R8, [R1+0xb0] ;  /* 0x0000b00001087983 */ /* 0x000f280000300a00 */
[----:B------:R-:W2:Y:S01]  /*2fe00*/  LDL.LU.64 R10, [R1+0xb8] ;  /* 0x0000b800010a7983 */ /* 0x000ea20000300a00 */
[C---:B---3--:R-:W-:Y:S03]  /*2fe10*/  HMMA.16816.F32 R16, R4.reuse, R20, R16 ;  /* 0x000000140410723c */ /* 0x048fe60000001810 */
[----:B--2---:R-:W-:Y:S04]  /*2fe20*/  STL.64 [R1+0x3830], R10 ;  /* 0x0038300a01007387 */ /* 0x004fe80000100a00 */
[----:B----4-:R0:W-:Y:S04]  /*2fe30*/  STL.64 [R1+0x3828], R8 ;  /* 0x0038280801007387 */ /* 0x0101e80000100a00 */
[----:B0-----:R-:W2:Y:S04]  /*2fe40*/  LDL.LU.64 R8, [R1+0xe0] ;  /* 0x0000e00001087983 */ /* 0x001ea80000300a00 */
[----:B------:R-:W2:Y:S04]  /*2fe50*/  LDL.LU.64 R10, [R1+0xe8] ;  /* 0x0000e800010a7983 */ /* 0x000ea80000300a00 */
[----:B------:R-:W3:Y:S04]  /*2fe60*/  LDL.LU.64 R24, [R1+0x60] ;  /* 0x0000600001187983 */ /* 0x000ee80000300a00 */
[----:B------:R-:W3:Y:S04]  /*2fe70*/  LDL.LU.64 R26, [R1+0x68] ;  /* 0x00006800011a7983 */ /* 0x000ee80000300a00 */
[----:B------:R-:W4:Y:S04]  /*2fe80*/  LDL.LU R22, [R1+0x1038] ;  /* 0x0010380001167983 */ /* 0x000f280000300800 */
[----:B------:R-:W4:Y:S04]  /*2fe90*/  LDL.LU R23, [R1+0x1034] ;  /* 0x0010340001177983 */ /* 0x000f280000300800 */
[----:B------:R-:W-:Y:S04]  /*2fea0*/  STL.64 [R1+0x150], R16 ;  /* 0x0001501001007387 */ /* 0x000fe80000100a00 */
[----:B------:R0:W-:Y:S04]  /*2feb0*/  STL.64 [R1+0x158], R18 ;  /* 0x0001581201007387 */ /* 0x0001e80000100a00 */
[----:B0-----:R-:W2:Y:S04]  /*2fec0*/  LDL.LU.64 R18, [R1+0x3860] ;  /* 0x0038600001127983 */ /* 0x001ea80000300a00 */
[----:B------:R-:W3:Y:S04]  /*2fed0*/  LDL.LU.64 R16, [R1+0x3858] ;  /* 0x0038580001107983 */ /* 0x000ee80000300a00 */
[----:B------:R-:W4:Y:S04]  /*2fee0*/  LDL.LU R20, [R1+0x1030] ;  /* 0x0010300001147983 */ /* 0x000f280000300800 */
[----:B------:R-:W4:Y:S01]  /*2fef0*/  LDL.LU R21, [R1+0x102c] ;  /* 0x00102c0001157983 */ /* 0x000f220000300800 */
[----:B--2---:R-:W-:-:S15]  /*2ff00*/  HMMA.16816.F32 R12, R4, R18, R12 ;  /* 0x00000012040c723c */ /* 0x004fde000000180c */
[----:B------:R-:W-:-:S08]  /*2ff10*/  NOP ;  /* 0x0000000000007918 */ /* 0x000fd00000000000 */
[----:B------:R-:W-:Y:S04]  /*2ff20*/  STL.64 [R1+0x120], R12 ;  /* 0x0001200c01007387 */ /* 0x000fe80000100a00 */
[----:B------:R0:W-:Y:S01]  /*2ff30*/  STL [R1+0x128], R14 ;  /* 0x0001280e01007387 */ /* 0x0001e20000100800 */
[----:B------:R-:W-:-:S03]  /*2ff40*/  IMAD.MOV.U32 R0, RZ, RZ, R15 ;  /* 0x000000ffff007224 */ /* 0x000fc600078e000f */
[----:B0-----:R-:W3:Y:S04]  /*2ff50*/  LDL.LU.64 R14, [R1+0x3850] ;  /* 0x00385000010e7983 */ /* 0x001ee80000300a00 */
[----:B------:R-:W3:Y:S04]  /*2ff60*/  LDL.LU.64 R12, [R1+0x3848] ;  /* 0x00384800010c7983 */ /* 0x000ee80000300a00 */
[----:B------:R-:W2:Y:S04]  /*2ff70*/  LDL.LU R18, [R1+0x1028] ;  /* 0x0010280001127983 */ /* 0x000ea80000300800 */
[----:B------:R-:W2:Y:S04]  /*2ff80*/  LDL.LU R19, [R1+0x1024] ;  /* 0x0010240001137983 */ /* 0x000ea80000300800 */
[----:B------:R-:W-:Y:S01]  /*2ff90*/  STL [R1+0x3088], R0 ;  /* 0x0030880001007387 */ /* 0x000fe20000100800 */
[----:B---3--:R-:W-:-:S15]  /*2ffa0*/  HMMA.16816.F32 R12, R4, R16, R12 ;  /* 0x00000010040c723c */ /* 0x008fde000000180c */
[----:B------:R-:W-:-:S08]  /*2ffb0*/  NOP ;  /* 0x0000000000007918 */ /* 0x000fd00000000000 */
[----:B------:R-:W-:Y:S04]  /*2ffc0*/  STL.64 [R1+0x100], R12 ;  /* 0x0001000c01007387 */ /* 0x000fe80000100a00 */
[----:B------:R0:W-:Y:S04]  /*2ffd0*/  STL.64 [R1+0x108], R14 ;  /* 0x0001080e01007387 */ /* 0x0001e80000100a00 */
[----:B0-----:R-:W3:Y:S04]  /*2ffe0*/  LDL.LU.64 R14, [R1+0x3840] ;  /* 0x00384000010e7983 */ /* 0x001ee80000300a00 */
[----:B------:R-:W4:Y:S01]  /*2fff0*/  LDL.LU.64 R12, [R1+0x3838] ;  /* 0x00383800010c7983 */ /* 0x000f220000300a00 */
[----:B---3--:R-:W-:-:S15]  /*30000*/  HMMA.16816.F32 R8, R4, R14, R8 ;  /* 0x0000000e0408723c */ /* 0x008fde0000001808 */
[----:B------:R-:W-:-:S08]  /*30010*/  NOP ;  /* 0x0000000000007918 */ /* 0x000fd00000000000 */
[----:B------:R-:W-:Y:S04]  /*30020*/  STL.64 [R1+0xe0], R8 ;  /* 0x0000e00801007387 */ /* 0x000fe80000100a00 */
[----:B------:R0:W-:Y:S01]  /*30030*/  STL [R1+0xe8], R10 ;  /* 0x0000e80a01007387 */ /* 0x0001e20000100800 */
[----:B------:R-:W-:-:S03]  /*30040*/  IMAD.MOV.U32 R0, RZ, RZ, R11 ;  /* 0x000000ffff007224 */ /* 0x000fc600078e000b */
[----:B0-----:R-:W4:Y:S04]  /*30050*/  LDL.LU.64 R10, [R1+0x3830] ;  /* 0x00383000010a7983 */ /* 0x001f280000300a00 */
[----:B------:R-:W4:Y:S04]  /*30060*/  LDL.LU.64 R8, [R1+0x3828] ;  /* 0x0038280001087983 */ /* 0x000f280000300a00 */
[----:B------:R-:W-:Y:S01]  /*30070*/  STL [R1+0x3110], R0 ;  /* 0x0031100001007387 */ /* 0x000fe20000100800 */
[----:B----4-:R-:W-:Y:S03]  /*30080*/  HMMA.16816.F32 R12, R4, R12, R8 ;  /* 0x0000000c040c723c */ /* 0x010fe60000001808 */
[----:B------:R-:W3:Y:S04]  /*30090*/  LDL.LU.64 R10, [R1+0x3820] ;  /* 0x00382000010a7983 */ /* 0x000ee80000300a00 */
[----:B------:R-:W4:-:S15]  /*300a0*/  LDL.LU.64 R8, [R1+0x3818] ;  /* 0x0038180001087983 */ /* 0x000f1e0000300a00 */
[----:B------:R-:W-:-:S01]  /*300b0*/  NOP ;  /* 0x0000000000007918 */ /* 0x000fc20000000000 */
[----:B------:R0:W-:Y:S04]  /*300c0*/  STL.64 [R1+0xc0], R12 ;  /* 0x0000c00c01007387 */ /* 0x0001e80000100a00 */
[----:B------:R1:W-:Y:S04]  /*300d0*/  STL.64 [R1+0xc8], R14 ;  /* 0x0000c80e01007387 */ /* 0x0003e80000100a00 */
[----:B0-----:R-:W4:Y:S04]  /*300e0*/  LDL.LU.64 R12, [R1+0x40] ;  /* 0x00004000010c7983 */ /* 0x001f280000300a00 */
[----:B-1----:R-:W4:Y:S01]  /*300f0*/  LDL.LU.64 R14, [R1+0x48] ;  /* 0x00004800010e7983 */ /* 0x002f220000300a00 */
[----:B---3--:R-:W-:-:S15]  /*30100*/  HMMA.16816.F32 R24, R4, R10, R24 ;  /* 0x0000000a0418723c */ /* 0x008fde0000001818 */
[----:B------:R-:W-:-:S08]  /*30110*/  NOP ;  /* 0x0000000000007918 */ /* 0x000fd00000000000 */
        /* <DEDUP_REMOVED lines=8> */
[----:B------:R-:W-:Y:S04]  /*301a0*/  STL [R1+0x3804], R6 ;  /* 0x0038040601007387 */ /* 0x000fe80000100800 */
[----:B------:R-:W-:Y:S01]  /*301b0*/  STL [R1+0x3800], R7 ;  /* 0x0038000701007387 */ /* 0x000fe20000100800 */
[----:B---3--:R-:W-:-:S15]  /*301c0*/  HMMA.16816.F32 R8, R4, R2, R24 ;  /* 0x000000020408723c */ /* 0x008fde0000001818 */
[----:B------:R-:W-:-:S08]  /*301d0*/  NOP ;  /* 0x0000000000007918 */ /* 0x000fd00000000000 */
[----:B------:R-:W-:Y:S04]  /*301e0*/  STL.64 [R1+0x40], R8 ;  /* 0x0000400801007387 */ /* 0x000fe80000100a00 */
[----:B------:R-:W-:Y:S04]  /*301f0*/  STL.64 [R1+0x48], R10 ;  /* 0x0000480a01007387 */ /* 0x000fe80000100a00 */
[----:B------:R-:W3:Y:S04]  /*30200*/  LDL.LU R24, [R1+0xf0] ;  /* 0x0000f00001187983 */ /* 0x000ee80000300800 */
[----:B------:R-:W3:Y:S04]  /*30210*/  LDL.LU R25, [R1+0xf4] ;  /* 0x0000f40001197983 */ /* 0x000ee80000300800 */
[----:B------:R-:W4:Y:S04]  /*30220*/  LDL.LU R26, [R1+0xf8] ;  /* 0x0000f800011a7983 */ /* 0x000f280000300800 */
[----:B------:R-:W4:Y:S04]  /*30230*/  LDL.LU R27, [R1+0xfc] ;  /* 0x0000fc00011b7983 */ /* 0x000f280000300800 */
[----:B----4-:R-:W-:Y:S04]  /*30240*/  STL.64 [R1+0x37c8], R26 ;  /* 0x0037c81a01007387 */ /* 0x010fe80000100a00 */
[----:B---3--:R0:W-:Y:S04]  /*30250*/  STL.64 [R1+0x37c0], R24 ;  /* 0x0037c01801007387 */ /* 0x0081e80000100a00 */
[----:B0-----:R-:W3:Y:S04]  /*30260*/  LDL.LU R24, [R1+0xa0] ;  /* 0x0000a00001187983 */ /* 0x001ee80000300800 */
[----:B------:R-:W3:Y:S04]  /*30270*/  LDL.LU R25, [R1+0xa4] ;  /* 0x0000a40001197983 */ /* 0x000ee80000300800 */
[----:B------:R-:W4:Y:S04]  /*30280*/  LDL.LU R26, [R1+0xa8] ;  /* 0x0000a800011a7983 */ /* 0x000f280000300800 */
[----:B------:R-:W4:Y:S04]  /*30290*/  LDL.LU R27, [R1+0xac] ;  /* 0x0000ac00011b7983 */ /* 0x000f280000300800 */
[----:B------:R-:W2:Y:S04]  /*302a0*/  LDL.LU R2, [R1+0x18] ;  /* 0x0000180001027983 */ /* 0x000ea80000300800 */
[----:B------:R-:W2:Y:S04]  /*302b0*/  LDL.LU R3, [R1+0x1c] ;  /* 0x00001c0001037983 */ /* 0x000ea80000300800 */
[----:B------:R-:W2:Y:S04]  /*302c0*/  LDL.LU R6, [R1+0x920] ;  /* 0x0009200001067983 */ /* 0x000ea80000300800 */
[----:B------:R-:W2:Y:S04]  /*302d0*/  LDL.LU R7, [R1+0x924] ;  /* 0x0009240001077983 */ /* 0x000ea80000300800 */
[----:B------:R-:W3:Y:S04]  /*302e0*/  LDL.LU R9, [R1+0x930] ;  /* 0x0009300001097983 */ /* 0x000ee80000300800 */
[----:B------:R-:W2:Y:S04]  /*302f0*/  LDL.LU R0, [R1+0x934] ;  /* 0x0009340001007983 */ /* 0x000ea80000300800 */
[----:B------:R-:W4:Y:S04]  /*30300*/  LDL.LU R10, [R1+0x940] ;  /* 0x00094000010a7983 */ /* 0x000f280000300800 */
[----:B------:R-:W4:Y:S04]  /*30310*/  LDL.LU R11, [R1+0x944] ;  /* 0x00094400010b7983 */ /* 0x000f280000300800 */
[----:B----4-:R-:W-:Y:S04]  /*30320*/  STL.64 [R1+0x37f8], R10 ;  /* 0x0037f80a01007387 */ /* 0x010fe80000100a00 */
[----:B---3--:R-:W-:Y:S04]  /*30330*/  STL [R1+0x37f0], R9 ;  /* 0x0037f00901007387 */ /* 0x008fe80000100800 */
[----:B------:R-:W-:Y:S04]  /*30340*/  STL.64 [R1+0x37d8], R26 ;  /* 0x0037d81a01007387 */ /* 0x000fe80000100a00 */
[----:B------:R0:W-:Y:S04]  /*30350*/  STL.64 [R1+0x37d0], R24 ;  /* 0x0037d01801007387 */ /* 0x0001e80000100a00 */
[----:B0-----:R-:W3:Y:S04]  /*30360*/  LDL.LU R24, [R1+0x80] ;  /* 0x0000800001187983 */ /* 0x001ee80000300800 */
[----:B------:R-:W3:Y:S04]  /*30370*/  LDL.LU R25, [R1+0x84] ;  /* 0x0000840001197983 */ /* 0x000ee80000300800 */
[----:B------:R-:W4:Y:S04]  /*30380*/  LDL.LU R26, [R1+0x88] ;  /* 0x00008800011a7983 */ /* 0x000f280000300800 */
[----:B------:R-:W4:Y:S04]  /*30390*/  LDL.LU R27, [R1+0x8c] ;  /* 0x00008c00011b7983 */ /* 0x000f280000300800 */
[----:B------:R-:W3:Y:S04]  /*303a0*/  LDL.LU.64 R8, [R1+0x30] ;  /* 0x0000300001087983 */ /* 0x000ee80000300a00 */
[----:B------:R-:W3:Y:S01]  /*303b0*/  LDL.LU.64 R10, [R1+0x38] ;  /* 0x00003800010a7983 */ /* 0x000ee20000300a00 */
[----:B------:R-:W-:-:S02]  /*303c0*/  IMAD R17, R21, 0x100, R20 ;  /* 0x0000010015117824 */ /* 0x000fc400078e0214 */
[----:B--2---:R-:W-:Y:S02]  /*303d0*/  IMAD R16, R19, 0x100, R18 ;  /* 0x0000010013107824 */ /* 0x004fe400078e0212 */
[----:B------:R-:W-:Y:S01]  /*303e0*/  IMAD R18, R23, 0x100, R22 ;  /* 0x0000010017127824 */ /* 0x000fe200078e0216 */
[----:B------:R-:W-:Y:S01]  /*303f0*/  F2FP.F16.E5M2.UNPACK_B R6, R6.H1 ;  /* 0x00000006ff06723e */ /* 0x000fe200030004ff */
[----:B------:R-:W-:Y:S01]  /*30400*/  IMAD R19, R29, 0x100, R28 ;  /* 0x000001001d137824 */ /* 0x000fe200078e021c */
[----:B------:R-:W-:Y:S01]  /*30410*/  F2FP.F16.E5M2.UNPACK_B R7, R7.H1 ;  /* 0x00000007ff07723e */ /* 0x000fe200030004ff */
[----:B----4-:R-:W-:Y:S04]  /*30420*/  STL.64 [R1+0x37e8], R26 ;  /* 0x0037e81a01007387 */ /* 0x010fe80000100a00 */
[----:B---3--:R0:W-:Y:S04]  /*30430*/  STL.64 [R1+0x37e0], R24 ;  /* 0x0037e01801007387 */ /* 0x0081e80000100a00 */
[----:B0-----:R-:W2:Y:S04]  /*30440*/  LDL.LU R24, [R1+0x70] ;  /* 0x0000700001187983 */ /* 0x001ea80000300800 */
[----:B------:R-:W2:Y:S04]  /*30450*/  LDL.LU R25, [R1+0x74] ;  /* 0x0000740001197983 */ /* 0x000ea80000300800 */
[----:B------:R-:W2:Y:S04]  /*30460*/  LDL.LU R26, [R1+0x78] ;  /* 0x00007800011a7983 */ /* 0x000ea80000300800 */
[----:B------:R-:W2:Y:S04]  /*30470*/  LDL.LU R27, [R1+0x7c] ;  /* 0x00007c00011b7983 */ /* 0x000ea80000300800 */
        /* <DEDUP_REMOVED lines=10> */
[----:B------:R0:W-:Y:S04]  /*30520*/  STL [R1+0x28], R6 ;  /* 0x0000280601007387 */ /* 0x0001e80000100800 */
[----:B0-----:R-:W2:Y:S04]  /*30530*/  LDL.LU R6, [R1+0x3804] ;  /* 0x0038040001067983 */ /* 0x001ea80000300800 */
[----:B------:R0:W-:Y:S04]  /*30540*/  STL [R1+0x2c], R7 ;  /* 0x00002c0701007387 */ /* 0x0001e80000100800 */
[----:B0-----:R-:W2:Y:S02]  /*30550*/  LDL.LU R7, [R1+0x3800] ;  /* 0x0038000001077983 */ /* 0x001ea40000300800 */
[----:B--2---:R-:W-:Y:S02]  /*30560*/  HMMA.16816.F32 R4, R4, R2, R8 ;  /* 0x000000020404723c */ /* 0x004fe40000001808 */
[----:B------:R-:W2:Y:S04]  /*30570*/  LDL.LU.64 R10, [R1+0x37f8] ;  /* 0x0037f800010a7983 */ /* 0x000ea80000300a00 */
[----:B------:R-:W3:-:S15]  /*30580*/  LDL.LU R9, [R1+0x37f0] ;  /* 0x0037f00001097983 */ /* 0x000ede0000300800 */
[----:B------:R-:W-:-:S02]  /*30590*/  NOP ;  /* 0x0000000000007918 */ /* 0x000fc40000000000 */
[----:B------:R-:W-:Y:S04]  /*305a0*/  STL.64 [R1+0x30], R4 ;  /* 0x0000300401007387 */ /* 0x000fe80000100a00 */
[----:B------:R0:W-:Y:S04]  /*305b0*/  STL.64 [R1+0x38], R6 ;  /* 0x0000380601007387 */ /* 0x0001e80000100a00 */
[----:B0-----:R-:W4:Y:S01]  /*305c0*/  LDL.64 R6, [R1+0x28] ;  /* 0x0000280001067983 */ /* 0x001f220000100a00 */
[----:B------:R-:W-:Y:S02]  /*305d0*/  F2FP.F16.E5M2.UNPACK_B R16, R16 ;  /* 0x00000010ff10723e */ /* 0x000fe400020004ff */
[----:B------:R-:W-:-:S02]  /*305e0*/  F2FP.F16.E5M2.UNPACK_B R17, R17 ;  /* 0x00000011ff11723e */ /* 0x000fc400020004ff */
[----:B------:R-:W-:Y:S02]  /*305f0*/  F2FP.F16.E5M2.UNPACK_B R18, R18 ;  /* 0x00000012ff12723e */ /* 0x000fe400020004ff */
[----:B------:R-:W-:-:S07]  /*30600*/  F2FP.F16.E5M2.UNPACK_B R19, R19 ;  /* 0x00000013ff13723e */ /* 0x000fce00020004ff */
[----:B----4-:R-:W-:-:S15]  /*30610*/  HMMA.16816.F32 R24, R16, R6, R24 ;  /* 0x000000061018723c */ /* 0x010fde0000001818 */
[----:B------:R-:W-:-:S08]  /*30620*/  NOP ;  /* 0x0000000000007918 */ /* 0x000fd00000000000 */
[----:B------:R-:W-:Y:S04]  /*30630*/  STL.64 [R1+0x70], R24 ;  /* 0x0000701801007387 */ /* 0x000fe80000100a00 */
[----:B------:R0:W-:Y:S04]  /*30640*/  STL.64 [R1+0x78], R26 ;  /* 0x0000781a01007387 */ /* 0x0001e80000100a00 */
[----:B0-----:R-:W4:Y:S04]  /*30650*/  LDL.LU.64 R26, [R1+0x37e8] ;  /* 0x0037e800011a7983 */ /* 0x001f280000300a00 */
[----:B------:R-:W4:Y:S01]  /*30660*/  LDL.LU.64 R24, [R1+0x37e0] ;  /* 0x0037e00001187983 */ /* 0x000f220000300a00 */
[----:B---3--:R-:W-:-:S02]  /*30670*/  F2FP.F16.E5M2.UNPACK_B R8, R9.H1 ;  /* 0x00000009ff08723e */ /* 0x008fc400030004ff */
[----:B------:R-:W-:Y:S01]  /*30680*/  F2FP.F16.E5M2.UNPACK_B R9, R0.H1 ;  /* 0x00000000ff09723e */ /* 0x000fe200030004ff */
[----:B------:R-:W-:Y:S02]  /*30690*/  IMAD.MOV.U32 R0, RZ, RZ, R7 ;  /* 0x000000ffff007224 */ /* 0x000fe400078e0007 */
[----:B------:R-:W-:Y:S02]  /*306a0*/  IMAD.MOV.U32 R2, RZ, RZ, R6 ;  /* 0x000000ffff027224 */ /* 0x000fe400078e0006 */
[----:B------:R-:W-:Y:S04]  /*306b0*/  STL.64 [R1+0x18], R8 ;  /* 0x0000180801007387 */ /* 0x000fe80000100a00 */
[----:B------:R-:W-:Y:S04]  /*306c0*/  STL [R1+0x3750], R0 ;  /* 0x0037500001007387 */ /* 0x000fe80000100800 */
[----:B------:R-:W-:Y:S01]  /*306d0*/  STL [R1+0x374c], R2 ;  /* 0x00374c0201007387 */ /* 0x000fe20000100800 */
[----:B----4-:R-:W-:-:S15]  /*306e0*/  HMMA.16816.F32 R24, R16, R8, R24 ;  /* 0x000000081018723c */ /* 0x010fde0000001818 */
[----:B------:R-:W-:-:S08]  /*306f0*/  NOP ;  /* 0x0000000000007918 */ /* 0x000fd00000000000 */
[----:B------:R-:W-:Y:S04]  /*30700*/  STL.64 [R1+0x90], R24 ;  /* 0x0000901801007387 */ /* 0x000fe80000100a00 */
[----:B------:R0:W-:Y:S04]  /*30710*/  STL.64 [R1+0x98], R26 ;  /* 0x0000981a01007387 */ /* 0x0001e80000100a00 */
[----:B0-----:R-:W3:Y:S04]  /*30720*/  LDL.LU.64 R26, [R1+0x37d8] ;  /* 0x0037d800011a7983 */ /* 0x001ee80000300a00 */
[----:B------:R-:W3:Y:S01]  /*30730*/  LDL.LU.64 R24, [R1+0x37d0] ;  /* 0x0037d00001187983 */ /* 0x000ee20000300a00 */
[----:B--2---:R-:W-:-:S02]  /*30740*/  F2FP.F16.E5M2.UNPACK_B R4, R10.H1 ;  /* 0x0000000aff04723e */ /* 0x004fc400030004ff */
[----:B------:R-:W-:Y:S01]  /*30750*/  F2FP.F16.E5M2.UNPACK_B R5, R11.H1 ;  /* 0x0000000bff05723e */ /* 0x000fe200030004ff */
[----:B------:R-:W-:Y:S02]  /*30760*/  IMAD.MOV.U32 R3, RZ, RZ, R9 ;  /* 0x000000ffff037224 */ /* 0x000fe400078e0009 */
[----:B------:R-:W-:Y:S02]  /*30770*/  IMAD.MOV.U32 R7, RZ, RZ, R8 ;  /* 0x000000ffff077224 */ /* 0x000fe400078e0008 */
[----:B------:R-:W-:Y:S04]  /*30780*/  STL.64 [R1+0x10], R4 ;  /* 0x0000100401007387 */ /* 0x000fe80000100a00 */
[----:B------:R-:W-:Y:S04]  /*30790*/  STL [R1+0x3758], R3 ;  /* 0x0037580301007387 */ /* 0x000fe80000100800 */
[----:B------:R-:W-:Y:S01]  /*307a0*/  STL [R1+0x3754], R7 ;  /* 0x0037540701007387 */ /* 0x000fe20000100800 */
[----:B---3--:R-:W-:-:S15]  /*307b0*/  HMMA.16816.F32 R24, R16, R4, R24 ;  /* 0x000000041018723c */ /* 0x008fde0000001818 */
[----:B------:R-:W-:-:S08]  /*307c0*/  NOP ;  /* 0x0000000000007918 */ /* 0x000fd00000000000 */
[----:B------:R-:W-:Y:S04]  /*307d0*/  STL.64 [R1+0xb0], R24 ;  /* 0x0000b01801007387 */ /* 0x000fe80000100a00 */
[----:B------:R0:W-:Y:S04]  /*307e0*/  STL.64 [R1+0xb8], R26 ;  /* 0x0000b81a01007387 */ /* 0x0001e80000100a00 */
[----:B0-----:R-:W2:Y:S04]  /*307f0*/  LDL.LU.64 R26, [R1+0x37c8] ;  /* 0x0037c800011a7983 */ /* 0x001ea80000300a00 */
[----:B------:R-:W2:Y:S01]  /*30800*/  LDL.LU.64 R24, [R1+0x37c0] ;  /* 0x0037c00001187983 */ /* 0x000ea20000300a00 */
[----:B------:R-:W-:-:S02]  /*30810*/  F2FP.F16.E5M2.UNPACK_B R10, R12.H1 ;  /* 0x0000000cff0a723e */ /* 0x000fc400030004ff */
[----:B------:R-:W-:Y:S01]  /*30820*/  F2FP.F16.E5M2.UNPACK_B R11, R13.H1 ;  /* 0x0000000dff0b723e */ /* 0x000fe200030004ff */
[----:B------:R-:W-:Y:S02]  /*30830*/  IMAD.MOV.U32 R9, RZ, RZ, R4 ;  /* 0x000000ffff097224 */ /* 0x000fe400078e0004 */
[----:B------:R-:W-:Y:S01]  /*30840*/  IMAD.MOV.U32 R8, RZ, RZ, R5 ;  /* 0x000000ffff087224 */ /* 0x000fe200078e0005 */
[----:B------:R-:W-:Y:S02]  /*30850*/  F2FP.F16.E5M2.UNPACK_B R4, R14.H1 ;  /* 0x0000000eff04723e */ /* 0x000fe400030004ff */
[----:B------:R-:W-:Y:S02]  /*30860*/  F2FP.F16.E5M2.UNPACK_B R5, R15.H1 ;  /* 0x0000000fff05723e */ /* 0x000fe400030004ff */
[----:B------:R-:W-:Y:S06]  /*30870*/  HMMA.16816.F32 R12, R16, R10, R20 ;  /* 0x0000000a100c723c */ /* 0x000fec0000001814 */
[----:B------:R-:W-:-:S15]  /*30880*/  STL.64 [R1+0x8], R10 ;  /* 0x0000080a01007387 */ /* 0x000fde0000100a00 */
[----:B------:R-:W-:-:S02]  /*30890*/  NOP ;  /* 0x0000000000007918 */ /* 0x000fc40000000000 */
[----:B------:R-:W-:Y:S04]  /*308a0*/  STL.64 [R1+0xd0], R12 ;  /* 0x0000d00c01007387 */ /* 0x000fe80000100a00 */
[----:B------:R2:W-:Y:S04]  /*308b0*/  STL.64 [R1+0xd8], R14 ;  /* 0x0000d80e01007387 */ /* 0x0005e80000100a00 */
[----:B------:R0:W-:Y:S01]  /*308c0*/  STL.64 [R1], R4 ;  /* 0x0000000401007387 */ /* 0x0001e20000100a00 */
[----:B------:R-:W-:Y:S02]  /*308d0*/  IMAD.MOV.U32 R3, RZ, RZ, R4 ;  /* 0x000000ffff037224 */ /* 0x000fe400078e0004 */
[----:B------:R-:W-:Y:S01]  /*308e0*/  IMAD.MOV.U32 R7, RZ, RZ, R5 ;  /* 0x000000ffff077224 */ /* 0x000fe200078e0005 */
[----:B--2---:R-:W-:-:S15]  /*308f0*/  HMMA.16816.F32 R12, R16, R4, R24 ;  /* 0x00000004100c723c */ /* 0x004fde0000001818 */
[----:B------:R-:W-:-:S08]  /*30900*/  NOP ;  /* 0x0000000000007918 */ /* 0x000fd00000000000 */
[----:B------:R-:W-:Y:S04]  /*30910*/  STL.64 [R1+0xf0], R12 ;  /* 0x0000f00c01007387 */ /* 0x000fe80000100a00 */
[----:B------:R-:W-:Y:S04]  /*30920*/  STL.64 [R1+0xf8], R14 ;  /* 0x0000f80e01007387 */ /* 0x000fe80000100a00 */
[----:B0-----:R-:W2:Y:S04]  /*30930*/  LDL.LU R4, [R1+0x1044] ;  /* 0x0010440001047983 */ /* 0x001ea80000300800 */
[----:B------:R-:W2:Y:S04]  /*30940*/  LDL.LU R5, [R1+0x104c] ;  /* 0x00104c0001057983 */ /* 0x000ea80000300800 */
[----:B------:R-:W3:Y:S04]  /*30950*/  LDL.LU R6, [R1+0x1054] ;  /* 0x0010540001067983 */ /* 0x000ee80000300800 */
[----:B---3--:R-:W-:Y:S04]  /*30960*/  STL.64 [R1+0x3768], R6 ;  /* 0x0037680601007387 */ /* 0x008fe80000100a00 */
[----:B--2---:R0:W-:Y:S04]  /*30970*/  STL.64 [R1+0x3760], R4 ;  /* 0x0037600401007387 */ /* 0x0041e80000100a00 */
[----:B0-----:R-:W2:Y:S04]  /*30980*/  LDL.LU R4, [R1+0x1d0] ;  /* 0x0001d00001047983 */ /* 0x001ea80000300800 */
[----:B------:R-:W2:Y:S04]  /*30990*/  LDL.LU R5, [R1+0x1d4] ;  /* 0x0001d40001057983 */ /* 0x000ea80000300800 */
[----:B------:R-:W3:Y:S04]  /*309a0*/  LDL.LU R6, [R1+0x1d8] ;  /* 0x0001d80001067983 */ /* 0x000ee80000300800 */
[----:B------:R-:W3:Y:S04]  /*309b0*/  LDL.LU R7, [R1+0x1dc] ;  /* 0x0001dc0001077983 */ /* 0x000ee80000300800 */
[----:B------:R-:W4:Y:S04]  /*309c0*/  LDL.LU R22, [R1+0x9a0] ;  /* 0x0009a00001167983 */ /* 0x000f280000300800 */
[----:B------:R-:W4:Y:S04]  /*309d0*/  LDL.LU R23, [R1+0x9a4] ;  /* 0x0009a40001177983 */ /* 0x000f280000300800 */
[----:B------:R-:W2:Y:S04]  /*309e0*/  LDL.LU R20, [R1+0x9b0] ;  /* 0x0009b00001147983 */ /* 0x000ea80000300800 */
[----:B------:R-:W2:Y:S04]  /*309f0*/  LDL.LU R21, [R1+0x9b4] ;  /* 0x0009b40001157983 */ /* 0x000ea80000300800 */
[----:B----4-:R-:W-:Y:S04]  /*30a00*/  STL.64 [R1+0x37a8], R22 ;  /* 0x0037a81601007387 */ /* 0x010fe80000100a00 */
[----:B--2---:R0:W-:Y:S04]  /*30a10*/  STL.64 [R1+0x37a0], R20 ;  /* 0x0037a01401007387 */ /* 0x0041e80000100a00 */
[----:B0-----:R-:W2:Y:S04]  /*30a20*/  LDL.LU R20, [R1+0x130] ;  /* 0x0001300001147983 */ /* 0x001ea80000300800 */
[----:B------:R-:W2:Y:S04]  /*30a30*/  LDL.LU R21, [R1+0x134] ;  /* 0x0001340001157983 */ /* 0x000ea80000300800 */
[----:B------:R-:W4:Y:S04]  /*30a40*/  LDL.LU R22, [R1+0x138] ;  /* 0x0001380001167983 */ /* 0x000f280000300800 */
[----:B------:R-:W4:Y:S04]  /*30a50*/  LDL.LU R23, [R1+0x13c] ;  /* 0x00013c0001177983 */ /* 0x000f280000300800 */
[----:B------:R-:W3:Y:S04]  /*30a60*/  LDL.LU R26, [R1+0x980] ;  /* 0x00098000011a7983 */ /* 0x000ee80000300800 */
[----:B------:R-:W3:Y:S04]  /*30a70*/  LDL.LU R27, [R1+0x984] ;  /* 0x00098400011b7983 */ /* 0x000ee80000300800 */
[----:B----4-:R-:W-:Y:S04]  /*30a80*/  STL.64 [R1+0x37b8], R22 ;  /* 0x0037b81601007387 */ /* 0x010fe80000100a00 */
[----:B--2---:R0:W-:Y:S04]  /*30a90*/  STL.64 [R1+0x37b0], R20 ;  /* 0x0037b01401007387 */ /* 0x0041e80000100a00 */
[----:B0-----:R-:W2:Y:S04]  /*30aa0*/  LDL.LU R20, [R1+0x110] ;  /* 0x0001100001147983 */ /* 0x001ea80000300800 */
[----:B------:R-:W2:Y:S04]  /*30ab0*/  LDL.LU R21, [R1+0x114] ;  /* 0x0001140001157983 */ /* 0x000ea80000300800 */
[----:B------:R-:W2:Y:S04]  /*30ac0*/  LDL.LU R22, [R1+0x118] ;  /* 0x0001180001167983 */ /* 0x000ea80000300800 */
[----:B------:R-:W2:Y:S04]  /*30ad0*/  LDL.LU R23, [R1+0x11c] ;  /* 0x00011c0001177983 */ /* 0x000ea80000300800 */
[----:B------:R-:W4:Y:S04]  /*30ae0*/  LDL.LU R24, [R1+0x990] ;  /* 0x0009900001187983 */ /* 0x000f280000300800 */
[----:B------:R-:W4:Y:S04]  /*30af0*/  LDL.LU R25, [R1+0x994] ;  /* 0x0009940001197983 */ /* 0x000f280000300800 */
[----:B------:R-:W4:Y:S04]  /*30b00*/  LDL.LU R14, [R1+0x9c0] ;  /* 0x0009c000010e7983 */ /* 0x000f280000300800 */
[----:B------:R-:W4:Y:S04]  /*30b10*/  LDL.LU R15, [R1+0x9c4] ;  /* 0x0009c400010f7983 */ /* 0x000f280000300800 */
[----:B---3--:R-:W-:Y:S04]  /*30b20*/  STL.64 [R1+0x3778], R6 ;  /* 0x0037780601007387 */ /* 0x008fe80000100a00 */
[----:B------:R0:W-:Y:S04]  /*30b30*/  STL.64 [R1+0x3770], R4 ;  /* 0x0037700401007387 */ /* 0x0001e80000100a00 */
[----:B0-----:R-:W3:Y:S04]  /*30b40*/  LDL.LU R4, [R1+0x1b0] ;  /* 0x0001b00001047983 */ /* 0x001ee80000300800 */
[----:B------:R-:W3:Y:S04]  /*30b50*/  LDL.LU R5, [R1+0x1b4] ;  /* 0x0001b40001057983 */ /* 0x000ee80000300800 */
[----:B------:R-:W2:Y:S04]  /*30b60*/  LDL.LU R6, [R1+0x1b8] ;  /* 0x0001b80001067983 */ /* 0x000ea80000300800 */
[----:B------:R-:W2:Y:S01]  /*30b70*/  LDL.LU R7, [R1+0x1bc] ;  /* 0x0001bc0001077983 */ /* 0x000ea20000300800 */
[----:B------:R-:W-:-:S02]  /*30b80*/  F2FP.F16.E5M2.UNPACK_B R28, R28.H1 ;  /* 0x0000001cff1c723e */ /* 0x000fc400030004ff */
[----:B------:R-:W-:Y:S01]  /*30b90*/  F2FP.F16.E5M2.UNPACK_B R29, R29.H1 ;  /* 0x0000001dff1d723e */ /* 0x000fe200030004ff */
[----:B--2---:R-:W-:Y:S04]  /*30ba0*/  STL.64 [R1+0x3788], R6 ;  /* 0x0037880601007387 */ /* 0x004fe80000100a00 */
[----:B---3--:R0:W-:Y:S04]  /*30bb0*/  STL.64 [R1+0x3780], R4 ;  /* 0x0037800401007387 */ /* 0x0081e80000100a00 */
[----:B0-----:R-:W2:Y:S04]  /*30bc0*/  LDL.LU R4, [R1+0x190] ;  /* 0x0001900001047983 */ /* 0x001ea80000300800 */
[----:B------:R-:W2:Y:S04]  /*30bd0*/  LDL.LU R5, [R1+0x194] ;  /* 0x0001940001057983 */ /* 0x000ea80000300800 */
[----:B------:R-:W3:Y:S04]  /*30be0*/  LDL.LU R6, [R1+0x198] ;  /* 0x0001980001067983 */ /* 0x000ee80000300800 */
[----:B------:R-:W3:Y:S01]  /*30bf0*/  LDL.LU R7, [R1+0x19c] ;  /* 0x00019c0001077983 */ /* 0x000ee20000300800 */
[----:B------:R-:W-:Y:S01]  /*30c00*/  HMMA.16816.F32 R20, R16, R28, R20 ;  /* 0x0000001c1014723c */ /* 0x000fe20000001814 */
[----:B------:R-:W-:-:S02]  /*30c10*/  IMAD.MOV.U32 R0, RZ, RZ, R10 ;  /* 0x000000ffff007224 */ /* 0x000fc400078e000a */
[----:B------:R-:W-:Y:S01]  /*30c20*/  IMAD.MOV.U32 R2, RZ, RZ, R11 ;  /* 0x000000ffff027224 */ /* 0x000fe200078e000b */
[----:B---3--:R-:W-:Y:S04]  /*30c30*/  STL.64 [R1+0x3798], R6 ;  /* 0x0037980601007387 */ /* 0x008fe80000100a00 */
[----:B--2---:R0:W-:Y:S04]  /*30c40*/  STL.64 [R1+0x3790], R4 ;  /* 0x0037900401007387 */ /* 0x0041e80000100a00 */
[----:B0-----:R-:W2:Y:S04]  /*30c50*/  LDL.LU R4, [R1+0x170] ;  /* 0x0001700001047983 */ /* 0x001ea80000300800 */
[----:B------:R-:W2:Y:S04]  /*30c60*/  LDL.LU R5, [R1+0x174] ;  /* 0x0001740001057983 */ /* 0x000ea80000300800 */
[----:B------:R-:W2:Y:S04]  /*30c70*/  LDL.LU R6, [R1+0x178] ;  /* 0x0001780001067983 */ /* 0x000ea80000300800 */
[----:B------:R-:W2:Y:S04]  /*30c80*/  LDL.LU R7, [R1+0x17c] ;  /* 0x00017c0001077983 */ /* 0x000ea80000300800 */
[----:B------:R-:W3:Y:S04]  /*30c90*/  LDL.LU R12, [R1+0x9d0] ;  /* 0x0009d000010c7983 */ /* 0x000ee80000300800 */
[----:B------:R-:W3:Y:S04]  /*30ca0*/  LDL.LU R13, [R1+0x9d4] ;  /* 0x0009d400010d7983 */ /* 0x000ee80000300800 */
[----:B------:R-:W3:Y:S04]  /*30cb0*/  LDL.LU R10, [R1+0x9e0] ;  /* 0x0009e000010a7983 */ /* 0x000ee80000300800 */
[----:B------:R-:W3:Y:S04]  /*30cc0*/  LDL.LU R11, [R1+0x9e4] ;  /* 0x0009e400010b7983 */ /* 0x000ee80000300800 */
[----:B------:R-:W-:Y:S04]  /*30cd0*/  STL.64 [R1+0x110], R20 ;  /* 0x0001101401007387 */ /* 0x000fe80000100a00 */
[----:B------:R0:W-:Y:S04]  /*30ce0*/  STL.64 [R1+0x118], R22 ;  /* 0x0001181601007387 */ /* 0x0001e80000100a00 */
[----:B0-----:R-:W3:Y:S04]  /*30cf0*/  LDL.LU.64 R22, [R1+0x37b8] ;  /* 0x0037b80001167983 */ /* 0x001ee80000300a00 */
[----:B------:R-:W3:Y:S01]  /*30d00*/  LDL.LU.64 R20, [R1+0x37b0] ;  /* 0x0037b00001147983 */ /* 0x000ee20000300a00 */
[----:B------:R-:W-:-:S02]  /*30d10*/  F2FP.F16.E5M2.UNPACK_B R26, R26.H1 ;  /* 0x0000001aff1a723e */ /* 0x000fc400030004ff */
[----:B------:R-:W-:Y:S02]  /*30d20*/  F2FP.F16.E5M2.UNPACK_B R27, R27.H1 ;  /* 0x0000001bff1b723e */ /* 0x000fe400030004ff */
[----:B----4-:R-:W-:Y:S02]  /*30d30*/  F2FP.F16.E5M2.UNPACK_B R24, R24.H1 ;  /* 0x00000018ff18723e */ /* 0x010fe400030004ff */
[----:B------:R-:W-:Y:S01]  /*30d40*/  F2FP.F16.E5M2.UNPACK_B R25, R25.H1 ;  /* 0x00000019ff19723e */ /* 0x000fe200030004ff */
[----:B------:R0:W-:Y:S04]  /*30d50*/  STL [R1+0x3748], R29 ;  /* 0x0037481d01007387 */ /* 0x0001e80000100800 */
[----:B0-----:R-:W4:Y:S02]  /*30d60*/  LDL.LU R29, [R1+0x1058] ;  /* 0x00105800011d7983 */ /* 0x001f240000300800 */
[C---:B--2---:R-:W-:Y:S06]  /*30d70*/  HMMA.16816.F32 R4, R16.reuse, R24, R4 ;  /* 0x000000181004723c */ /* 0x044fec0000001804 */
[----:B---3--:R-:W-:-:S15]  /*30d80*/  HMMA.16816.F32 R20, R16, R26, R20 ;  /* 0x0000001a1014723c */ /* 0x008fde0000001814 */
[----:B------:R-:W-:-:S08]  /*30d90*/  NOP ;  /* 0x0000000000007918 */ /* 0x000fd00000000000 */
[----:B------:R-:W-:Y:S04]  /*30da0*/  STL.64 [R1+0x140], R20 ;  /* 0x0001401401007387 */ /* 0x000fe80000100a00 */
[----:B------:R0:W-:Y:S04]  /*30db0*/  STL.64 [R1+0x148], R22 ;  /* 0x0001481601007387 */ /* 0x0001e80000100a00 */
[----:B0-----:R-:W2:Y:S04]  /*30dc0*/  LDL.LU.64 R22, [R1+0x37a8] ;  /* 0x0037a80001167983 */ /* 0x001ea80000300a00 */
[----:B------:R-:W3:Y:S04]  /*30dd0*/  LDL.LU.64 R20, [R1+0x37a0] ;  /* 0x0037a00001147983 */ /* 0x000ee80000300a00 */
[----:B------:R-:W-:Y:S04]  /*30de0*/  STL.64 [R1+0x170], R4 ;  /* 0x0001700401007387 */ /* 0x000fe80000100a00 */
[----:B------:R0:W-:Y:S04]  /*30df0*/  STL.64 [R1+0x178], R6 ;  /* 0x0001780601007387 */ /* 0x0001e80000100a00 */
[----:B0-----:R-:W4:Y:S04]  /*30e00*/  LDL.LU.64 R6, [R1+0x3798] ;  /* 0x0037980001067983 */ /* 0x001f280000300a00 */
[----:B------:R-:W4:Y:S04]  /*30e10*/  LDL.LU.64 R4, [R1+0x3790] ;  /* 0x0037900001047983 */ /* 0x000f280000300a00 */
[----:B------:R-:W-:Y:S04]  /*30e20*/  STL.64 [R1+0x3698], R26 ;  /* 0x0036981a01007387 */ /* 0x000fe80000100a00 */
[----:B------:R0:W-:Y:S04]  /*30e30*/  STL.64 [R1+0x3690], R24 ;  /* 0x0036901801007387 */ /* 0x0001e80000100a00 */
[----:B0-----:R-:W3:Y:S04]  /*30e40*/  LDL.LU R24, [R1+0x1f0] ;  /* 0x0001f00001187983 */ /* 0x001ee80000300800 */
[----:B------:R-:W3:Y:S04]  /*30e50*/  LDL.LU R25, [R1+0x1f4] ;  /* 0x0001f40001197983 */ /* 0x000ee80000300800 */
[----:B------:R-:W3:Y:S04]  /*30e60*/  LDL.LU R26, [R1+0x1f8] ;  /* 0x0001f800011a7983 */ /* 0x000ee80000300800 */
[----:B------:R-:W3:Y:S01]  /*30e70*/  LDL.LU R27, [R1+0x1fc] ;  /* 0x0001fc00011b7983 */ /* 0x000ee20000300800 */
[----:B--2---:R-:W-:-:S02]  /*30e80*/  F2FP.F16.E5M2.UNPACK_B R22, R22.H1 ;  /* 0x00000016ff16723e */ /* 0x004fc400030004ff */
[----:B------:R-:W-:-:S07]  /*30e90*/  F2FP.F16.E5M2.UNPACK_B R23, R23.H1 ;  /* 0x00000017ff17723e */ /* 0x000fce00030004ff */
[----:B----4-:R-:W-:-:S15]  /*30ea0*/  HMMA.16816.F32 R4, R16, R22, R4 ;  /* 0x000000161004723c */ /* 0x010fde0000001804 */
[----:B------:R-:W-:-:S08]  /*30eb0*/  NOP ;  /* 0x0000000000007918 */ /* 0x000fd00000000000 */
[----:B------:R-:W-:Y:S04]  /*30ec0*/  STL.64 [R1+0x190], R4 ;  /* 0x0001900401007387 */ /* 0x000fe80000100a00 */
[----:B------:R0:W-:Y:S04]  /*30ed0*/  STL.64 [R1+0x198], R6 ;  /* 0x0001980601007387 */ /* 0x0001e80000100a00 */
[----:B0-----:R-:W2:Y:S04]  /*30ee0*/  LDL.LU.64 R6, [R1+0x3788] ;  /* 0x0037880001067983 */ /* 0x001ea80000300a00 */
[----:B------:R-:W2:Y:S01]  /*30ef0*/  LDL.LU.64 R4, [R1+0x3780] ;  /* 0x0037800001047983 */ /* 0x000ea20000300a00 */
[----:B---3--:R-:W-:-:S02]  /*30f00*/  F2FP.F16.E5M2.UNPACK_B R20, R20.H1 ;  /* 0x00000014ff14723e */ /* 0x008fc400030004ff */
[----:B------:R-:W-:-:S07]  /*30f10*/  F2FP.F16.E5M2.UNPACK_B R21, R21.H1 ;  /* 0x00000015ff15723e */ /* 0x000fce00030004ff */
[----:B--2---:R-:W-:-:S15]  /*30f20*/  HMMA.16816.F32 R4, R16, R20, R4 ;  /* 0x000000141004723c */ /* 0x004fde0000001804 */
[----:B------:R-:W-:-:S08]  /*30f30*/  NOP ;  /* 0x0000000000007918 */ /* 0x000fd00000000000 */
[----:B------:R-:W-:Y:S04]  /*30f40*/  STL.64 [R1+0x860], R4 ;  /* 0x0008600401007387 */ /* 0x000fe80000100a00 */
[----:B------:R0:W-:Y:S04]  /*30f50*/  STL.64 [R1+0x868], R6 ;  /* 0x0008680601007387 */ /* 0x0001e80000100a00 */
[----:B0-----:R-:W2:Y:S04]  /*30f60*/  LDL.LU.64 R6, [R1+0x3778] ;  /* 0x0037780001067983 */ /* 0x001ea80000300a00 */
[----:B------:R-:W2:Y:S01]  /*30f70*/  LDL.LU.64 R4, [R1+0x3770] ;  /* 0x0037700001047983 */ /* 0x000ea20000300a00 */
[----:B------:R-:W-:-:S02]  /*30f80*/  F2FP.F16.E5M2.UNPACK_B R14, R14.H1 ;  /* 0x0000000eff0e723e */ /* 0x000fc400030004ff */
[----:B------:R-:W-:Y:S01]  /*30f90*/  F2FP.F16.E5M2.UNPACK_B R15, R15.H1 ;  /* 0x0000000fff0f723e */ /* 0x000fe200030004ff */
[----:B------:R0:W-:Y:S04]  /*30fa0*/  STL.64 [R1+0x3688], R22 ;  /* 0x0036881601007387 */ /* 0x0001e80000100a00 */
[----:B0-----:R-:W3:Y:S04]  /*30fb0*/  LDL.LU R22, [R1+0x1048] ;  /* 0x0010480001167983 */ /* 0x001ee80000300800 */
[----:B------:R-:W4:Y:S04]  /*30fc0*/  LDL.LU R23, [R1+0x1050] ;  /* 0x0010500001177983 */ /* 0x000f280000300800 */
[----:B------:R-:W-:Y:S01]  /*30fd0*/  STL.64 [R1+0x3680], R20 ;  /* 0x0036801401007387 */ /* 0x000fe20000100a00 */
[----:B--2---:R-:W-:-:S15]  /*30fe0*/  HMMA.16816.F32 R4, R16, R14, R4 ;  /* 0x0000000e1004723c */ /* 0x004fde0000001804 */
[----:B------:R-:W-:-:S08]  /*30ff0*/  NOP ;  /* 0x0000000000007918 */ /* 0x000fd00000000000 */
[----:B------:R-:W-:Y:S04]  /*31000*/  STL.64 [R1+0x870], R4 ;  /* 0x0008700401007387 */ /* 0x000fe80000100a00 */
[----:B------:R0:W-:Y:S04]  /*31010*/  STL.64 [R1+0x878], R6 ;  /* 0x0008780601007387 */ /* 0x0001e80000100a00 */
[----:B0-----:R-:W2:Y:S04]  /*31020*/  LDL.LU.64 R6, [R1+0x3768] ;  /* 0x0037680001067983 */ /* 0x001ea80000300a00 */
[----:B------:R-:W3:Y:S01]  /*31030*/  LDL.LU.64 R4, [R1+0x3760] ;  /* 0x0037600001047983 */ /* 0x000ee20000300a00 */
[----:B------:R-:W-:-:S02]  /*31040*/  F2FP.F16.E5M2.UNPACK_B R12, R12.H1 ;  /* 0x0000000cff0c723e */ /* 0x000fc400030004ff */
[----:B------:R-:W-:Y:S01]  /*31050*/  F2FP.F16.E5M2.UNPACK_B R13, R13.H1 ;  /* 0x0000000dff0d723e */ /* 0x000fe200030004ff */
[----:B------:R-:W2:Y:S06]  /*31060*/  LDL.LU R20, [R1+0x700] ;  /* 0x0007000001147983 */ /* 0x000eac0000300800 */
[----:B------:R-:W-:-:S15]  /*31070*/  HMMA.16816.F32 R24, R16, R12, R24 ;  /* 0x0000000c1018723c */ /* 0x000fde0000001818 */
[----:B------:R-:W-:-:S08]  /*31080*/  NOP ;  /* 0x0000000000007918 */ /* 0x000fd00000000000 */
[----:B------:R-:W-:Y:S04]  /*31090*/  STL.64 [R1+0x880], R24 ;  /* 0x0008801801007387 */ /* 0x000fe80000100a00 */
[----:B------:R0:W-:Y:S04]  /*310a0*/  STL.64 [R1+0x888], R26 ;  /* 0x0008881a01007387 */ /* 0x0001e80000100a00 */
[----:B------:R-:W2:Y:S01]  /*310b0*/  LDL.LU R21, [R1+0x704] ;  /* 0x0007040001157983 */ /* 0x000ea20000300800 */
[----:B---3--:R-:W-:Y:S02]  /*310c0*/  IMAD R4, R4, 0x100, R22 ;  /* 0x0000010004047824 */ /* 0x008fe400078e0216 */
[----:B----4-:R-:W-:Y:S01]  /*310d0*/  IMAD R5, R5, 0x100, R23 ;  /* 0x0000010005057824 */ /* 0x010fe200078e0217 */
[----:B------:R-:W3:Y:S04]  /*310e0*/  LDL.LU R22, [R1+0x708] ;  /* 0x0007080001167983 */ /* 0x000ee80000300800 */
[----:B------:R-:W3:Y:S01]  /*310f0*/  LDL.LU R23, [R1+0x70c] ;  /* 0x00070c0001177983 */ /* 0x000ee20000300800 */
[----:B0-----:R-:W-:-:S02]  /*31100*/  IMAD.MOV.U32 R26, RZ, RZ, R3 ;  /* 0x000000ffff1a7224 */ /* 0x001fc400078e0003 */
[----:B--2---:R-:W-:Y:S01]  /*31110*/  IMAD.MOV.U32 R27, RZ, RZ, R7 ;  /* 0x000000ffff1b7224 */ /* 0x004fe200078e0007 */
[----:B---3--:R-:W-:Y:S04]  /*31120*/  STL.64 [R1+0x36a8], R22 ;  /* 0x0036a81601007387 */ /* 0x008fe80000100a00 */
[----:B------:R0:W-:Y:S04]  /*31130*/  STL.64 [R1+0x36a0], R20 ;  /* 0x0036a01401007387 */ /* 0x0001e80000100a00 */
[----:B------:R-:W2:Y:S04]  /*31140*/  LDL.LU R3, [R1+0x3758] ;  /* 0x0037580001037983 */ /* 0x000ea80000300800 */
[----:B------:R-:W3:Y:S04]  /*31150*/  LDL.LU R7, [R1+0x3754] ;  /* 0x0037540001077983 */ /* 0x000ee80000300800 */
[----:B------:R-:W-:Y:S04]  /*31160*/  STL.64 [R1+0x36b0], R26 ;  /* 0x0036b01a01007387 */ /* 0x000fe80000100a00 */
[----:B0-----:R-:W4:Y:S04]  /*31170*/  LDL.LU R20, [R1+0x720] ;  /* 0x0007200001147983 */ /* 0x001f280000300800 */
[----:B------:R-:W4:Y:S04]  /*31180*/  LDL.LU R21, [R1+0x724] ;  /* 0x0007240001157983 */ /* 0x000f280000300800 */
[----:B------:R-:W2:Y:S04]  /*31190*/  LDL.LU R22, [R1+0x728] ;  /* 0x0007280001167983 */ /* 0x000ea80000300800 */
[----:B------:R-:W2:Y:S01]  /*311a0*/  LDL.LU R23, [R1+0x72c] ;  /* 0x00072c0001177983 */ /* 0x000ea20000300800 */
[----:B------:R-:W-:-:S02]  /*311b0*/  IMAD.MOV.U32 R24, RZ, RZ, R0 ;  /* 0x000000ffff187224 */ /* 0x000fc400078e0000 */
[----:B------:R-:W-:Y:S01]  /*311c0*/  IMAD.MOV.U32 R25, RZ, RZ, R2 ;  /* 0x000000ffff197224 */ /* 0x000fe200078e0002 */
[----:B--2---:R-:W-:Y:S04]  /*311d0*/  STL.64 [R1+0x36c0], R22 ;  /* 0x0036c01601007387 */ /* 0x004fe80000100a00 */
[----:B----4-:R0:W-:Y:S04]  /*311e0*/  STL.64 [R1+0x36b8], R20 ;  /* 0x0036b81401007387 */ /* 0x0101e80000100a00 */
[----:B------:R-:W2:Y:S04]  /*311f0*/  LDL.LU R0, [R1+0x3750] ;  /* 0x0037500001007983 */ /* 0x000ea80000300800 */
[----:B------:R-:W4:Y:S04]  /*31200*/  LDL.LU R2, [R1+0x374c] ;  /* 0x00374c0001027983 */ /* 0x000f280000300800 */
[----:B------:R3:W-:Y:S04]  /*31210*/  STL.64 [R1+0x36c8], R24 ;  /* 0x0036c81801007387 */ /* 0x0007e80000100a00 */
[----:B0-----:R-:W2:Y:S04]  /*31220*/  LDL.LU R20, [R1+0x730] ;  /* 0x0007300001147983 */ /* 0x001ea80000300800 */
[----:B------:R-:W2:Y:S04]  /*31230*/  LDL.LU R21, [R1+0x734] ;  /* 0x0007340001157983 */ /* 0x000ea80000300800 */
[----:B------:R-:W4:Y:S04]  /*31240*/  LDL.LU R22, [R1+0x738] ;  /* 0x0007380001167983 */ /* 0x000f280000300800 */
[----:B------:R-:W4:Y:S01]  /*31250*/  LDL.LU R23, [R1+0x73c] ;  /* 0x00073c0001177983 */ /* 0x000f220000300800 */
[----:B------:R-:W-:-:S02]  /*31260*/  IMAD.MOV.U32 R26, RZ, RZ, R9 ;  /* 0x000000ffff1a7224 */ /* 0x000fc400078e0009 */
[----:B------:R-:W-:Y:S02]  /*31270*/  IMAD.MOV.U32 R27, RZ, RZ, R8 ;  /* 0x000000ffff1b7224 */ /* 0x000fe400078e0008 */
[----:B---3--:R-:W-:Y:S02]  /*31280*/  IMAD.MOV.U32 R24, RZ, RZ, R7 ;  /* 0x000000ffff187224 */ /* 0x008fe400078e0007 */
[----:B------:R-:W-:Y:S01]  /*31290*/  IMAD.MOV.U32 R25, RZ, RZ, R3 ;  /* 0x000000ffff197224 */ /* 0x000fe200078e0003 */
[----:B----4-:R-:W-:Y:S04]  /*312a0*/  STL.64 [R1+0x36d8], R22 ;  /* 0x0036d81601007387 */ /* 0x010fe80000100a00 */
[----:B--2---:R0:W-:Y:S04]  /*312b0*/  STL.64 [R1+0x36d0], R20 ;  /* 0x0036d01401007387 */ /* 0x0041e80000100a00 */
[----:B------:R1:W-:Y:S04]  /*312c0*/  STL.64 [R1+0x36e0], R26 ;  /* 0x0036e01a01007387 */ /* 0x0003e80000100a00 */
[----:B------:R-:W-:Y:S04]  /*312d0*/  STL.64 [R1+0x36f8], R24 ;  /* 0x0036f81801007387 */ /* 0x000fe80000100a00 */
[----:B0-----:R-:W2:Y:S04]  /*312e0*/  LDL.LU R20, [R1+0x740] ;  /* 0x0007400001147983 */ /* 0x001ea80000300800 */
[----:B------:R-:W2:Y:S04]  /*312f0*/  LDL.LU R21, [R1+0x744] ;  /* 0x0007440001157983 */ /* 0x000ea80000300800 */
[----:B------:R-:W3:Y:S04]  /*31300*/  LDL.LU R22, [R1+0x748] ;  /* 0x0007480001167983 */ /* 0x000ee80000300800 */
[----:B------:R-:W3:Y:S01]  /*31310*/  LDL.LU R23, [R1+0x74c] ;  /* 0x00074c0001177983 */ /* 0x000ee20000300800 */
[----:B-1----:R-:W-:-:S02]  /*31320*/  IMAD.MOV.U32 R26, RZ, RZ, R2 ;  /* 0x000000ffff1a7224 */ /* 0x002fc400078e0002 */
[----:B------:R-:W-:-:S05]  /*31330*/  IMAD.MOV.U32 R27, RZ, RZ, R0 ;  /* 0x000000ffff1b7224 */ /* 0x000fca00078e0000 */
[----:B------:R-:W-:Y:S04]  /*31340*/  STL.64 [R1+0x3710], R26 ;  /* 0x0037101a01007387 */ /* 0x000fe80000100a00 */
        /* <DEDUP_REMOVED lines=9> */
[----:B------:R-:W2:Y:S01]  /*313e0*/  LDL.LU R27, [R1+0x77c] ;  /* 0x00077c00011b7983 */ /* 0x000ea20000300800 */
[----:B------:R-:W-:-:S03]  /*313f0*/  IMAD R6, R6, 0x100, R29 ;  /* 0x0000010006067824 */ /* 0x000fc600078e021d */
[----:B------:R-:W3:Y:S04]  /*31400*/  LDL.LU R29, [R1+0x1060] ;  /* 0x00106000011d7983 */ /* 0x000ee80000300800 */
[----:B------:R-:W3:Y:S04]  /*31410*/  LDL.LU R7, [R1+0x105c] ;  /* 0x00105c0001077983 */ /* 0x000ee80000300800 */
[----:B--2---:R-:W-:Y:S04]  /*31420*/  STL.64 [R1+0x3720], R26 ;  /* 0x0037201a01007387 */ /* 0x004fe80000100a00 */
[----:B----4-:R0:W-:Y:S04]  /*31430*/  STL.64 [R1+0x3718], R24 ;  /* 0x0037181801007387 */ /* 0x0101e80000100a00 */
[----:B0-----:R-:W2:Y:S04]  /*31440*/  LDL.LU R24, [R1+0x840] ;  /* 0x0008400001187983 */ /* 0x001ea80000300800 */
[----:B------:R-:W2:Y:S04]  /*31450*/  LDL.LU R25, [R1+0x844] ;  /* 0x0008440001197983 */ /* 0x000ea80000300800 */
[----:B------:R-:W4:Y:S04]  /*31460*/  LDL.LU R26, [R1+0x848] ;  /* 0x00084800011a7983 */ /* 0x000f280000300800 */
[----:B------:R-:W4:Y:S04]  /*31470*/  LDL.LU R27, [R1+0x84c] ;  /* 0x00084c00011b7983 */ /* 0x000f280000300800 */
[----:B------:R-:W3:Y:S04]  /*31480*/  LDL.LU R8, [R1+0x9f0] ;  /* 0x0009f00001087983 */ /* 0x000ee80000300800 */
[----:B------:R-:W3:Y:S04]  /*31490*/  LDL.LU R9, [R1+0x9f4] ;  /* 0x0009f40001097983 */ /* 0x000ee80000300800 */
[----:B------:R-:W3:Y:S04]  /*314a0*/  LDL.LU R2, [R1+0xa00] ;  /* 0x000a000001027983 */ /* 0x000ee80000300800 */
[----:B------:R-:W3:Y:S04]  /*314b0*/  LDL.LU R3, [R1+0xa04] ;  /* 0x000a040001037983 */ /* 0x000ee80000300800 */
[----:B------:R-:W3:Y:S04]  /*314c0*/  LDL.LU R0, [R1+0xa14] ;  /* 0x000a140001007983 */ /* 0x000ee80000300800 */
[----:B----4-:R-:W-:Y:S04]  /*314d0*/  STL.64 [R1+0x3730], R26 ;  /* 0x0037301a01007387 */ /* 0x010fe80000100a00 */
[----:B--2---:R0:W-:Y:S04]  /*314e0*/  STL.64 [R1+0x3728], R24 ;  /* 0x0037281801007387 */ /* 0x0041e80000100a00 */
[----:B0-----:R-:W2:Y:S04]  /*314f0*/  LDL.LU R24, [R1+0x850] ;  /* 0x0008500001187983 */ /* 0x001ea80000300800 */
[----:B------:R-:W2:Y:S04]  /*31500*/  LDL.LU R25, [R1+0x854] ;  /* 0x0008540001197983 */ /* 0x000ea80000300800 */
[----:B------:R-:W4:Y:S04]  /*31510*/  LDL.LU R26, [R1+0x858] ;  /* 0x00085800011a7983 */ /* 0x000f280000300800 */
[----:B------:R-:W4:Y:S01]  /*31520*/  LDL.LU R27, [R1+0x85c] ;  /* 0x00085c00011b7983 */ /* 0x000f220000300800 */
[----:B------:R-:W-:-:S02]  /*31530*/  F2FP.F16.E5M2.UNPACK_B R10, R10.H1 ;  /* 0x0000000aff0a723e */ /* 0x000fc400030004ff */
[----:B------:R-:W-:Y:S01]  /*31540*/  F2FP.F16.E5M2.UNPACK_B R11, R11.H1 ;  /* 0x0000000bff0b723e */ /* 0x000fe200030004ff */
[----:B----4-:R-:W-:Y:S04]  /*31550*/  STL.64 [R1+0x3740], R26 ;  /* 0x0037401a01007387 */ /* 0x010fe80000100a00 */
[----:B--2---:R0:W-:Y:S04]  /*31560*/  STL.64 [R1+0x3738], R24 ;  /* 0x0037381801007387 */ /* 0x0041e80000100a00 */
[----:B0-----:R-:W2:Y:S04]  /*31570*/  LDL.LU R24, [R1+0x220] ;  /* 0x0002200001187983 */ /* 0x001ea80000300800 */
[----:B------:R-:W2:Y:S04]  /*31580*/  LDL.LU R25, [R1+0x224] ;  /* 0x0002240001197983 */ /* 0x000ea80000300800 */
[----:B------:R-:W2:Y:S04]  /*31590*/  LDL.LU R26, [R1+0x228] ;  /* 0x00022800011a7983 */ /* 0x000ea80000300800 */
[----:B------:R-:W2:Y:S04]  /*315a0*/  LDL.LU R27, [R1+0x22c] ;  /* 0x00022c00011b7983 */ /* 0x000ea80000300800 */
[----:B---3--:R-:W-:Y:S04]  /*315b0*/  STL.64 [R1+0x3708], R22 ;  /* 0x0037081601007387 */ /* 0x008fe80000100a00 */
[----:B------:R0:W-:Y:S01]  /*315c0*/  STL.64 [R1+0x3700], R20 ;  /* 0x0037001401007387 */ /* 0x0001e20000100a00 */
[----:B------:R-:W-:-:S03]  /*315d0*/  IMAD R7, R7, 0x100, R29 ;  /* 0x0000010007077824 */ /* 0x000fc600078e021d */
[----:B0-----:R-:W3:Y:S04]  /*315e0*/  LDL.LU R20, [R1+0x760] ;  /* 0x0007600001147983 */ /* 0x001ee80000300800 */
[----:B------:R-:W3:Y:S04]  /*315f0*/  LDL.LU R21, [R1+0x764] ;  /* 0x0007640001157983 */ /* 0x000ee80000300800 */
[----:B------:R-:W3:Y:S04]  /*31600*/  LDL.LU R22, [R1+0x768] ;  /* 0x0007680001167983 */ /* 0x000ee80000300800 */
[----:B------:R-:W3:Y:S04]  /*31610*/  LDL.LU R23, [R1+0x76c] ;  /* 0x00076c0001177983 */ /* 0x000ee80000300800 */
[----:B------:R-:W-:Y:S04]  /*31620*/  STL.64 [R1+0x3668], R14 ;  /* 0x0036680e01007387 */ /* 0x000fe80000100a00 */
[----:B------:R0:W-:Y:S04]  /*31630*/  STL.64 [R1+0x3660], R12 ;  /* 0x0036600c01007387 */ /* 0x0001e80000100a00 */
[----:B0-----:R-:W4:Y:S04]  /*31640*/  LDL.LU R12, [R1+0x6f0] ;  /* 0x0006f000010c7983 */ /* 0x001f280000300800 */
[----:B------:R-:W4:Y:S04]  /*31650*/  LDL.LU R13, [R1+0x6f4] ;  /* 0x0006f400010d7983 */ /* 0x000f280000300800 */
[----:B------:R-:W4:Y:S04]  /*31660*/  LDL.LU R14, [R1+0x6f8] ;  /* 0x0006f800010e7983 */ /* 0x000f280000300800 */
[----:B------:R-:W4:Y:S04]  /*31670*/  LDL.LU R15, [R1+0x6fc] ;  /* 0x0006fc00010f7983 */ /* 0x000f280000300800 */
[----:B------:R-:W4:Y:S01]  /*31680*/  LDL.LU R29, [R1+0x3748] ;  /* 0x00374800011d7983 */ /* 0x000f220000300800 */
        /* <DEDUP_REMOVED lines=8> */
[----:B------:R0:W-:Y:S04]  /*31710*/  STL [R1+0x363c], R10 ;  /* 0x00363c0a01007387 */ /* 0x0001e80000100800 */
[----:B0-----:R-:W3:Y:S04]  /*31720*/  LDL.LU R10, [R1+0xa10] ;  /* 0x000a1000010a7983 */ /* 0x001ee80000300800 */
[----:B------:R-:W-:Y:S01]  /*31730*/  STL [R1+0x3638], R11 ;  /* 0x0036380b01007387 */ /* 0x000fe20000100800 */
[----:B--2---:R-:W-:-:S15]  /*31740*/  HMMA.16816.F32 R24, R16, R8, R24 ;  /* 0x000000081018723c */ /* 0x004fde0000001818 */
[----:B------:R-:W-:-:S08]  /*31750*/  NOP ;  /* 0x0000000000007918 */ /* 0x000fd00000000000 */
[----:B------:R-:W-:Y:S04]  /*31760*/  STL.64 [R1+0x910], R24 ;  /* 0x0009101801007387 */ /* 0x000fe80000100a00 */
[----:B------:R0:W-:Y:S04]  /*31770*/  STL.64 [R1+0x918], R26 ;  /* 0x0009181a01007387 */ /* 0x0001e80000100a00 */
[----:B0-----:R-:W2:Y:S04]  /*31780*/  LDL.LU.64 R26, [R1+0x3730] ;  /* 0x00373000011a7983 */ /* 0x001ea80000300a00 */
[----:B------:R-:W2:Y:S01]  /*31790*/  LDL.LU.64 R24, [R1+0x3728] ;  /* 0x0037280001187983 */ /* 0x000ea20000300a00 */
[----:B------:R-:W-:-:S02]  /*317a0*/  F2FP.F16.E5M2.UNPACK_B R2, R2.H1 ;  /* 0x00000002ff02723e */ /* 0x000fc400030004ff */
[----:B------:R-:W-:Y:S02]  /*317b0*/  F2FP.F16.E5M2.UNPACK_B R3, R3.H1 ;  /* 0x00000003ff03723e */ /* 0x000fe400030004ff */
[----:B---3--:R-:W-:Y:S02]  /*317c0*/  F2FP.F16.E5M2.UNPACK_B R10, R10.H1 ;  /* 0x0000000aff0a723e */ /* 0x008fe400030004ff */
[----:B------:R-:W-:Y:S01]  /*317d0*/  F2FP.F16.E5M2.UNPACK_B R11, R0.H1 ;  /* 0x00000000ff0b723e */ /* 0x000fe200030004ff */
[----:B------:R-:W-:Y:S04]  /*317e0*/  STL [R1+0x3620], R9 ;  /* 0x0036200901007387 */ /* 0x000fe80000100800 */
[----:B------:R-:W-:Y:S04]  /*317f0*/  STL [R1+0x20], R10 ;  /* 0x0000200a01007387 */ /* 0x000fe80000100800 */
[----:B------:R-:W-:Y:S01]  /*31800*/  STL [R1+0x24], R11 ;  /* 0x0000240b01007387 */ /* 0x000fe20000100800 */
[----:B--2---:R-:W-:-:S15]  /*31810*/  HMMA.16816.F32 R24, R16, R2, R24 ;  /* 0x000000021018723c */ /* 0x004fde0000001818 */
[----:B------:R-:W-:-:S08]  /*31820*/  NOP ;  /* 0x0000000000007918 */ /* 0x000fd00000000000 */
[----:B------:R-:W-:Y:S04]  /*31830*/  STL.64 [R1+0x900], R24 ;  /* 0x0009001801007387 */ /* 0x000fe80000100a00 */
[----:B------:R0:W-:Y:S04]  /*31840*/  STL.64 [R1+0x908], R26 ;  /* 0x0009081a01007387 */ /* 0x0001e80000100a00 */
[----:B0-----:R-:W2:Y:S04]  /*31850*/  LDL.LU.64 R26, [R1+0x3720] ;  /* 0x00372000011a7983 */ /* 0x001ea80000300a00 */
[----:B------:R-:W2:Y:S01]  /*31860*/  LDL.LU.64 R24, [R1+0x3718] ;  /* 0x0037180001187983 */ /* 0x000ea20000300a00 */
[----:B------:R-:W-:-:S02]  /*31870*/  F2FP.F16.E5M2.UNPACK_B R4, R4 ;  /* 0x00000004ff04723e */ /* 0x000fc400020004ff */
[----:B------:R-:W-:Y:S02]  /*31880*/  F2FP.F16.E5M2.UNPACK_B R5, R5 ;  /* 0x00000005ff05723e */ /* 0x000fe400020004ff */
[----:B------:R-:W-:Y:S02]  /*31890*/  F2FP.F16.E5M2.UNPACK_B R6, R6 ;  /* 0x00000006ff06723e */ /* 0x000fe400020004ff */
[----:B------:R-:W-:Y:S01]  /*318a0*/  F2FP.F16.E5M2.UNPACK_B R7, R7 ;  /* 0x00000007ff07723e */ /* 0x000fe200020004ff */
[----:B--2---:R-:W-:Y:S01]  /*318b0*/  HMMA.16816.F32 R16, R16, R10, R24 ;  /* 0x0000000a1010723c */ /* 0x004fe20000001818 */
[----:B------:R-:W2:-:S15]  /*318c0*/  LDL.LU.64 R26, [R1+0x3710] ;  /* 0x00371000011a7983 */ /* 0x000e9e0000300a00 */
[----:B------:R-:W-:-:S07]  /*318d0*/  NOP ;  /* 0x0000000000007918 */ /* 0x000fce0000000000 */
[----:B------:R0:W-:Y:S04]  /*318e0*/  STL.64 [R1+0x8b0], R16 ;  /* 0x0008b01001007387 */ /* 0x0001e80000100a00 */
[----:B------:R1:W-:Y:S04]  /*318f0*/  STL.64 [R1+0x8b8], R18 ;  /* 0x0008b81201007387 */ /* 0x0003e80000100a00 */
[----:B0-----:R-:W4:Y:S04]  /*31900*/  LDL.LU R16, [R1+0x710] ;  /* 0x0007100001107983 */ /* 0x001f280000300800 */
[----:B------:R-:W4:Y:S04]  /*31910*/  LDL.LU R17, [R1+0x714] ;  /* 0x0007140001117983 */ /* 0x000f280000300800 */
[----:B-1----:R-:W4:Y:S04]  /*31920*/  LDL.LU R18, [R1+0x718] ;  /* 0x0007180001127983 */ /* 0x002f280000300800 */
[----:B------:R-:W4:Y:S01]  /*31930*/  LDL.LU R19, [R1+0x71c] ;  /* 0x00071c0001137983 */ /* 0x000f220000300800 */
        /* <DEDUP_REMOVED lines=34> */
[----:B0-----:R-:W2:Y:S04]  /*31b60*/  LDL.LU.64 R26, [R1+0x3698] ;  /* 0x00369800011a7983 */ /* 0x001ea80000300a00 */
[----:B------:R-:W3:Y:S01]  /*31b70*/  LDL.LU.64 R24, [R1+0x3690] ;  /* 0x0036900001187983 */ /* 0x000ee20000300a00 */
[----:B----4-:R-:W-:Y:S03]  /*31b80*/  HMMA.16816.F32 R16, R4, R28, R16 ;  /* 0x0000001c0410723c */ /* 0x010fe60000001810 */
[----:B------:R-:W4:-:S15]  /*31b90*/  LDL.LU R9, [R1+0x1078] ;  /* 0x0010780001097983 */ /* 0x000f1e0000300800 */
[----:B------:R-:W-:-:S05]  /*31ba0*/  NOP ;  /* 0x0000000000007918 */ /* 0x000fca0000000000 */
[----:B------:R-:W-:Y:S04]  /*31bb0*/  STL.64 [R1+0x750], R16 ;  /* 0x0007501001007387 */ /* 0x000fe80000100a00 */
[----:B------:R0:W-:Y:S04]  /*31bc0*/  STL.64 [R1+0x758], R18 ;  /* 0x0007581201007387 */ /* 0x0001e80000100a00 */
[----:B0-----:R-:W4:Y:S04]  /*31bd0*/  LDL.LU R18, [R1+0x1074] ;  /* 0x0010740001127983 */ /* 0x001f280000300800 */
[----:B------:R-:W4:Y:S04]  /*31be0*/  LDL.LU R19, [R1+0x1080] ;  /* 0x0010800001137983 */ /* 0x000f280000300800 */
[----:B------:R-:W4:Y:S01]  /*31bf0*/  LDL.LU R0, [R1+0x107c] ;  /* 0x00107c0001007983 */ /* 0x000f220000300800 */
[C---:B--2---:R-:W-:Y:S06]  /*31c00*/  HMMA.16816.F32 R20, R4.reuse, R26, R20 ;  /* 0x0000001a0414723c */ /* 0x044fec0000001814 */
[----:B---3--:R-:W-:-:S15]  /*31c10*/  HMMA.16816.F32 R12, R4, R24, R12 ;  /* 0x00000018040c723c */ /* 0x008fde000000180c */
[----:B------:R-:W-:-:S02]  /*31c20*/  NOP ;  /* 0x0000000000007918 */ /* 0x000fc40000000000 */
[----:B------:R-:W-:Y:S04]  /*31c30*/  STL.64 [R1+0x740], R20 ;  /* 0x0007401401007387 */ /* 0x000fe80000100a00 */
[----:B------:R0:W-:Y:S04]  /*31c40*/  STL.64 [R1+0x748], R22 ;  /* 0x0007481601007387 */ /* 0x0001e80000100a00 */
[----:B0-----:R-:W2:Y:S04]  /*31c50*/  LDL.LU.64 R22, [R1+0x3688] ;  /* 0x0036880001167983 */ /* 0x001ea80000300a00 */
[----:B------:R-:W3:Y:S04]  /*31c60*/  LDL.LU.64 R20, [R1+0x3680] ;  /* 0x0036800001147983 */ /* 0x000ee80000300a00 */
[----:B------:R0:W-:Y:S04]  /*31c70*/  STL.64 [R1+0x730], R12 ;  /* 0x0007300c01007387 */ /* 0x0001e80000100a00 */
[----:B------:R1:W-:Y:S04]  /*31c80*/  STL.64 [R1+0x738], R14 ;  /* 0x0007380e01007387 */ /* 0x0003e80000100a00 */
[----:B0-----:R-:W4:Y:S04]  /*31c90*/  LDL.LU R12, [R1+0x6d0] ;  /* 0x0006d000010c7983 */ /* 0x001f280000300800 */
[----:B------:R-:W4:Y:S04]  /*31ca0*/  LDL.LU R13, [R1+0x6d4] ;  /* 0x0006d400010d7983 */ /* 0x000f280000300800 */
[----:B-1----:R-:W2:Y:S04]  /*31cb0*/  LDL.LU R14, [R1+0x6d8] ;  /* 0x0006d800010e7983 */ /* 0x002ea80000300800 */
[----:B------:R-:W2:Y:S04]  /*31cc0*/  LDL.LU R15, [R1+0x6dc] ;  /* 0x0006dc00010f7983 */ /* 0x000ea80000300800 */
[----:B--2---:R-:W-:Y:S04]  /*31cd0*/  STL.64 [R1+0x3678], R14 ;  /* 0x0036780e01007387 */ /* 0x004fe80000100a00 */
[----:B----4-:R0:W-:Y:S04]  /*31ce0*/  STL.64 [R1+0x3670], R12 ;  /* 0x0036700c01007387 */ /* 0x0101e80000100a00 */
[----:B0-----:R-:W2:Y:S04]  /*31cf0*/  LDL.LU R12, [R1+0x6e0] ;  /* 0x0006e000010c7983 */ /* 0x001ea80000300800 */
[----:B------:R-:W2:Y:S04]  /*31d00*/  LDL.LU R13, [R1+0x6e4] ;  /* 0x0006e400010d7983 */ /* 0x000ea80000300800 */
[----:B------:R-:W2:Y:S04]  /*31d10*/  LDL.LU R14, [R1+0x6e8] ;  /* 0x0006e800010e7983 */ /* 0x000ea80000300800 */
[----:B------:R-:W2:Y:S04]  /*31d20*/  LDL.LU R15, [R1+0x6ec] ;  /* 0x0006ec00010f7983 */ /* 0x000ea80000300800 */
[----:B------:R-:W4:Y:S04]  /*31d30*/  LDL.LU R10, [R1+0x1068] ;  /* 0x00106800010a7983 */ /* 0x000f280000300800 */
[----:B------:R-:W3:Y:S04]  /*31d40*/  LDL.LU R16, [R1+0x1064] ;  /* 0x0010640001107983 */ /* 0x000ee80000300800 */
[----:B------:R-:W4:Y:S04]  /*31d50*/  LDL.LU R11, [R1+0x1070] ;  /* 0x00107000010b7983 */ /* 0x000f280000300800 */
[----:B----4-:R-:W-:Y:S04]  /*31d60*/  STL.64 [R1+0x3648], R10 ;  /* 0x0036480a01007387 */ /* 0x010fe80000100a00 */
[----:B------:R0:W-:Y:S04]  /*31d70*/  STL.64 [R1+0x3640], R8 ;  /* 0x0036400801007387 */ /* 0x0001e80000100a00 */
[----:B0-----:R-:W4:Y:S04]  /*31d80*/  LDL.LU R8, [R1+0x6b0] ;  /* 0x0006b00001087983 */ /* 0x001f280000300800 */
[----:B------:R-:W4:Y:S04]  /*31d90*/  LDL.LU R9, [R1+0x6b4] ;  /* 0x0006b40001097983 */ /* 0x000f280000300800 */
[----:B------:R-:W2:Y:S04]  /*31da0*/  LDL.LU R10, [R1+0x6b8] ;  /* 0x0006b800010a7983 */ /* 0x000ea80000300800 */
        /* <DEDUP_REMOVED lines=8> */
[----:B------:R0:W-:Y:S04]  /*31e30*/  STL.64 [R1+0x3590], R26 ;  /* 0x0035901a01007387 */ /* 0x0001e80000100a00 */
[----:B0-----:R-:W3:Y:S04]  /*31e40*/  LDL.64 R26, [R1+0x20] ;  /* 0x00002000011a7983 */ /* 0x001ee80000100a00 */
[----:B------:R0:W-:Y:S01]  /*31e50*/  STL.64 [R1+0x3588], R24 ;  /* 0x0035881801007387 */ /* 0x0001e20000100a00 */
[C---:B------:R-:W-:Y:S03]  /*31e60*/  HMMA.16816.F32 R12, R4.reuse, R22, R12 ;  /* 0x00000016040c723c */ /* 0x040fe6000000180c */
[----:B---3--:R1:W-:Y:S04]  /*31e70*/  STL.64 [R1+0x3618], R26 ;  /* 0x0036181a01007387 */ /* 0x0083e80000100a00 */
[----:B0-----:R-:W3:Y:S04]  /*31e80*/  LDL.LU R24, [R1+0x830] ;  /* 0x0008300001187983 */ /* 0x001ee80000300800 */
[----:B------:R-:W3:Y:S04]  /*31e90*/  LDL.LU R25, [R1+0x834] ;  /* 0x0008340001197983 */ /* 0x000ee80000300800 */
[----:B-1----:R-:W2:Y:S04]  /*31ea0*/  LDL.LU R26, [R1+0x838] ;  /* 0x00083800011a7983 */ /* 0x002ea80000300800 */
[----:B------:R-:W2:Y:S04]  /*31eb0*/  LDL.LU R27, [R1+0x83c] ;  /* 0x00083c00011b7983 */ /* 0x000ea80000300800 */
[----:B--2---:R-:W-:Y:S04]  /*31ec0*/  STL.64 [R1+0x3630], R26 ;  /* 0x0036301a01007387 */ /* 0x004fe80000100a00 */
[----:B---3--:R0:W-:Y:S04]  /*31ed0*/  STL.64 [R1+0x3628], R24 ;  /* 0x0036281801007387 */ /* 0x0081e80000100a00 */
[----:B0-----:R-:W2:Y:S04]  /*31ee0*/  LDL.LU R24, [R1+0x6a0] ;  /* 0x0006a00001187983 */ /* 0x001ea80000300800 */
[----:B------:R-:W2:Y:S04]  /*31ef0*/  LDL.LU R25, [R1+0x6a4] ;  /* 0x0006a40001197983 */ /* 0x000ea80000300800 */
[----:B------:R-:W2:Y:S04]  /*31f00*/  LDL.LU R26, [R1+0x6a8] ;  /* 0x0006a800011a7983 */ /* 0x000ea80000300800 */
[----:B------:R-:W2:Y:S04]  /*31f10*/  LDL.LU R27, [R1+0x6ac] ;  /* 0x0006ac00011b7983 */ /* 0x000ea80000300800 */
        /* <DEDUP_REMOVED lines=9> */
[----:B------:R-:W4:Y:S04]  /*31fb0*/  LDL.LU.64 R12, [R1+0x3660] ;  /* 0x00366000010c7983 */ /* 0x000f280000300a00 */
[----:B------:R-:W-:Y:S04]  /*31fc0*/  STL.64 [R1+0x3570], R22 ;  /* 0x0035701601007387 */ /* 0x000fe80000100a00 */
[----:B------:R0:W-:Y:S04]  /*31fd0*/  STL.64 [R1+0x3568], R20 ;  /* 0x0035681401007387 */ /* 0x0001e80000100a00 */
[----:B0-----:R-:W2:Y:S04]  /*31fe0*/  LDL.LU R20, [R1+0x690] ;  /* 0x0006900001147983 */ /* 0x001ea80000300800 */
[----:B------:R-:W2:Y:S04]  /*31ff0*/  LDL.LU R21, [R1+0x694] ;  /* 0x0006940001157983 */ /* 0x000ea80000300800 */
[----:B------:R-:W2:Y:S04]  /*32000*/  LDL.LU R22, [R1+0x698] ;  /* 0x0006980001167983 */ /* 0x000ea80000300800 */
[----:B------:R-:W2:Y:S01]  /*32010*/  LDL.LU R23, [R1+0x69c] ;  /* 0x00069c0001177983 */ /* 0x000ea20000300800 */
[----:B---3--:R-:W-:-:S15]  /*32020*/  HMMA.16816.F32 R8, R4, R14, R8 ;  /* 0x0000000e0408723c */ /* 0x008fde0000001808 */
[----:B------:R-:W-:-:S08]  /*32030*/  NOP ;  /* 0x0000000000007918 */ /* 0x000fd00000000000 */
        /* <DEDUP_REMOVED lines=16> */
[----:B---3--:R-:W-:-:S02]  /*32140*/  IMAD R16, R16, 0x100, R10 ;  /* 0x0000010010107824 */ /* 0x008fc400078e020a */
[----:B------:R-:W-:Y:S01]  /*32150*/  IMAD R17, R17, 0x100, R11 ;  /* 0x0000010011117824 */ /* 0x000fe200078e020b */
[----:B------:R-:W2:Y:S04]  /*32160*/  LDL.LU R10, [R1+0x363c] ;  /* 0x00363c00010a7983 */ /* 0x000ea80000300800 */
[----:B------:R-:W2:Y:S01]  /*32170*/  LDL.LU R11, [R1+0x3638] ;  /* 0x00363800010b7983 */ /* 0x000ea20000300800 */
[----:B----4-:R-:W-:Y:S01]  /*32180*/  IMAD R18, R18, 0x100, R9 ;  /* 0x0000010012127824 */ /* 0x010fe200078e0209 */
[----:B--2---:R-:W-:-:S15]  /*32190*/  HMMA.16816.F32 R24, R4, R10, R24 ;  /* 0x0000000a0418723c */ /* 0x004fde0000001818 */
[----:B------:R-:W-:-:S08]  /*321a0*/  NOP ;  /* 0x0000000000007918 */ /* 0x000fd00000000000 */
[----:B------:R-:W-:Y:S04]  /*321b0*/  STL.64 [R1+0x6e0], R24 ;  /* 0x0006e01801007387 */ /* 0x000fe80000100a00 */
[----:B------:R0:W-:Y:S04]  /*321c0*/  STL.64 [R1+0x6e8], R26 ;  /* 0x0006e81a01007387 */ /* 0x0001e80000100a00 */
[----:B0-----:R-:W2:Y:S04]  /*321d0*/  LDL.LU.64 R26, [R1+0x3630] ;  /* 0x00363000011a7983 */ /* 0x001ea80000300a00 */
[----:B------:R-:W2:Y:S04]  /*321e0*/  LDL.LU.64 R24, [R1+0x3628] ;  /* 0x0036280001187983 */ /* 0x000ea80000300a00 */
[----:B------:R-:W2:Y:S02]  /*321f0*/  LDL.LU R9, [R1+0x3620] ;  /* 0x0036200001097983 */ /* 0x000ea40000300800 */
[----:B--2---:R-:W-:-:S15]  /*32200*/  HMMA.16816.F32 R24, R4, R8, R24 ;  /* 0x000000080418723c */ /* 0x004fde0000001818 */
[----:B------:R-:W-:-:S08]  /*32210*/  NOP ;  /* 0x0000000000007918 */ /* 0x000fd00000000000 */
[----:B------:R-:W-:Y:S04]  /*32220*/  STL.64 [R1+0x8f0], R24 ;  /* 0x0008f01801007387 */ /* 0x000fe80000100a00 */
[----:B------:R0:W-:Y:S04]  /*32230*/  STL.64 [R1+0x8f8], R26 ;  /* 0x0008f81a01007387 */ /* 0x0001e80000100a00 */
[----:B0-----:R-:W2:Y:S04]  /*32240*/  LDL.LU.64 R26, [R1+0x3618] ;  /* 0x00361800011a7983 */ /* 0x001ea80000300a00 */
[----:B------:R-:W-:Y:S04]  /*32250*/  STL.64 [R1+0x3530], R10 ;  /* 0x0035300a01007387 */ /* 0x000fe80000100a00 */
[----:B------:R0:W-:Y:S02]  /*32260*/  STL.64 [R1+0x3528], R8 ;  /* 0x0035280801007387 */ /* 0x0001e40000100a00 */
[----:B0-----:R-:W-:Y:S01]  /*32270*/  HMMA.16816.F32 R8, R4, R2, R12 ;  /* 0x000000020408723c */ /* 0x001fe2000000180c */
[----:B------:R-:W-:-:S15]  /*32280*/  IMAD R19, R0, 0x100, R19 ;  /* 0x0000010000137824 */ /* 0x000fde00078e0213 */
[----:B------:R-:W-:-:S07]  /*32290*/  NOP ;  /* 0x0000000000007918 */ /* 0x000fce0000000000 */
[----:B------:R-:W-:Y:S04]  /*322a0*/  STL.64 [R1+0x8e0], R8 ;  /* 0x0008e00801007387 */ /* 0x000fe80000100a00 */
[----:B------:R-:W-:Y:S04]  /*322b0*/  STL.64 [R1+0x8e8], R10 ;  /* 0x0008e80a01007387 */ /* 0x000fe80000100a00 */
[----:B------:R-:W3:Y:S01]  /*322c0*/  LDL.LU R12, [R1+0x5f0] ;  /* 0x0005f000010c7983 */ /* 0x000ee20000300800 */
[----:B--2---:R-:W-:Y:S06]  /*322d0*/  HMMA.16816.F32 R4, R4, R26, R20 ;  /* 0x0000001a0404723c */ /* 0x004fec0000001814 */
[----:B------:R-:W-:-:S15]  /*322e0*/  IMAD.MOV.U32 R0, RZ, RZ, R27 ;  /* 0x000000ffff007224 */ /* 0x000fde00078e001b */
[----:B------:R-:W-:-:S02]  /*322f0*/  NOP ;  /* 0x0000000000007918 */ /* 0x000fc40000000000 */
[----:B------:R-:W-:Y:S04]  /*32300*/  STL.64 [R1+0x6d0], R4 ;  /* 0x0006d00401007387 */ /* 0x000fe80000100a00 */
[----:B------:R-:W-:Y:S04]  /*32310*/  STL.64 [R1+0x6d8], R6 ;  /* 0x0006d80601007387 */ /* 0x000fe80000100a00 */
[----:B------:R-:W3:Y:S04]  /*32320*/  LDL.LU R13, [R1+0x5f4] ;  /* 0x0005f400010d7983 */ /* 0x000ee80000300800 */
[----:B------:R-:W2:Y:S04]  /*32330*/  LDL.LU R14, [R1+0x5f8] ;  /* 0x0005f800010e7983 */ /* 0x000ea80000300800 */
[----:B------:R-:W2:Y:S04]  /*32340*/  LDL.LU R15, [R1+0x5fc] ;  /* 0x0005fc00010f7983 */ /* 0x000ea80000300800 */
[----:B------:R-:W4:Y:S04]  /*32350*/  LDL.LU R20, [R1+0x610] ;  /* 0x0006100001147983 */ /* 0x000f280000300800 */
[----:B------:R-:W4:Y:S04]  /*32360*/  LDL.LU R21, [R1+0x614] ;  /* 0x0006140001157983 */ /* 0x000f280000300800 */
[----:B------:R-:W3:Y:S04]  /*32370*/  LDL.LU R22, [R1+0x618] ;  /* 0x0006180001167983 */ /* 0x000ee80000300800 */
[----:B------:R-:W3:Y:S04]  /*32380*/  LDL.LU R23, [R1+0x61c] ;  /* 0x00061c0001177983 */ /* 0x000ee80000300800 */
[----:B------:R-:W2:Y:S04]  /*32390*/  LDL.LU R24, [R1+0x630] ;  /* 0x0006300001187983 */ /* 0x000ea80000300800 */
[----:B------:R-:W2:Y:S04]  /*323a0*/  LDL.LU R25, [R1+0x634] ;  /* 0x0006340001197983 */ /* 0x000ea80000300800 */
[----:B------:R-:W4:Y:S04]  /*323b0*/  LDL.LU R26, [R1+0x638] ;  /* 0x00063800011a7983 */ /* 0x000f280000300800 */
[----:B------:R-:W4:Y:S04]  /*323c0*/  LDL.LU R27, [R1+0x63c] ;  /* 0x00063c00011b7983 */ /* 0x000f280000300800 */
[----:B----4-:R0:W-:Y:S04]  /*323d0*/  STL.64 [R1+0x35a0], R26 ;  /* 0x0035a01a01007387 */ /* 0x0101e80000100a00 */
[----:B0-----:R-:W4:Y:S04]  /*323e0*/  LDL R26, [R1] ;  /* 0x00000000011a7983 */ /* 0x001f280000100800 */
[----:B------:R-:W4:Y:S04]  /*323f0*/  LDL R27, [R1+0x4] ;  /* 0x00000400011b7983 */ /* 0x000f280000100800 */
[----:B--2---:R0:W-:Y:S04]  /*32400*/  STL.64 [R1+0x3598], R24 ;  /* 0x0035981801007387 */ /* 0x0041e80000100a00 */
[----:B0-----:R-:W2:Y:S04]  /*32410*/  LDL R24, [R1+0x8] ;  /* 0x0000080001187983 */ /* 0x001ea80000100800 */
[----:B------:R-:W2:Y:S04]  /*32420*/  LDL R25, [R1+0xc] ;  /* 0x00000c0001197983 */ /* 0x000ea80000100800 */
[----:B----4-:R-:W-:Y:S04]  /*32430*/  STL.64 [R1+0x35b8], R26 ;  /* 0x0035b81a01007387 */ /* 0x010fe80000100a00 */
[----:B--2---:R-:W-:Y:S04]  /*32440*/  STL.64 [R1+0x35d0], R24 ;  /* 0x0035d01801007387 */ /* 0x004fe80000100a00 */
[----:B---3--:R-:W-:Y:S04]  /*32450*/  STL.64 [R1+0x3580], R22 ;  /* 0x0035801601007387 */ /* 0x008fe80000100a00 */
[----:B------:R0:W-:Y:S04]  /*32460*/  STL.64 [R1+0x3578], R20 ;  /* 0x0035781401007387 */ /* 0x0001e80000100a00 */
[----:B0-----:R-:W2:Y:S04]  /*32470*/  LDL.LU R20, [R1+0x620] ;  /* 0x0006200001147983 */ /* 0x001ea80000300800 */
[----:B------:R-:W2:Y:S04]  /*32480*/  LDL.LU R21, [R1+0x624] ;  /* 0x0006240001157983 */ /* 0x000ea80000300800 */
[----:B------:R-:W3:Y:S04]  /*32490*/  LDL.LU R22, [R1+0x628] ;  /* 0x0006280001167983 */ /* 0x000ee80000300800 */
[----:B------:R-:W3:Y:S04]  /*324a0*/  LDL.LU R23, [R1+0x62c] ;  /* 0x00062c0001177983 */ /* 0x000ee80000300800 */
[----:B------:R-:W4:Y:S04]  /*324b0*/  LDL R26, [R1+0x10] ;  /* 0x00001000011a7983 */ /* 0x000f280000100800 */
[----:B------:R-:W4:Y:S04]  /*324c0*/  LDL R27, [R1+0x14] ;  /* 0x00001400011b7983 */ /* 0x000f280000100800 */
[----:B----4-:R-:W-:Y:S04]  /*324d0*/  STL.64 [R1+0x35e8], R26 ;  /* 0x0035e81a01007387 */ /* 0x010fe80000100a00 */
[----:B---3--:R-:W-:Y:S04]  /*324e0*/  STL.64 [R1+0x35b0], R22 ;  /* 0x0035b01601007387 */ /* 0x008fe80000100a00 */
[----:B--2---:R0:W-:Y:S04]  /*324f0*/  STL.64 [R1+0x35a8], R20 ;  /* 0x0035a81401007387 */ /* 0x0041e80000100a00 */
        /* <DEDUP_REMOVED lines=15> */
[----:B---3--:R-:W-:Y:S04]  /*325f0*/  STL.64 [R1+0x35e0], R22 ;  /* 0x0035e01601007387 */ /* 0x008fe80000100a00 */
[----:B--2---:R0:W-:Y:S04]  /*32600*/  STL.64 [R1+0x35d8], R20 ;  /* 0x0035d81401007387 */ /* 0x0041e80000100a00 */
[----:B0-----:R-:W2:Y:S04]  /*32610*/  LDL.LU R20, [R1+0x660] ;  /* 0x0006600001147983 */ /* 0x001ea80000300800 */
[----:B------:R-:W2:Y:S04]  /*32620*/  LDL.LU R21, [R1+0x664] ;  /* 0x0006640001157983 */ /* 0x000ea80000300800 */
[----:B------:R-:W3:Y:S04]  /*32630*/  LDL.LU R22, [R1+0x668] ;  /* 0x0006680001167983 */ /* 0x000ee80000300800 */
[----:B------:R-:W3:Y:S04]  /*32640*/  LDL.LU R23, [R1+0x66c] ;  /* 0x00066c0001177983 */ /* 0x000ee80000300800 */
[----:B---3--:R-:W-:Y:S04]  /*32650*/  STL.64 [R1+0x35f8], R22 ;  /* 0x0035f81601007387 */ /* 0x008fe80000100a00 */
[----:B--2---:R0:W-:Y:S04]  /*32660*/  STL.64 [R1+0x35f0], R20 ;  /* 0x0035f01401007387 */ /* 0x0041e80000100a00 */
[----:B0-----:R-:W2:Y:S04]  /*32670*/  LDL.LU R20, [R1+0x670] ;  /* 0x0006700001147983 */ /* 0x001ea80000300800 */
[----:B------:R-:W2:Y:S04]  /*32680*/  LDL.LU R21, [R1+0x674] ;  /* 0x0006740001157983 */ /* 0x000ea80000300800 */
[----:B------:R-:W3:Y:S04]  /*32690*/  LDL.LU R22, [R1+0x678] ;  /* 0x0006780001167983 */ /* 0x000ee80000300800 */
[----:B------:R-:W3:Y:S01]  /*326a0*/  LDL.LU R23, [R1+0x67c] ;  /* 0x00067c0001177983 */ /* 0x000ee20000300800 */
[----:B------:R-:W-:-:S02]  /*326b0*/  F2FP.F16.E5M2.UNPACK_B R16, R16 ;  /* 0x00000010ff10723e */ /* 0x000fc400020004ff */
[----:B------:R-:W-:Y:S01]  /*326c0*/  F2FP.F16.E5M2.UNPACK_B R17, R17 ;  /* 0x00000011ff11723e */ /* 0x000fe200020004ff */
[----:B---3--:R-:W-:Y:S04]  /*326d0*/  STL.64 [R1+0x3610], R22 ;  /* 0x0036101601007387 */ /* 0x008fe80000100a00 */
[----:B--2---:R0:W-:Y:S04]  /*326e0*/  STL.64 [R1+0x3608], R20 ;  /* 0x0036081401007387 */ /* 0x0041e80000100a00 */
[----:B0-----:R-:W4:Y:S04]  /*326f0*/  LDL.LU R20, [R1+0x680] ;  /* 0x0006800001147983 */ /* 0x001f280000300800 */
[----:B------:R-:W4:Y:S04]  /*32700*/  LDL.LU R21, [R1+0x684] ;  /* 0x0006840001157983 */ /* 0x000f280000300800 */
[----:B------:R-:W4:Y:S04]  /*32710*/  LDL.LU R22, [R1+0x688] ;  /* 0x0006880001167983 */ /* 0x000f280000300800 */
[----:B------:R-:W4:Y:S04]  /*32720*/  LDL.LU R23, [R1+0x68c] ;  /* 0x00068c0001177983 */ /* 0x000f280000300800 */
[----:B------:R-:W-:Y:S04]  /*32730*/  STL.64 [R1+0x3560], R14 ;  /* 0x0035600e01007387 */ /* 0x000fe80000100a00 */
[----:B------:R0:W-:Y:S04]  /*32740*/  STL.64 [R1+0x3558], R12 ;  /* 0x0035580c01007387 */ /* 0x0001e80000100a00 */
[----:B0-----:R-:W2:Y:S04]  /*32750*/  LDL.LU R12, [R1+0x600] ;  /* 0x00060000010c7983 */ /* 0x001ea80000300800 */
[----:B------:R-:W2:Y:S04]  /*32760*/  LDL.LU R13, [R1+0x604] ;  /* 0x00060400010d7983 */ /* 0x000ea80000300800 */
[----:B------:R-:W2:Y:S04]  /*32770*/  LDL.LU R14, [R1+0x608] ;  /* 0x00060800010e7983 */ /* 0x000ea80000300800 */
[----:B------:R-:W2:Y:S04]  /*32780*/  LDL.LU R15, [R1+0x60c] ;  /* 0x00060c00010f7983 */ /* 0x000ea80000300800 */
[----:B------:R-:W3:Y:S04]  /*32790*/  LDL.LU R8, [R1+0x5d0] ;  /* 0x0005d00001087983 */ /* 0x000ee80000300800 */
[----:B------:R-:W3:Y:S04]  /*327a0*/  LDL.LU R9, [R1+0x5d4] ;  /* 0x0005d40001097983 */ /* 0x000ee80000300800 */
[----:B------:R-:W2:Y:S04]  /*327b0*/  LDL.LU R10, [R1+0x5d8] ;  /* 0x0005d800010a7983 */ /* 0x000ea80000300800 */
[----:B------:R-:W2:Y:S01]  /*327c0*/  LDL.LU R11, [R1+0x5dc] ;  /* 0x0005dc00010b7983 */ /* 0x000ea20000300800 */
[----:B------:R-:W-:-:S02]  /*327d0*/  F2FP.F16.E5M2.UNPACK_B R18, R18 ;  /* 0x00000012ff12723e */ /* 0x000fc400020004ff */
[----:B------:R-:W-:-:S07]  /*327e0*/  F2FP.F16.E5M2.UNPACK_B R19, R19 ;  /* 0x00000013ff13723e */ /* 0x000fce00020004ff */
[C---:B----4-:R-:W-:Y:S01]  /*327f0*/  HMMA.16816.F32 R24, R16.reuse, R26, R20 ;  /* 0x0000001a1018723c */ /* 0x050fe20000001814 */
[----:B--2---:R-:W-:Y:S04]  /*32800*/  STL.64 [R1+0x3540], R10 ;  /* 0x0035400a01007387 */ /* 0x004fe80000100a00 */
        /* <DEDUP_REMOVED lines=9> */
[----:B------:R-:W2:Y:S04]  /*328a0*/  LDL.LU.64 R22, [R1+0x3610] ;  /* 0x0036100001167983 */ /* 0x000ea80000300a00 */
[----:B------:R-:W2:Y:S04]  /*328b0*/  LDL.LU.64 R20, [R1+0x3608] ;  /* 0x0036080001147983 */ /* 0x000ea80000300a00 */
        /* <DEDUP_REMOVED lines=38> */
[----:B------:R0:W-:Y:S04]  /*32b20*/  STL.64 [R1+0x34a8], R28 ;  /* 0x0034a81c01007387 */ /* 0x0001e80000100a00 */
[----:B0-----:R-:W4:Y:S04]  /*32b30*/  LDL.LU R28, [R1+0x1098] ;  /* 0x00109800011c7983 */ /* 0x001f280000300800 */
[----:B------:R-:W4:Y:S01]  /*32b40*/  LDL.LU R29, [R1+0x10a0] ;  /* 0x0010a000011d7983 */ /* 0x000f220000300800 */
[----:B--2---:R-:W-:-:S15]  /*32b50*/  HMMA.16816.F32 R20, R16, R26, R20 ;  /* 0x0000001a1014723c */ /* 0x004fde0000001814 */
[----:B------:R-:W-:-:S08]  /*32b60*/  NOP ;  /* 0x0000000000007918 */ /* 0x000fd00000000000 */
        /* <DEDUP_REMOVED lines=12> */
[----:B0-----:R-:W4:Y:S04]  /*32c30*/  LDL.LU R24, [R1+0x810] ;  /* 0x0008100001187983 */ /* 0x001f280000300800 */
[----:B------:R-:W4:Y:S04]  /*32c40*/  LDL.LU R25, [R1+0x814] ;  /* 0x0008140001197983 */ /* 0x000f280000300800 */
[----:B------:R-:W4:Y:S04]  /*32c50*/  LDL.LU R26, [R1+0x818] ;  /* 0x00081800011a7983 */ /* 0x000f280000300800 */
        /* <DEDUP_REMOVED lines=33> */
[----:B------:R-:W2:Y:S04]  /*32e70*/  LDL.LU R15, [R1+0x1090] ;  /* 0x00109000010f7983 */ /* 0x000ea80000300800 */
[----:B------:R0:W-:Y:S01]  /*32e80*/  STL.64 [R1+0x3458], R12 ;  /* 0x0034580c01007387 */ /* 0x0001e20000100a00 */
[----:B----4-:R-:W-:-:S02]  /*32e90*/  IMAD R4, R4, 0x100, R14 ;  /* 0x0000010004047824 */ /* 0x010fc400078e020e */
[----:B--2---:R-:W-:Y:S02]  /*32ea0*/  IMAD R5, R5, 0x100, R15 ;  /* 0x0000010005057824 */ /* 0x004fe400078e020f */
[----:B0-----:R-:W-:Y:S06]  /*32eb0*/  HMMA.16816.F32 R12, R16, R10, R20 ;  /* 0x0000000a100c723c */ /* 0x001fec0000001814 */
[----:B------:R-:W-:Y:S04]  /*32ec0*/  STL [R1+0x3444], R10 ;  /* 0x0034440a01007387 */ /* 0x000fe80000100800 */
[----:B------:R-:W-:-:S13]  /*32ed0*/  STL [R1+0x3440], R11 ;  /* 0x0034400b01007387 */ /* 0x000fda0000100800 */
[----:B------:R-:W-:Y:S04]  /*32ee0*/  STL.64 [R1+0x600], R12 ;  /* 0x0006000c01007387 */ /* 0x000fe80000100a00 */
[----:B------:R3:W-:Y:S04]  /*32ef0*/  STL.64 [R1+0x608], R14 ;  /* 0x0006080e01007387 */ /* 0x0007e80000100a00 */
[----:B------:R-:W2:Y:S01]  /*32f00*/  LDL.LU R20, [R1+0x530] ;  /* 0x0005300001147983 */ /* 0x000ea20000300800 */
[----:B---3--:R-:W-:-:S15]  /*32f10*/  HMMA.16816.F32 R12, R16, R8, R24 ;  /* 0x00000008100c723c */ /* 0x008fde0000001818 */
[----:B------:R-:W-:-:S08]  /*32f20*/  NOP ;  /* 0x0000000000007918 */ /* 0x000fd00000000000 */
[----:B------:R-:W-:Y:S04]  /*32f30*/  STL.64 [R1+0x8d0], R12 ;  /* 0x0008d00c01007387 */ /* 0x000fe80000100a00 */
[----:B------:R-:W-:Y:S04]  /*32f40*/  STL.64 [R1+0x8d8], R14 ;  /* 0x0008d80e01007387 */ /* 0x000fe80000100a00 */
        /* <DEDUP_REMOVED lines=13> */
[----:B--2---:R0:W-:Y:S04]  /*33020*/  STL.64 [R1+0x34c0], R20 ;  /* 0x0034c01401007387 */ /* 0x0041e80000100a00 */
[----:B------:R-:W2:Y:S04]  /*33030*/  LDL.LU R22, [R1+0x568] ;  /* 0x0005680001167983 */ /* 0x000ea80000300800 */
[----:B------:R-:W2:Y:S04]  /*33040*/  LDL.LU R23, [R1+0x56c] ;  /* 0x00056c0001177983 */ /* 0x000ea80000300800 */
[----:B0-----:R-:W3:Y:S04]  /*33050*/  LDL.64 R20, [R1+0x8] ;  /* 0x0000080001147983 */ /* 0x001ee80000100a00 */
[----:B--2---:R-:W-:Y:S04]  /*33060*/  STL.64 [R1+0x34e0], R22 ;  /* 0x0034e01601007387 */ /* 0x004fe80000100a00 */
[----:B---3--:R0:W-:Y:S04]  /*33070*/  STL.64 [R1+0x34d8], R20 ;  /* 0x0034d81401007387 */ /* 0x0081e80000100a00 */
        /* <DEDUP_REMOVED lines=23> */
[----:B------:R-:W-:-:S02]  /*331f0*/  IMAD R6, R6, 0x100, R28 ;  /* 0x0000010006067824 */ /* 0x000fc400078e021c */
[----:B------:R-:W-:Y:S01]  /*33200*/  IMAD R7, R7, 0x100, R29 ;  /* 0x0000010007077824 */ /* 0x000fe200078e021d */
[----:B---3--:R-:W-:Y:S04]  /*33210*/  STL.64 [R1+0x3520], R22 ;  /* 0x0035201601007387 */ /* 0x008fe80000100a00 */
[----:B--2---:R0:W-:Y:S04]  /*33220*/  STL.64 [R1+0x3518], R20 ;  /* 0x0035181401007387 */ /* 0x0041e80000100a00 */
[----:B0-----:R-:W2:Y:S04]  /*33230*/  LDL.LU R20, [R1+0x800] ;  /* 0x0008000001147983 */ /* 0x001ea80000300800 */
[----:B------:R-:W2:Y:S04]  /*33240*/  LDL.LU R21, [R1+0x804] ;  /* 0x0008040001157983 */ /* 0x000ea80000300800 */
[----:B------:R-:W2:Y:S04]  /*33250*/  LDL.LU R22, [R1+0x808] ;  /* 0x0008080001167983 */ /* 0x000ea80000300800 */
[----:B------:R-:W2:Y:S04]  /*33260*/  LDL.LU R23, [R1+0x80c] ;  /* 0x00080c0001177983 */ /* 0x000ea80000300800 */
[----:B------:R-:W3:Y:S04]  /*33270*/  LDL.64 R28, [R1] ;  /* 0x00000000011c7983 */ /* 0x000ee80000100a00 */
[----:B------:R-:W4:Y:S04]  /*33280*/  LDL.LU R24, [R1+0x550] ;  /* 0x0005500001187983 */ /* 0x000f280000300800 */
        /* <DEDUP_REMOVED lines=10> */
[----:B------:R-:W4:Y:S04]  /*33330*/  LDL.LU R13, [R1+0x514] ;  /* 0x00051400010d7983 */ /* 0x000f280000300800 */
[----:B------:R-:W3:Y:S04]  /*33340*/  LDL.LU R14, [R1+0x518] ;  /* 0x00051800010e7983 */ /* 0x000ee80000300800 */
[----:B------:R-:W3:Y:S01]  /*33350*/  LDL.LU R15, [R1+0x51c] ;  /* 0x00051c00010f7983 */ /* 0x000ee20000300800 */
[----:B------:R-:W-:Y:S03]  /*33360*/  HMMA.16816.F32 R20, R16, R2, R20 ;  /* 0x000000021014723c */ /* 0x000fe60000001814 */
[----:B---3--:R-:W-:Y:S04]  /*33370*/  STL.64 [R1+0x3470], R14 ;  /* 0x0034700e01007387 */ /* 0x008fe80000100a00 */
[----:B----4-:R0:W-:Y:S04]  /*33380*/  STL.64 [R1+0x3468], R12 ;  /* 0x0034680c01007387 */ /* 0x0101e80000100a00 */
[----:B0-----:R-:W3:Y:S04]  /*33390*/  LDL.LU R12, [R1+0x520] ;  /* 0x00052000010c7983 */ /* 0x001ee80000300800 */
[----:B------:R-:W3:Y:S04]  /*333a0*/  LDL.LU R13, [R1+0x524] ;  /* 0x00052400010d7983 */ /* 0x000ee80000300800 */
[----:B------:R-:W3:Y:S04]  /*333b0*/  LDL.LU R14, [R1+0x528] ;  /* 0x00052800010e7983 */ /* 0x000ee80000300800 */
[----:B------:R-:W3:Y:S04]  /*333c0*/  LDL.LU R15, [R1+0x52c] ;  /* 0x00052c00010f7983 */ /* 0x000ee80000300800 */
[----:B------:R-:W-:Y:S04]  /*333d0*/  STL [R1+0x344c], R8 ;  /* 0x00344c0801007387 */ /* 0x000fe80000100800 */
[----:B------:R0:W-:Y:S04]  /*333e0*/  STL [R1+0x3448], R9 ;  /* 0x0034480901007387 */ /* 0x0001e80000100800 */
[----:B0-----:R-:W4:Y:S04]  /*333f0*/  LDL.64 R8, [R1+0x10] ;  /* 0x0000100001087983 */ /* 0x001f280000100a00 */
[----:B------:R-:W-:Y:S04]  /*33400*/  STL.64 [R1+0x8c0], R20 ;  /* 0x0008c01401007387 */ /* 0x000fe80000100a00 */
[----:B------:R0:W-:Y:S04]  /*33410*/  STL.64 [R1+0x8c8], R22 ;  /* 0x0008c81601007387 */ /* 0x0001e80000100a00 */
[----:B0-----:R-:W2:Y:S04]  /*33420*/  LDL.LU.64 R22, [R1+0x3520] ;  /* 0x0035200001167983 */ /* 0x001ea80000300a00 */
[----:B------:R-:W2:Y:S01]  /*33430*/  LDL.LU.64 R20, [R1+0x3518] ;  /* 0x0035180001147983 */ /* 0x000ea20000300a00 */
[----:B------:R-:W-:-:S03]  /*33440*/  IMAD.MOV.U32 R11, RZ, RZ, R0 ;  /* 0x000000ffff0b7224 */ /* 0x000fc600078e0000 */
[----:B------:R-:W-:Y:S04]  /*33450*/  STL [R1+0x3450], R3 ;  /* 0x0034500301007387 */ /* 0x000fe80000100800 */
[----:B--2---:R-:W-:Y:S01]  /*33460*/  HMMA.16816.F32 R16, R16, R10, R20 ;  /* 0x0000000a1010723c */ /* 0x004fe20000001814 */
[----:B------:R-:W2:Y:S04]  /*33470*/  LDL.LU.64 R22, [R1+0x3510] ;  /* 0x0035100001167983 */ /* 0x000ea80000300a00 */
[----:B------:R-:W2:-:S15]  /*33480*/  LDL.LU.64 R20, [R1+0x3508] ;  /* 0x0035080001147983 */ /* 0x000e9e0000300a00 */
[----:B------:R-:W-:-:S03]  /*33490*/  NOP ;  /* 0x0000000000007918 */ /* 0x000fc60000000000 */
[----:B------:R0:W-:Y:S04]  /*334a0*/  STL.64 [R1+0x5f0], R16 ;  /* 0x0005f01001007387 */ /* 0x0001e80000100a00 */
[----:B------:R1:W-:Y:S04]  /*334b0*/  STL.64 [R1+0x5f8], R18 ;  /* 0x0005f81201007387 */ /* 0x0003e80000100a00 */
[----:B0-----:R-:W2:Y:S01]  /*334c0*/  LDL.64 R16, [R1+0x28] ;  /* 0x0000280001107983 */ /* 0x001ea20000100a00 */
[----:B------:R-:W-:Y:S02]  /*334d0*/  F2FP.F16.E5M2.UNPACK_B R4, R4 ;  /* 0x00000004ff04723e */ /* 0x000fe400020004ff */
[----:B------:R-:W-:-:S02]  /*334e0*/  F2FP.F16.E5M2.UNPACK_B R5, R5 ;  /* 0x00000005ff05723e */ /* 0x000fc400020004ff */
[----:B------:R-:W-:Y:S02]  /*334f0*/  F2FP.F16.E5M2.UNPACK_B R6, R6 ;  /* 0x00000006ff06723e */ /* 0x000fe400020004ff */
[----:B------:R-:W-:Y:S01]  /*33500*/  F2FP.F16.E5M2.UNPACK_B R7, R7 ;  /* 0x00000007ff07723e */ /* 0x000fe200020004ff */
[----:B-1----:R-:W3:Y:S06]  /*33510*/  LDL.64 R18, [R1+0x18] ;  /* 0x0000180001127983 */ /* 0x002eec0000100a00 */
        /* <DEDUP_REMOVED lines=16> */
[----:B0-----:R-:W2:Y:S04]  /*33620*/  LDL.LU.64 R22, [R1+0x34e0] ;  /* 0x0034e00001167983 */ /* 0x001ea80000300a00 */
[----:B------:R-:W3:Y:S01]  /*33630*/  LDL.LU.64 R20, [R1+0x34d8] ;  /* 0x0034d80001147983 */ /* 0x000ee20000300a00 */
[----:B------:R-:W-:-:S02]  /*33640*/  IMAD.MOV.U32 R0, RZ, RZ, R17 ;  /* 0x000000ffff007224 */ /* 0x000fc400078e0011 */
[----:B------:R-:W-:Y:S02]  /*33650*/  IMAD.MOV.U32 R11, RZ, RZ, R19 ;  /* 0x000000ffff0b7224 */ /* 0x000fe400078e0013 */
[----:B------:R-:W-:Y:S01]  /*33660*/  IMAD.MOV.U32 R17, RZ, RZ, R9 ;  /* 0x000000ffff117224 */ /* 0x000fe200078e0009 */
[----:B---3--:R-:W-:Y:S06]  /*33670*/  HMMA.16816.F32 R24, R4, R20, R24 ;  /* 0x000000140418723c */ /* 0x008fec0000001818 */
[----:B------:R-:W-:Y:S02]  /*33680*/  IMAD.MOV.U32 R9, RZ, RZ, R20 ;  /* 0x000000ffff097224 */ /* 0x000fe400078e0014 */
[----:B------:R-:W-:-:S15]  /*33690*/  IMAD.MOV.U32 R19, RZ, RZ, R21 ;  /* 0x000000ffff137224 */ /* 0x000fde00078e0015 */
[----:B------:R-:W-:Y:S04]  /*336a0*/  STL.64 [R1+0x5b0], R24 ;  /* 0x0005b01801007387 */ /* 0x000fe80000100a00 */
[----:B------:R0:W-:Y:S04]  /*336b0*/  STL.64 [R1+0x5b8], R26 ;  /* 0x0005b81a01007387 */ /* 0x0001e80000100a00 */
[----:B0-----:R-:W3:Y:S04]  /*336c0*/  LDL.LU.64 R26, [R1+0x34d0] ;  /* 0x0034d000011a7983 */ /* 0x001ee80000300a00 */
[----:B------:R-:W3:Y:S04]  /*336d0*/  LDL.LU.64 R24, [R1+0x34c8] ;  /* 0x0034c80001187983 */ /* 0x000ee80000300a00 */
[----:B------:R-:W2:Y:S01]  /*336e0*/  LDL.LU.64 R20, [R1+0x34c0] ;  /* 0x0034c00001147983 */ /* 0x000ea20000300a00 */
[----:B------:R-:W-:-:S02]  /*336f0*/  IMAD.MOV.U32 R10, RZ, RZ, R16 ;  /* 0x000000ffff0a7224 */ /* 0x000fc400078e0010 */
[----:B------:R-:W-:Y:S02]  /*33700*/  IMAD.MOV.U32 R16, RZ, RZ, R18 ;  /* 0x000000ffff107224 */ /* 0x000fe400078e0012 */
[----:B------:R-:W-:Y:S02]  /*33710*/  IMAD.MOV.U32 R18, RZ, RZ, R8 ;  /* 0x000000ffff127224 */ /* 0x000fe400078e0008 */
[----:B------:R-:W-:Y:S02]  /*33720*/  IMAD.MOV.U32 R3, RZ, RZ, R28 ;  /* 0x000000ffff037224 */ /* 0x000fe400078e001c */
[----:B------:R-:W-:Y:S01]  /*33730*/  IMAD.MOV.U32 R8, RZ, RZ, R29 ;  /* 0x000000ffff087224 */ /* 0x000fe200078e001d */
[----:B--2---:R-:W-:-:S15]  /*33740*/  HMMA.16816.F32 R20, R4, R28, R20 ;  /* 0x0000001c0414723c */ /* 0x004fde0000001814 */
[----:B------:R-:W-:-:S08]  /*33750*/  NOP ;  /* 0x0000000000007918 */ /* 0x000fd00000000000 */
[----:B------:R-:W-:Y:S04]  /*33760*/  STL.64 [R1+0x5a0], R20 ;  /* 0x0005a01401007387 */ /* 0x000fe80000100a00 */
[----:B------:R0:W-:Y:S04]  /*33770*/  STL.64 [R1+0x5a8], R22 ;  /* 0x0005a81601007387 */ /* 0x0001e80000100a00 */
[----:B0-----:R-:W2:Y:S04]  /*33780*/  LDL.LU.64 R22, [R1+0x34b8] ;  /* 0x0034b80001167983 */ /* 0x001ea80000300a00 */
[----:B------:R-:W2:Y:S04]  /*33790*/  LDL.LU.64 R20, [R1+0x34b0] ;  /* 0x0034b00001147983 */ /* 0x000ea80000300a00 */
[----:B------:R-:W3:Y:S02]  /*337a0*/  LDL.LU.64 R28, [R1+0x34a8] ;  /* 0x0034a800011c7983 */ /* 0x000ee40000300a00 */
[----:B---3--:R-:W-:-:S15]  /*337b0*/  HMMA.16816.F32 R24, R4, R28, R24 ;  /* 0x0000001c0418723c */ /* 0x008fde0000001818 */
[----:B------:R-:W-:-:S08]  /*337c0*/  NOP ;  /* 0x0000000000007918 */ /* 0x000fd00000000000 */
[----:B------:R-:W-:Y:S04]  /*337d0*/  STL.64 [R1+0x590], R24 ;  /* 0x0005901801007387 */ /* 0x000fe80000100a00 */
[----:B------:R0:W-:Y:S04]  /*337e0*/  STL.64 [R1+0x598], R26 ;  /* 0x0005981a01007387 */ /* 0x0001e80000100a00 */
[----:B0-----:R-:W2:Y:S04]  /*337f0*/  LDL.LU.64 R26, [R1+0x34a0] ;  /* 0x0034a000011a7983 */ /* 0x001ea80000300a00 */
[----:B------:R-:W3:Y:S01]  /*33800*/  LDL.LU.64 R24, [R1+0x3498] ;  /* 0x0034980001187983 */ /* 0x000ee20000300a00 */
        /* <DEDUP_REMOVED lines=23> */
[----:B------:R-:W3:Y:S04]  /*33980*/  LDL.LU.64 R12, [R1+0x3468] ;  /* 0x00346800010c7983 */ /* 0x000ee80000300a00 */
[----:B------:R-:W-:Y:S04]  /*33990*/  STL [R1+0x3374], R22 ;  /* 0x0033741601007387 */ /* 0x000fe80000100800 */
[----:B------:R-:W-:Y:S01]  /*339a0*/  STL [R1+0x3370], R23 ;  /* 0x0033701701007387 */ /* 0x000fe20000100800 */
[----:B---3--:R-:W-:-:S15]  /*339b0*/  HMMA.16816.F32 R12, R4, R20, R12 ;  /* 0x00000014040c723c */ /* 0x008fde000000180c */
[----:B------:R-:W-:-:S08]  /*339c0*/  NOP ;  /* 0x0000000000007918 */ /* 0x000fd00000000000 */
[----:B------:R-:W-:Y:S04]  /*339d0*/  STL.64 [R1+0x550], R12 ;  /* 0x0005500c01007387 */ /* 0x000fe80000100a00 */
[----:B------:R0:W-:Y:S04]  /*339e0*/  STL.64 [R1+0x558], R14 ;  /* 0x0005580e01007387 */ /* 0x0001e80000100a00 */
[----:B0-----:R-:W2:Y:S04]  /*339f0*/  LDL.LU.64 R14, [R1+0x3460] ;  /* 0x00346000010e7983 */ /* 0x001ea80000300a00 */
[----:B------:R-:W4:Y:S04]  /*33a00*/  LDL.LU.64 R12, [R1+0x3458] ;  /* 0x00345800010c7983 */ /* 0x000f280000300a00 */
[----:B------:R0:W-:Y:S04]  /*33a10*/  STL.64 [R1+0x3408], R20 ;  /* 0x0034081401007387 */ /* 0x0001e80000100a00 */
[----:B0-----:R-:W2:Y:S04]  /*33a20*/  LDL.LU R20, [R1+0x500] ;  /* 0x0005000001147983 */ /* 0x001ea80000300800 */
[----:B------:R-:W2:Y:S04]  /*33a30*/  LDL.LU R21, [R1+0x504] ;  /* 0x0005040001157983 */ /* 0x000ea80000300800 */
[----:B------:R-:W2:Y:S04]  /*33a40*/  LDL.LU R22, [R1+0x508] ;  /* 0x0005080001167983 */ /* 0x000ea80000300800 */
[----:B------:R-:W2:Y:S02]  /*33a50*/  LDL.LU R23, [R1+0x50c] ;  /* 0x00050c0001177983 */ /* 0x000ea40000300800 */
[----:B--2---:R-:W-:-:S15]  /*33a60*/  HMMA.16816.F32 R20, R4, R14, R20 ;  /* 0x0000000e0414723c */ /* 0x004fde0000001814 */
[----:B------:R-:W-:-:S08]  /*33a70*/  NOP ;  /* 0x0000000000007918 */ /* 0x000fd00000000000 */
[----:B------:R-:W-:Y:S04]  /*33a80*/  STL.64 [R1+0x540], R20 ;  /* 0x0005401401007387 */ /* 0x000fe80000100a00 */
[----:B------:R4:W-:Y:S02]  /*33a90*/  STL.64 [R1+0x548], R22 ;  /* 0x0005481601007387 */ /* 0x0009e40000100a00 */
[----:B----4-:R-:W-:Y:S02]  /*33aa0*/  HMMA.16816.F32 R20, R4, R12, R24 ;  /* 0x0000000c0414723c */ /* 0x010fe40000001818 */
[----:B------:R-:W2:-:S15]  /*33ab0*/  LDL.LU R24, [R1+0x470] ;  /* 0x0004700001187983 */ /* 0x000e9e0000300800 */
[----:B------:R-:W-:-:S06]  /*33ac0*/  NOP ;  /* 0x0000000000007918 */ /* 0x000fcc0000000000 */
[----:B------:R-:W-:Y:S04]  /*33ad0*/  STL.64 [R1+0x530], R20 ;  /* 0x0005301401007387 */ /* 0x000fe80000100a00 */
[----:B------:R-:W-:Y:S04]  /*33ae0*/  STL.64 [R1+0x538], R22 ;  /* 0x0005381601007387 */ /* 0x000fe80000100a00 */
[----:B------:R-:W2:Y:S04]  /*33af0*/  LDL.LU R25, [R1+0x474] ;  /* 0x0004740001197983 */ /* 0x000ea80000300800 */
[----:B------:R-:W3:Y:S04]  /*33b00*/  LDL.LU R26, [R1+0x478] ;  /* 0x00047800011a7983 */ /* 0x000ee80000300800 */
[----:B------:R-:W3:Y:S04]  /*33b10*/  LDL.LU R27, [R1+0x47c] ;  /* 0x00047c00011b7983 */ /* 0x000ee80000300800 */
[----:B---3--:R0:W-:Y:S02]  /*33b20*/  STL.64 [R1+0x3390], R26 ;  /* 0x0033901a01007387 */ /* 0x0081e40000100a00 */
[----:B0-----:R-:W-:-:S02]  /*33b30*/  IMAD.MOV.U32 R26, RZ, RZ, R3 ;  /* 0x000000ffff1a7224 */ /* 0x001fc400078e0003 */
[----:B------:R-:W-:Y:S01]  /*33b40*/  IMAD.MOV.U32 R27, RZ, RZ, R8 ;  /* 0x000000ffff1b7224 */ /* 0x000fe200078e0008 */
[----:B------:R-:W3:Y:S04]  /*33b50*/  LDL.LU R3, [R1+0x3450] ;  /* 0x0034500001037983 */ /* 0x000ee80000300800 */
[----:B------:R-:W4:Y:S04]  /*33b60*/  LDL.LU R8, [R1+0x344c] ;  /* 0x00344c0001087983 */ /* 0x000f280000300800 */
[----:B--2---:R-:W-:Y:S04]  /*33b70*/  STL.64 [R1+0x3388], R24 ;  /* 0x0033881801007387 */ /* 0x004fe80000100a00 */
[----:B------:R-:W-:Y:S04]  /*33b80*/  STL.64 [R1+0x33a8], R26 ;  /* 0x0033a81a01007387 */ /* 0x000fe80000100a00 */
[----:B------:R-:W-:Y:S04]  /*33b90*/  STL.64 [R1+0x3358], R14 ;  /* 0x0033580e01007387 */ /* 0x000fe80000100a00 */
[----:B------:R0:W-:Y:S04]  /*33ba0*/  STL.64 [R1+0x3350], R12 ;  /* 0x0033500c01007387 */ /* 0x0001e80000100a00 */
[----:B0-----:R-:W2:Y:S04]  /*33bb0*/  LDL.LU R12, [R1+0x450] ;  /* 0x00045000010c7983 */ /* 0x001ea80000300800 */
[----:B------:R-:W2:Y:S04]  /*33bc0*/  LDL.LU R13, [R1+0x454] ;  /* 0x00045400010d7983 */ /* 0x000ea80000300800 */
[----:B------:R-:W3:Y:S04]  /*33bd0*/  LDL.LU R14, [R1+0x458] ;  /* 0x00045800010e7983 */ /* 0x000ee80000300800 */
[----:B------:R-:W3:Y:S01]  /*33be0*/  LDL.LU R15, [R1+0x45c] ;  /* 0x00045c00010f7983 */ /* 0x000ee20000300800 */
[----:B------:R-:W-:-:S02]  /*33bf0*/  IMAD.MOV.U32 R24, RZ, RZ, R9 ;  /* 0x000000ffff187224 */ /* 0x000fc400078e0009 */
[----:B------:R-:W-:Y:S02]  /*33c00*/  IMAD.MOV.U32 R25, RZ, RZ, R19 ;  /* 0x000000ffff197224 */ /* 0x000fe400078e0013 */
[----:B------:R-:W-:Y:S02]  /*33c10*/  IMAD.MOV.U32 R26, RZ, RZ, R18 ;  /* 0x000000ffff1a7224 */ /* 0x000fe400078e0012 */
[----:B------:R-:W-:Y:S01]  /*33c20*/  IMAD.MOV.U32 R27, RZ, RZ, R17 ;  /* 0x000000ffff1b7224 */ /* 0x000fe200078e0011 */
[----:B------:R-:W4:Y:S04]  /*33c30*/  LDL.LU R9, [R1+0x3448] ;  /* 0x0034480001097983 */ /* 0x000f280000300800 */
[----:B------:R-:W-:Y:S04]  /*33c40*/  STL.64 [R1+0x33c0], R24 ;  /* 0x0033c01801007387 */ /* 0x000fe80000100a00 */
[----:B------:R-:W-:Y:S04]  /*33c50*/  STL.64 [R1+0x33d8], R26 ;  /* 0x0033d81a01007387 */ /* 0x000fe80000100a00 */
[----:B---3--:R-:W-:Y:S04]  /*33c60*/  STL.64 [R1+0x33a0], R14 ;  /* 0x0033a00e01007387 */ /* 0x008fe80000100a00 */
[----:B--2---:R0:W-:Y:S04]  /*33c70*/  STL.64 [R1+0x3398], R12 ;  /* 0x0033980c01007387 */ /* 0x0041e80000100a00 */
[----:B0-----:R-:W2:Y:S04]  /*33c80*/  LDL.LU R12, [R1+0x480] ;  /* 0x00048000010c7983 */ /* 0x001ea80000300800 */
[----:B------:R-:W2:Y:S04]  /*33c90*/  LDL.LU R13, [R1+0x484] ;  /* 0x00048400010d7983 */ /* 0x000ea80000300800 */
[----:B------:R-:W3:Y:S04]  /*33ca0*/  LDL.LU R14, [R1+0x488] ;  /* 0x00048800010e7983 */ /* 0x000ee80000300800 */
[----:B------:R-:W3:Y:S01]  /*33cb0*/  LDL.LU R15, [R1+0x48c] ;  /* 0x00048c00010f7983 */ /* 0x000ee20000300800 */
[----:B------:R-:W-:-:S02]  /*33cc0*/  IMAD.MOV.U32 R24, RZ, RZ, R16 ;  /* 0x000000ffff187224 */ /* 0x000fc400078e0010 */
        /* <DEDUP_REMOVED lines=12> */
[----:B------:R-:W-:-:S03]  /*33d90*/  IMAD.MOV.U32 R26, RZ, RZ, R10 ;  /* 0x000000ffff1a7224 */ /* 0x000fc600078e000a */
        /* <DEDUP_REMOVED lines=10> */
[----:B------:R-:W3:Y:S01]  /*33e40*/  LDL.LU R18, [R1+0x10b4] ;  /* 0x0010b40001127983 */ /* 0x000ee20000300800 */
[----:B------:R-:W-:-:S03]  /*33e50*/  IMAD.MOV.U32 R27, RZ, RZ, R0 ;  /* 0x000000ffff1b7224 */ /* 0x000fc600078e0000 */
[----:B------:R-:W3:Y:S04]  /*33e60*/  LDL.LU R19, [R1+0x10c0] ;  /* 0x0010c00001137983 */ /* 0x000ee80000300800 */
[----:B------:R-:W3:Y:S04]  /*33e70*/  LDL.LU R0, [R1+0x10bc] ;  /* 0x0010bc0001007983 */ /* 0x000ee80000300800 */
[----:B----4-:R-:W-:Y:S04]  /*33e80*/  STL.64 [R1+0x3428], R22 ;  /* 0x0034281601007387 */ /* 0x010fe80000100a00 */
[----:B--2---:R0:W-:Y:S04]  /*33e90*/  STL.64 [R1+0x3420], R20 ;  /* 0x0034201401007387 */ /* 0x0041e80000100a00 */
[----:B0-----:R-:W2:Y:S04]  /*33ea0*/  LDL.LU R20, [R1+0x7f0] ;  /* 0x0007f00001147983 */ /* 0x001ea80000300800 */
[----:B------:R-:W2:Y:S04]  /*33eb0*/  LDL.LU R21, [R1+0x7f4] ;  /* 0x0007f40001157983 */ /* 0x000ea80000300800 */
[----:B------:R-:W4:Y:S04]  /*33ec0*/  LDL.LU R22, [R1+0x7f8] ;  /* 0x0007f80001167983 */ /* 0x000f280000300800 */
[----:B------:R-:W4:Y:S04]  /*33ed0*/  LDL.LU R23, [R1+0x7fc] ;  /* 0x0007fc0001177983 */ /* 0x000f280000300800 */
[----:B----4-:R-:W-:Y:S04]  /*33ee0*/  STL.64 [R1+0x3438], R22 ;  /* 0x0034381601007387 */ /* 0x010fe80000100a00 */
[----:B--2---:R0:W-:Y:S04]  /*33ef0*/  STL.64 [R1+0x3430], R20 ;  /* 0x0034301401007387 */ /* 0x0041e80000100a00 */
[----:B0-----:R-:W2:Y:S04]  /*33f00*/  LDL.LU R20, [R1+0x4e0] ;  /* 0x0004e00001147983 */ /* 0x001ea80000300800 */
[----:B------:R-:W2:Y:S04]  /*33f10*/  LDL.LU R21, [R1+0x4e4] ;  /* 0x0004e40001157983 */ /* 0x000ea80000300800 */
[----:B------:R-:W2:Y:S04]  /*33f20*/  LDL.LU R22, [R1+0x4e8] ;  /* 0x0004e80001167983 */ /* 0x000ea80000300800 */
[----:B------:R-:W2:Y:S04]  /*33f30*/  LDL.LU R23, [R1+0x4ec] ;  /* 0x0004ec0001177983 */ /* 0x000ea80000300800 */
[----:B------:R-:W4:Y:S04]  /*33f40*/  LDL.64 R24, [R1+0x20] ;  /* 0x0000200001187983 */ /* 0x000f280000100a00 */
[----:B---3--:R-:W-:Y:S04]  /*33f50*/  STL.64 [R1+0x33d0], R14 ;  /* 0x0033d00e01007387 */ /* 0x008fe80000100a00 */
[----:B------:R0:W-:Y:S04]  /*33f60*/  STL.64 [R1+0x33c8], R12 ;  /* 0x0033c80c01007387 */ /* 0x0001e80000100a00 */
[----:B0-----:R-:W3:Y:S04]  /*33f70*/  LDL.LU R12, [R1+0x4a0] ;  /* 0x0004a000010c7983 */ /* 0x001ee80000300800 */
[----:B------:R-:W3:Y:S04]  /*33f80*/  LDL.LU R13, [R1+0x4a4] ;  /* 0x0004a400010d7983 */ /* 0x000ee80000300800 */
[----:B------:R-:W2:Y:S04]  /*33f90*/  LDL.LU R14, [R1+0x4a8] ;  /* 0x0004a800010e7983 */ /* 0x000ea80000300800 */
[----:B------:R-:W2:Y:S04]  /*33fa0*/  LDL.LU R15, [R1+0x4ac] ;  /* 0x0004ac00010f7983 */ /* 0x000ea80000300800 */
[----:B--2---:R-:W-:Y:S04]  /*33fb0*/  STL.64 [R1+0x33e8], R14 ;  /* 0x0033e80e01007387 */ /* 0x004fe80000100a00 */
[----:B---3--:R0:W-:Y:S04]  /*33fc0*/  STL.64 [R1+0x33e0], R12 ;  /* 0x0033e00c01007387 */ /* 0x0081e80000100a00 */
        /* <DEDUP_REMOVED lines=12> */
[----:B------:R-:W3:Y:S04]  /*34090*/  LDL.LU R10, [R1+0x3444] ;  /* 0x00344400010a7983 */ /* 0x000ee80000300800 */
[----:B------:R-:W3:Y:S02]  /*340a0*/  LDL.LU R11, [R1+0x3440] ;  /* 0x00344000010b7983 */ /* 0x000ee40000300800 */
[----:B---3--:R-:W-:-:S15]  /*340b0*/  HMMA.16816.F32 R20, R4, R10, R20 ;  /* 0x0000000a0414723c */ /* 0x008fde0000001814 */
[----:B------:R-:W-:-:S08]  /*340c0*/  NOP ;  /* 0x0000000000007918 */ /* 0x000fd00000000000 */
[----:B------:R-:W-:Y:S04]  /*340d0*/  STL.64 [R1+0x520], R20 ;  /* 0x0005201401007387 */ /* 0x000fe80000100a00 */
[----:B------:R0:W-:Y:S04]  /*340e0*/  STL.64 [R1+0x528], R22 ;  /* 0x0005281601007387 */ /* 0x0001e80000100a00 */
[----:B0-----:R-:W3:Y:S04]  /*340f0*/  LDL.LU.64 R22, [R1+0x3438] ;  /* 0x0034380001167983 */ /* 0x001ee80000300a00 */
[----:B------:R-:W3:Y:S04]  /*34100*/  LDL.LU.64 R20, [R1+0x3430] ;  /* 0x0034300001147983 */ /* 0x000ee80000300a00 */
[----:B------:R0:W-:Y:S04]  /*34110*/  STL [R1+0x332c], R10 ;  /* 0x00332c0a01007387 */ /* 0x0001e80000100800 */
[----:B0-----:R-:W4:Y:S04]  /*34120*/  LDL.LU R10, [R1+0x10b8] ;  /* 0x0010b800010a7983 */ /* 0x001f280000300800 */
[----:B------:R-:W-:Y:S01]  /*34130*/  STL [R1+0x3328], R11 ;  /* 0x0033280b01007387 */ /* 0x000fe20000100800 */
[----:B---3--:R-:W-:-:S15]  /*34140*/  HMMA.16816.F32 R20, R4, R8, R20 ;  /* 0x000000080414723c */ /* 0x008fde0000001814 */
[----:B------:R-:W-:-:S08]  /*34150*/  NOP ;  /* 0x0000000000007918 */ /* 0x000fd00000000000 */
[----:B------:R-:W-:Y:S04]  /*34160*/  STL.64 [R1+0x830], R20 ;  /* 0x0008301401007387 */ /* 0x000fe80000100a00 */
[----:B------:R0:W-:Y:S04]  /*34170*/  STL.64 [R1+0x838], R22 ;  /* 0x0008381601007387 */ /* 0x0001e80000100a00 */
[----:B0-----:R-:W3:Y:S04]  /*34180*/  LDL.LU.64 R22, [R1+0x3428] ;  /* 0x0034280001167983 */ /* 0x001ee80000300a00 */
[----:B------:R-:W3:Y:S04]  /*34190*/  LDL.LU.64 R20, [R1+0x3420] ;  /* 0x0034200001147983 */ /* 0x000ee80000300a00 */
[----:B------:R-:W-:Y:S01]  /*341a0*/  STL [R1+0x3310], R9 ;  /* 0x0033100901007387 */ /* 0x000fe20000100800 */
[----:B---3--:R-:W-:-:S15]  /*341b0*/  HMMA.16816.F32 R20, R4, R2, R20 ;  /* 0x000000020414723c */ /* 0x008fde0000001814 */
[----:B------:R-:W-:-:S08]  /*341c0*/  NOP ;  /* 0x0000000000007918 */ /* 0x000fd00000000000 */
[----:B------:R-:W-:Y:S04]  /*341d0*/  STL.64 [R1+0x820], R20 ;  /* 0x0008201401007387 */ /* 0x000fe80000100a00 */
[----:B------:R0:W-:Y:S04]  /*341e0*/  STL.64 [R1+0x828], R22 ;  /* 0x0008281601007387 */ /* 0x0001e80000100a00 */
[----:B0-----:R-:W3:Y:S04]  /*341f0*/  LDL.LU.64 R22, [R1+0x3418] ;  /* 0x0034180001167983 */ /* 0x001ee80000300a00 */
[----:B------:R-:W3:Y:S01]  /*34200*/  LDL.LU.64 R20, [R1+0x3410] ;  /* 0x0034100001147983 */ /* 0x000ee20000300a00 */
[----:B----4-:R-:W-:-:S02]  /*34210*/  IMAD R18, R18, 0x100, R10 ;  /* 0x0000010012127824 */ /* 0x010fc400078e020a */
[----:B------:R-:W-:Y:S01]  /*34220*/  IMAD R19, R0, 0x100, R19 ;  /* 0x0000010000137824 */ /* 0x000fe200078e0213 */
[----:B------:R-:W-:Y:S02]  /*34230*/  F2FP.F16.E5M2.UNPACK_B R16, R16 ;  /* 0x00000010ff10723e */ /* 0x000fe400020004ff */
[----:B------:R-:W-:Y:S02]  /*34240*/  F2FP.F16.E5M2.UNPACK_B R17, R17 ;  /* 0x00000011ff11723e */ /* 0x000fe400020004ff */
[----:B------:R-:W-:Y:S02]  /*34250*/  F2FP.F16.E5M2.UNPACK_B R18, R18 ;  /* 0x00000012ff12723e */ /* 0x000fe400020004ff */
[----:B------:R-:W-:Y:S01]  /*34260*/  F2FP.F16.E5M2.UNPACK_B R19, R19 ;  /* 0x00000013ff13723e */ /* 0x000fe200020004ff */
[----:B---3--:R-:W-:Y:S01]  /*34270*/  HMMA.16816.F32 R4, R4, R24, R20 ;  /* 0x000000180404723c */ /* 0x008fe20000001814 */
[----:B------:R-:W3:Y:S06]  /*34280*/  LDL.LU.64 R20, [R1+0x3408] ;  /* 0x0034080001147983 */ /* 0x000eec0000300a00 */
[----:B------:R-:W-:-:S02]  /*34290*/  IMAD.MOV.U32 R22, RZ, RZ, R24 ;  /* 0x000000ffff167224 */ /* 0x000fc400078e0018 */
[----:B------:R-:W-:Y:S02]  /*342a0*/  IMAD.MOV.U32 R23, RZ, RZ, R25 ;  /* 0x000000ffff177224 */ /* 0x000fe400078e0019 */
[----:B--2---:R-:W-:-:S12]  /*342b0*/  HMMA.16816.F32 R24, R16, R26, R12 ;  /* 0x0000001a1018723c */ /* 0x004fd8000000180c */
[----:B------:R0:W-:Y:S04]  /*342c0*/  STL.64 [R1+0x510], R4 ;  /* 0x0005100401007387 */ /* 0x0001e80000100a00 */
[----:B------:R1:W-:Y:S04]  /*342d0*/  STL.64 [R1+0x518], R6 ;  /* 0x0005180601007387 */ /* 0x0003e80000100a00 */
[----:B0-----:R-:W2:Y:S04]  /*342e0*/  LDL.LU R4, [R1+0x460] ;  /* 0x0004600001047983 */ /* 0x001ea80000300800 */
[----:B------:R-:W2:Y:S04]  /*342f0*/  LDL.LU R5, [R1+0x464] ;  /* 0x0004640001057983 */ /* 0x000ea80000300800 */
[----:B-1----:R-:W2:Y:S04]  /*34300*/  LDL.LU R6, [R1+0x468] ;  /* 0x0004680001067983 */ /* 0x002ea80000300800 */
[----:B------:R-:W2:Y:S04]  /*34310*/  LDL.LU R7, [R1+0x46c] ;  /* 0x00046c0001077983 */ /* 0x000ea80000300800 */
[----:B------:R-:W4:Y:S04]  /*34320*/  LDL.LU.64 R14, [R1+0x3400] ;  /* 0x00340000010e7983 */ /* 0x000f280000300a00 */
[----:B------:R-:W4:Y:S04]  /*34330*/  LDL.LU.64 R12, [R1+0x33f8] ;  /* 0x0033f800010c7983 */ /* 0x000f280000300a00 */
        /* <DEDUP_REMOVED lines=37> */
[----:B------:R-:W4:Y:S04]  /*34590*/  LDL.LU.64 R24, [R1+0x3378] ;  /* 0x0033780001187983 */ /* 0x000f280000300a00 */
[----:B------:R-:W3:Y:S01]  /*345a0*/  LDL.LU R9, [R1+0x10d8] ;  /* 0x0010d80001097983 */ /* 0x000ee20000300800 */
[C---:B--2---:R-:W-:Y:S06]  /*345b0*/  HMMA.16816.F32 R4, R16.reuse, R26, R4 ;  /* 0x0000001a1004723c */ /* 0x044fec0000001804 */
[----:B----4-:R-:W-:-:S15]  /*345c0*/  HMMA.16816.F32 R12, R16, R24, R12 ;  /* 0x00000018100c723c */ /* 0x010fde000000180c */
[----:B------:R-:W-:-:S02]  /*345d0*/  NOP ;  /* 0x0000000000007918 */ /* 0x000fc40000000000 */
[----:B------:R-:W-:Y:S04]  /*345e0*/  STL.64 [R1+0x4a0], R4 ;  /* 0x0004a00401007387 */ /* 0x000fe80000100a00 */
[----:B------:R0:W-:Y:S04]  /*345f0*/  STL.64 [R1+0x4a8], R6 ;  /* 0x0004a80601007387 */ /* 0x0001e80000100a00 */
[----:B0-----:R-:W2:Y:S04]  /*34600*/  LDL.LU R6, [R1+0x10d4] ;  /* 0x0010d40001067983 */ /* 0x001ea80000300800 */
[----:B------:R-:W4:Y:S04]  /*34610*/  LDL.LU R7, [R1+0x10e0] ;  /* 0x0010e00001077983 */ /* 0x000f280000300800 */
[----:B------:R-:W4:Y:S04]  /*34620*/  LDL.LU R0, [R1+0x10dc] ;  /* 0x0010dc0001007983 */ /* 0x000f280000300800 */
[----:B------:R0:W-:Y:S04]  /*34630*/  STL.64 [R1+0x490], R12 ;  /* 0x0004900c01007387 */ /* 0x0001e80000100a00 */
[----:B------:R1:W-:Y:S04]  /*34640*/  STL.64 [R1+0x498], R14 ;  /* 0x0004980e01007387 */ /* 0x0003e80000100a00 */
        /* <DEDUP_REMOVED lines=12> */
[----:B------:R-:W3:Y:S04]  /*34710*/  LDL.LU R11, [R1+0x10d0] ;  /* 0x0010d000010b7983 */ /* 0x000ee80000300800 */
        /* <DEDUP_REMOVED lines=13> */
[----:B------:R0:W-:Y:S02]  /*347f0*/  STL.64 [R1+0x3280], R26 ;  /* 0x0032801a01007387 */ /* 0x0001e40000100a00 */
[----:B0-----:R-:W-:-:S02]  /*34800*/  IMAD.MOV.U32 R26, RZ, RZ, R22 ;  /* 0x000000ffff1a7224 */ /* 0x001fc400078e0016 */
[----:B------:R-:W-:Y:S01]  /*34810*/  IMAD.MOV.U32 R27, RZ, RZ, R23 ;  /* 0x000000ffff1b7224 */ /* 0x000fe200078e0017 */
[----:B------:R-:W4:Y:S04]  /*34820*/  LDL.LU R22, [R1+0x3374] ;  /* 0x0033740001167983 */ /* 0x000f280000300800 */
[----:B------:R-:W4:Y:S04]  /*34830*/  LDL.LU R23, [R1+0x3370] ;  /* 0x0033700001177983 */ /* 0x000f280000300800 */
[----:B------:R0:W-:Y:S04]  /*34840*/  STL.64 [R1+0x3278], R24 ;  /* 0x0032781801007387 */ /* 0x0001e80000100a00 */
[----:B------:R1:W-:Y:S04]  /*34850*/  STL.64 [R1+0x3308], R26 ;  /* 0x0033081a01007387 */ /* 0x0003e80000100a00 */
[----:B0-----:R-:W2:Y:S04]  /*34860*/  LDL.LU R24, [R1+0x7d0] ;  /* 0x0007d00001187983 */ /* 0x001ea80000300800 */
[----:B------:R-:W2:Y:S04]  /*34870*/  LDL.LU R25, [R1+0x7d4] ;  /* 0x0007d40001197983 */ /* 0x000ea80000300800 */
[----:B-1----:R-:W3:Y:S04]  /*34880*/  LDL.LU R26, [R1+0x7d8] ;  /* 0x0007d800011a7983 */ /* 0x002ee80000300800 */
[----:B------:R-:W3:Y:S01]  /*34890*/  LDL.LU R27, [R1+0x7dc] ;  /* 0x0007dc00011b7983 */ /* 0x000ee20000300800 */
[C---:B----4-:R-:W-:Y:S03]  /*348a0*/  HMMA.16816.F32 R12, R16.reuse, R22, R12 ;  /* 0x00000016100c723c */ /* 0x050fe6000000180c */
[----:B---3--:R-:W-:Y:S04]  /*348b0*/  STL.64 [R1+0x3320], R26 ;  /* 0x0033201a01007387 */ /* 0x008fe80000100a00 */
[----:B--2---:R0:W-:Y:S04]  /*348c0*/  STL.64 [R1+0x3318], R24 ;  /* 0x0033181801007387 */ /* 0x0041e80000100a00 */
        /* <DEDUP_REMOVED lines=54> */
[----:B0-----:R-:W2:Y:S01]  /*34c30*/  LDL.LU.64 R26, [R1+0x3308] ;  /* 0x00330800011a7983 */ /* 0x001ea20000300a00 */
[----:B------:R-:W-:Y:S03]  /*34c40*/  HMMA.16816.F32 R12, R16, R2, R12 ;  /* 0x00000002100c723c */ /* 0x000fe6000000180c */
[----:B------:R-:W-:Y:S04]  /*34c50*/  STL.64 [R1+0x3220], R10 ;  /* 0x0032200a01007387 */ /* 0x000fe80000100a00 */
[----:B------:R-:W-:Y:S01]  /*34c60*/  STL.64 [R1+0x3218], R8 ;  /* 0x0032180801007387 */ /* 0x000fe20000100a00 */
[----:B------:R-:W-:-:S03]  /*34c70*/  IMAD R7, R0, 0x100, R7 ;  /* 0x0000010000077824 */ /* 0x000fc600078e0207 */
[----:B------:R-:W3:-:S12]  /*34c80*/  LDL.LU R0, [R1+0x1100] ;  /* 0x0011000001007983 */ /* 0x000ed80000300800 */
[----:B------:R0:W-:Y:S04]  /*34c90*/  STL.64 [R1+0x800], R12 ;  /* 0x0008000c01007387 */ /* 0x0001e80000100a00 */
[----:B------:R1:W-:Y:S04]  /*34ca0*/  STL.64 [R1+0x808], R14 ;  /* 0x0008080e01007387 */ /* 0x0003e80000100a00 */
[----:B0-----:R-:W4:Y:S01]  /*34cb0*/  LDL.LU R12, [R1+0x350] ;  /* 0x00035000010c7983 */ /* 0x001f220000300800 */
[----:B--2---:R-:W-:-:S15]  /*34cc0*/  HMMA.16816.F32 R8, R16, R26, R20 ;  /* 0x0000001a1008723c */ /* 0x004fde0000001814 */
[----:B------:R-:W-:-:S08]  /*34cd0*/  NOP ;  /* 0x0000000000007918 */ /* 0x000fd00000000000 */
[----:B------:R-:W-:Y:S04]  /*34ce0*/  STL.64 [R1+0x430], R8 ;  /* 0x0004300801007387 */ /* 0x000fe80000100a00 */
[----:B------:R-:W-:Y:S04]  /*34cf0*/  STL.64 [R1+0x438], R10 ;  /* 0x0004380a01007387 */ /* 0x000fe80000100a00 */
[----:B------:R-:W4:Y:S04]  /*34d00*/  LDL.LU R13, [R1+0x354] ;  /* 0x00035400010d7983 */ /* 0x000f280000300800 */
[----:B-1----:R-:W2:Y:S04]  /*34d10*/  LDL.LU R14, [R1+0x358] ;  /* 0x00035800010e7983 */ /* 0x002ea80000300800 */
[----:B------:R-:W2:Y:S04]  /*34d20*/  LDL.LU R15, [R1+0x35c] ;  /* 0x00035c00010f7983 */ /* 0x000ea80000300800 */
[----:B------:R-:W3:Y:S04]  /*34d30*/  LDL.LU R20, [R1+0x370] ;  /* 0x0003700001147983 */ /* 0x000ee80000300800 */
[----:B------:R-:W3:Y:S04]  /*34d40*/  LDL.LU R21, [R1+0x374] ;  /* 0x0003740001157983 */ /* 0x000ee80000300800 */
[----:B------:R-:W4:Y:S04]  /*34d50*/  LDL.LU R22, [R1+0x378] ;  /* 0x0003780001167983 */ /* 0x000f280000300800 */
[----:B------:R-:W4:Y:S04]  /*34d60*/  LDL.LU R23, [R1+0x37c] ;  /* 0x00037c0001177983 */ /* 0x000f280000300800 */
[----:B------:R-:W2:Y:S04]  /*34d70*/  LDL.LU R24, [R1+0x390] ;  /* 0x0003900001187983 */ /* 0x000ea80000300800 */
[----:B------:R-:W2:Y:S04]  /*34d80*/  LDL.LU R25, [R1+0x394] ;  /* 0x0003940001197983 */ /* 0x000ea80000300800 */
[----:B------:R-:W3:Y:S04]  /*34d90*/  LDL.LU R26, [R1+0x398] ;  /* 0x00039800011a7983 */ /* 0x000ee80000300800 */
[----:B------:R-:W3:Y:S04]  /*34da0*/  LDL.LU R27, [R1+0x39c] ;  /* 0x00039c00011b7983 */ /* 0x000ee80000300800 */
[----:B---3--:R0:W-:Y:S04]  /*34db0*/  STL.64 [R1+0x3290], R26 ;  /* 0x0032901a01007387 */ /* 0x0081e80000100a00 */
[----:B0-----:R-:W3:Y:S04]  /*34dc0*/  LDL R26, [R1] ;  /* 0x00000000011a7983 */ /* 0x001ee80000100800 */
[----:B------:R-:W3:Y:S04]  /*34dd0*/  LDL R27, [R1+0x4] ;  /* 0x00000400011b7983 */ /* 0x000ee80000100800 */
[----:B--2---:R0:W-:Y:S04]  /*34de0*/  STL.64 [R1+0x3288], R24 ;  /* 0x0032881801007387 */ /* 0x0041e80000100a00 */
[----:B0-----:R-:W2:Y:S04]  /*34df0*/  LDL R24, [R1+0x8] ;  /* 0x0000080001187983 */ /* 0x001ea80000100800 */
[----:B------:R-:W2:Y:S04]  /*34e00*/  LDL R25, [R1+0xc] ;  /* 0x00000c0001197983 */ /* 0x000ea80000100800 */
[----:B---3--:R-:W-:Y:S04]  /*34e10*/  STL.64 [R1+0x32a8], R26 ;  /* 0x0032a81a01007387 */ /* 0x008fe80000100a00 */
[----:B--2---:R-:W-:Y:S04]  /*34e20*/  STL.64 [R1+0x32c0], R24 ;  /* 0x0032c01801007387 */ /* 0x004fe80000100a00 */
[----:B----4-:R-:W-:Y:S04]  /*34e30*/  STL.64 [R1+0x3270], R22 ;  /* 0x0032701601007387 */ /* 0x010fe80000100a00 */
        /* <DEDUP_REMOVED lines=67> */
[----:B------:R-:W3:Y:S04]  /*35270*/  LDL.LU R19, [R1+0x1104] ;  /* 0x0011040001137983 */ /* 0x000ee80000300800 */
        /* <DEDUP_REMOVED lines=39> */
[----:B------:R-:W4:Y:S04]  /*354f0*/  LDL.LU.64 R24, [R1+0x3278] ;  /* 0x0032780001187983 */ /* 0x000f280000300a00 */
[----:B------:R0:W-:Y:S04]  /*35500*/  STL.64 [R1+0x3190], R28 ;  /* 0x0031901c01007387 */ /* 0x0001e80000100a00 */
[----:B0-----:R-:W3:Y:S04]  /*35510*/  LDL.LU R28, [R1+0x10f4] ;  /* 0x0010f400011c7983 */ /* 0x001ee80000300800 */
[----:B------:R-:W3:Y:S01]  /*35520*/  LDL.LU R29, [R1+0x10fc] ;  /* 0x0010fc00011d7983 */ /* 0x000ee20000300800 */
[----:B--2---:R-:W-:-:S15]  /*35530*/  HMMA.16816.F32 R20, R4, R26, R20 ;  /* 0x0000001a0414723c */ /* 0x004fde0000001814 */
        /* <DEDUP_REMOVED lines=11> */
[----:B------:R-:W-:Y:S04]  /*355f0*/  STL.64 [R1+0x3188], R26 ;  /* 0x0031881a01007387 */ /* 0x000fe80000100a00 */
[----:B------:R0:W-:Y:S04]  /*35600*/  STL.64 [R1+0x3180], R24 ;  /* 0x0031801801007387 */ /* 0x0001e80000100a00 */
[----:B0-----:R-:W3:Y:S04]  /*35610*/  LDL.LU R24, [R1+0x7b0] ;  /* 0x0007b00001187983 */ /* 0x001ee80000300800 */
[----:B------:R-:W3:Y:S04]  /*35620*/  LDL.LU R25, [R1+0x7b4] ;  /* 0x0007b40001197983 */ /* 0x000ee80000300800 */
[----:B------:R-:W3:Y:S04]  /*35630*/  LDL.LU R26, [R1+0x7b8] ;  /* 0x0007b800011a7983 */ /* 0x000ee80000300800 */
        /* <DEDUP_REMOVED lines=32> */
[----:B0-----:R-:W2:Y:S04]  /*35840*/  LDL.LU R15, [R1+0x10ec] ;  /* 0x0010ec00010f7983 */ /* 0x001ea80000300800 */
[----:B------:R0:W-:Y:S01]  /*35850*/  STL.64 [R1+0x3140], R12 ;  /* 0x0031400c01007387 */ /* 0x0001e20000100a00 */
[----:B---3--:R-:W-:-:S05]  /*35860*/  IMAD R17, R17, 0x100, R28 ;  /* 0x0000010011117824 */ /* 0x008fca00078e021c */
[----:B------:R-:W-:Y:S01]  /*35870*/  F2FP.F16.E5M2.UNPACK_B R17, R17 ;  /* 0x00000011ff11723e */ /* 0x000fe200020004ff */
[----:B--2---:R-:W-:Y:S02]  /*35880*/  IMAD R16, R16, 0x100, R15 ;  /* 0x0000010010107824 */ /* 0x004fe400078e020f */
[C---:B0-----:R-:W-:Y:S06]  /*35890*/  HMMA.16816.F32 R12, R4.reuse, R10, R20 ;  /* 0x0000000a040c723c */ /* 0x041fec0000001814 */
[----:B----4-:R-:W-:Y:S01]  /*358a0*/  HMMA.16816.F32 R20, R4, R8, R24 ;  /* 0x000000080414723c */ /* 0x010fe20000001818 */
[----:B------:R-:W-:Y:S01]  /*358b0*/  STL [R1+0x312c], R10 ;  /* 0x00312c0a01007387 */ /* 0x000fe20000100800 */
[----:B------:R-:W-:-:S03]  /*358c0*/  F2FP.F16.E5M2.UNPACK_B R16, R16 ;  /* 0x00000010ff10723e */ /* 0x000fc600020004ff */
[----:B------:R-:W-:-:S12]  /*358d0*/  STL [R1+0x3128], R11 ;  /* 0x0031280b01007387 */ /* 0x000fd80000100800 */
[----:B------:R0:W-:Y:S04]  /*358e0*/  STL.64 [R1+0x360], R12 ;  /* 0x0003600c01007387 */ /* 0x0001e80000100a00 */
[----:B------:R1:W-:Y:S04]  /*358f0*/  STL.64 [R1+0x368], R14 ;  /* 0x0003680e01007387 */ /* 0x0003e80000100a00 */
[----:B------:R-:W-:Y:S04]  /*35900*/  STL.64 [R1+0x31f0], R16 ;  /* 0x0031f01001007387 */ /* 0x000fe80000100a00 */
[----:B0-----:R-:W2:Y:S04]  /*35910*/  LDL.LU R12, [R1+0x270] ;  /* 0x00027000010c7983 */ /* 0x001ea80000300800 */
[----:B------:R0:W-:Y:S04]  /*35920*/  STL.64 [R1+0x7f0], R20 ;  /* 0x0007f01401007387 */ /* 0x0001e80000100a00 */
[----:B------:R3:W-:Y:S04]  /*35930*/  STL.64 [R1+0x7f8], R22 ;  /* 0x0007f81601007387 */ /* 0x0007e80000100a00 */
[----:B------:R-:W2:Y:S04]  /*35940*/  LDL.LU R13, [R1+0x274] ;  /* 0x00027400010d7983 */ /* 0x000ea80000300800 */
[----:B-1----:R-:W4:Y:S04]  /*35950*/  LDL.LU R14, [R1+0x278] ;  /* 0x00027800010e7983 */ /* 0x002f280000300800 */
[----:B------:R-:W4:Y:S04]  /*35960*/  LDL.LU R15, [R1+0x27c] ;  /* 0x00027c00010f7983 */ /* 0x000f280000300800 */
[----:B0-----:R-:W2:Y:S04]  /*35970*/  LDL.LU R20, [R1+0x290] ;  /* 0x0002900001147983 */ /* 0x001ea80000300800 */
[----:B------:R-:W2:Y:S04]  /*35980*/  LDL.LU R21, [R1+0x294] ;  /* 0x0002940001157983 */ /* 0x000ea80000300800 */
[----:B---3--:R-:W3:Y:S04]  /*35990*/  LDL.LU R22, [R1+0x298] ;  /* 0x0002980001167983 */ /* 0x008ee80000300800 */
[----:B------:R-:W3:Y:S04]  /*359a0*/  LDL.LU R23, [R1+0x29c] ;  /* 0x00029c0001177983 */ /* 0x000ee80000300800 */
        /* <DEDUP_REMOVED lines=8> */
[----:B--2---:R0:W-:Y:S04]  /*35a30*/  STL.64 [R1+0x31a8], R24 ;  /* 0x0031a81801007387 */ /* 0x0041e80000100a00 */
[----:B------:R-:W2:Y:S04]  /*35a40*/  LDL.LU R26, [R1+0x2c8] ;  /* 0x0002c800011a7983 */ /* 0x000ea80000300800 */
[----:B------:R-:W2:Y:S04]  /*35a50*/  LDL.LU R27, [R1+0x2cc] ;  /* 0x0002cc00011b7983 */ /* 0x000ea80000300800 */
[----:B0-----:R-:W4:Y:S04]  /*35a60*/  LDL.LU.64 R24, [R1+0x8] ;  /* 0x0000080001187983 */ /* 0x001f280000300a00 */
[----:B--2---:R-:W-:Y:S04]  /*35a70*/  STL.64 [R1+0x31c8], R26 ;  /* 0x0031c81a01007387 */ /* 0x004fe80000100a00 */
[----:B----4-:R0:W-:Y:S04]  /*35a80*/  STL.64 [R1+0x31c0], R24 ;  /* 0x0031c01801007387 */ /* 0x0101e80000100a00 */
        /* <DEDUP_REMOVED lines=8> */
[----:B------:R-:W4:Y:S04]  /*35b10*/  LDL.LU R26, [R1+0x2f8] ;  /* 0x0002f800011a7983 */ /* 0x000f280000300800 */
[----:B------:R-:W4:Y:S04]  /*35b20*/  LDL.LU R27, [R1+0x2fc] ;  /* 0x0002fc00011b7983 */ /* 0x000f280000300800 */
[----:B------:R-:W3:Y:S04]  /*35b30*/  LDL.64 R16, [R1+0x20] ;  /* 0x0000200001107983 */ /* 0x000ee80000100a00 */
        /* <DEDUP_REMOVED lines=11> */
[----:B------:R-:W4:Y:S01]  /*35bf0*/  LDL.LU R27, [R1+0x31c] ;  /* 0x00031c00011b7983 */ /* 0x000f220000300800 */
[----:B------:R-:W-:-:S03]  /*35c00*/  IMAD R18, R18, 0x100, R29 ;  /* 0x0000010012127824 */ /* 0x000fc600078e021d */
[----:B----4-:R-:W-:Y:S04]  /*35c10*/  STL.64 [R1+0x3210], R26 ;  /* 0x0032101a01007387 */ /* 0x010fe80000100a00 */
[----:B--2---:R0:W-:Y:S04]  /*35c20*/  STL.64 [R1+0x3208], R24 ;  /* 0x0032081801007387 */ /* 0x0041e80000100a00 */
[----:B0-----:R-:W2:Y:S04]  /*35c30*/  LDL.LU R24, [R1+0x7a0] ;  /* 0x0007a00001187983 */ /* 0x001ea80000300800 */
[----:B------:R-:W2:Y:S04]  /*35c40*/  LDL.LU R25, [R1+0x7a4] ;  /* 0x0007a40001197983 */ /* 0x000ea80000300800 */
[----:B------:R-:W2:Y:S04]  /*35c50*/  LDL.LU R26, [R1+0x7a8] ;  /* 0x0007a800011a7983 */ /* 0x000ea80000300800 */
[----:B------:R-:W2:Y:S04]  /*35c60*/  LDL.LU R27, [R1+0x7ac] ;  /* 0x0007ac00011b7983 */ /* 0x000ea80000300800 */
[----:B------:R-:W4:Y:S04]  /*35c70*/  LDL.LU.64 R10, [R1+0x18] ;  /* 0x00001800010a7983 */ /* 0x000f280000300a00 */
[----:B------:R-:W4:Y:S04]  /*35c80*/  LDL.64 R28, [R1] ;  /* 0x00000000011c7983 */ /* 0x000f280000100a00 */
[----:B---3--:R-:W-:Y:S04]  /*35c90*/  STL.64 [R1+0x3178], R22 ;  /* 0x0031781601007387 */ /* 0x008fe80000100a00 */
[----:B------:R0:W-:Y:S04]  /*35ca0*/  STL.64 [R1+0x3170], R20 ;  /* 0x0031701401007387 */ /* 0x0001e80000100a00 */
[----:B0-----:R-:W3:Y:S04]  /*35cb0*/  LDL.LU R20, [R1+0x2a0] ;  /* 0x0002a00001147983 */ /* 0x001ee80000300800 */
[----:B------:R-:W3:Y:S04]  /*35cc0*/  LDL.LU R21, [R1+0x2a4] ;  /* 0x0002a40001157983 */ /* 0x000ee80000300800 */
[----:B------:R-:W4:Y:S04]  /*35cd0*/  LDL.LU R22, [R1+0x2a8] ;  /* 0x0002a80001167983 */ /* 0x000f280000300800 */
[----:B------:R-:W4:Y:S01]  /*35ce0*/  LDL.LU R23, [R1+0x2ac] ;  /* 0x0002ac0001177983 */ /* 0x000f220000300800 */
[----:B--2---:R-:W-:Y:S03]  /*35cf0*/  HMMA.16816.F32 R24, R4, R2, R24 ;  /* 0x000000020418723c */ /* 0x004fe60000001818 */
[----:B----4-:R-:W-:Y:S04]  /*35d00*/  STL.64 [R1+0x31b8], R22 ;  /* 0x0031b81601007387 */ /* 0x010fe80000100a00 */
[----:B---3--:R0:W-:Y:S04]  /*35d10*/  STL.64 [R1+0x31b0], R20 ;  /* 0x0031b01401007387 */ /* 0x0081e80000100a00 */
[----:B0-----:R-:W2:Y:S04]  /*35d20*/  LDL.LU R20, [R1+0x2d0] ;  /* 0x0002d00001147983 */ /* 0x001ea80000300800 */
[----:B------:R-:W2:Y:S04]  /*35d30*/  LDL.LU R21, [R1+0x2d4] ;  /* 0x0002d40001157983 */ /* 0x000ea80000300800 */
[----:B------:R-:W2:Y:S04]  /*35d40*/  LDL.LU R22, [R1+0x2d8] ;  /* 0x0002d80001167983 */ /* 0x000ea80000300800 */
[----:B------:R-:W2:Y:S04]  /*35d50*/  LDL.LU R23, [R1+0x2dc] ;  /* 0x0002dc0001177983 */ /* 0x000ea80000300800 */
[----:B------:R-:W-:Y:S04]  /*35d60*/  STL.64 [R1+0x3158], R14 ;  /* 0x0031580e01007387 */ /* 0x000fe80000100a00 */
[----:B------:R0:W-:Y:S04]  /*35d70*/  STL.64 [R1+0x3150], R12 ;  /* 0x0031500c01007387 */ /* 0x0001e80000100a00 */
[----:B0-----:R-:W3:Y:S04]  /*35d80*/  LDL.LU R12, [R1+0x280] ;  /* 0x00028000010c7983 */ /* 0x001ee80000300800 */
[----:B------:R-:W3:Y:S04]  /*35d90*/  LDL.LU R13, [R1+0x284] ;  /* 0x00028400010d7983 */ /* 0x000ee80000300800 */
[----:B------:R-:W3:Y:S04]  /*35da0*/  LDL.LU R14, [R1+0x288] ;  /* 0x00028800010e7983 */ /* 0x000ee80000300800 */
[----:B------:R-:W3:Y:S04]  /*35db0*/  LDL.LU R15, [R1+0x28c] ;  /* 0x00028c00010f7983 */ /* 0x000ee80000300800 */
[----:B------:R-:W-:Y:S04]  /*35dc0*/  STL [R1+0x3130], R8 ;  /* 0x0031300801007387 */ /* 0x000fe80000100800 */
[----:B------:R-:W-:Y:S04]  /*35dd0*/  STL [R1+0x3114], R9 ;  /* 0x0031140901007387 */ /* 0x000fe80000100800 */
[----:B------:R-:W-:Y:S04]  /*35de0*/  STL.64 [R1+0x7e0], R24 ;  /* 0x0007e01801007387 */ /* 0x000fe80000100a00 */
[----:B------:R0:W-:Y:S04]  /*35df0*/  STL.64 [R1+0x7e8], R26 ;  /* 0x0007e81a01007387 */ /* 0x0001e80000100a00 */
[----:B0-----:R-:W4:Y:S04]  /*35e00*/  LDL.LU.64 R26, [R1+0x3210] ;  /* 0x00321000011a7983 */ /* 0x001f280000300a00 */
[----:B------:R-:W4:Y:S04]  /*35e10*/  LDL.LU.64 R24, [R1+0x3208] ;  /* 0x0032080001187983 */ /* 0x000f280000300a00 */
[----:B------:R-:W-:Y:S04]  /*35e20*/  STL [R1+0x3138], R2 ;  /* 0x0031380201007387 */ /* 0x000fe80000100800 */
[----:B------:R0:W-:Y:S01]  /*35e30*/  STL [R1+0x3134], R3 ;  /* 0x0031340301007387 */ /* 0x0001e20000100800 */
[----:B------:R-:W-:-:S02]  /*35e40*/  IMAD R19, R0, 0x100, R19 ;  /* 0x0000010000137824 */ /* 0x000fc400078e0213 */
[----:B------:R-:W-:Y:S02]  /*35e50*/  IMAD.MOV.U32 R9, RZ, RZ, R16 ;  /* 0x000000ffff097224 */ /* 0x000fe400078e0010 */
[----:B------:R-:W-:Y:S01]  /*35e60*/  IMAD.MOV.U32 R0, RZ, RZ, R17 ;  /* 0x000000ffff007224 */ /* 0x000fe200078e0011 */
[----:B0-----:R-:W2:Y:S01]  /*35e70*/  LDL.LU.64 R2, [R1+0x10] ;  /* 0x0000100001027983 */ /* 0x001ea20000300a00 */
[----:B----4-:R-:W-:Y:S03]  /*35e80*/  HMMA.16816.F32 R4, R4, R16, R24 ;  /* 0x000000100404723c */ /* 0x010fe60000001818 */
[----:B------:R-:W4:Y:S04]  /*35e90*/  LDL.LU.64 R26, [R1+0x3200] ;  /* 0x00320000011a7983 */ /* 0x000f280000300a00 */
[----:B------:R-:W4:-:S15]  /*35ea0*/  LDL.LU.64 R24, [R1+0x31f8] ;  /* 0x0031f80001187983 */ /* 0x000f1e0000300a00 */
[----:B------:R-:W-:-:S01]  /*35eb0*/  NOP ;  /* 0x0000000000007918 */ /* 0x000fc20000000000 */
[----:B------:R-:W-:Y:S04]  /*35ec0*/  STL.64 [R1+0x350], R4 ;  /* 0x0003500401007387 */ /* 0x000fe80000100a00 */
[----:B------:R0:W-:Y:S04]  /*35ed0*/  STL.64 [R1+0x358], R6 ;  /* 0x0003580601007387 */ /* 0x0001e80000100a00 */
[----:B------:R-:W4:Y:S04]  /*35ee0*/  LDL.LU.64 R16, [R1+0x31f0] ;  /* 0x0031f00001107983 */ /* 0x000f280000300a00 */
[----:B0-----:R-:W4:Y:S01]  /*35ef0*/  LDL.LU.64 R6, [R1+0x28] ;  /* 0x0000280001067983 */ /* 0x001f220000300a00 */
[----:B------:R-:W-:-:S02]  /*35f00*/  F2FP.F16.E5M2.UNPACK_B R18, R18 ;  /* 0x00000012ff12723e */ /* 0x000fc400020004ff */
[----:B------:R-:W-:-:S07]  /*35f10*/  F2FP.F16.E5M2.UNPACK_B R19, R19 ;  /* 0x00000013ff13723e */ /* 0x000fce00020004ff */
[----:B----4-:R-:W-:-:S15]  /*35f20*/  HMMA.16816.F32 R24, R16, R6, R24 ;  /* 0x000000061018723c */ /* 0x010fde0000001818 */
        /* <DEDUP_REMOVED lines=16> */
[----:B------:R-:W4:Y:S01]  /*36030*/  LDL.LU.64 R24, [R1+0x31c0] ;  /* 0x0031c00001187983 */ /* 0x000f220000300a00 */
[----:B------:R-:W-:-:S02]  /*36040*/  IMAD.MOV.U32 R4, RZ, RZ, R7 ;  /* 0x000000ffff047224 */ /* 0x000fc400078e0007 */
[----:B------:R-:W-:Y:S02]  /*36050*/  IMAD.MOV.U32 R7, RZ, RZ, R10 ;  /* 0x000000ffff077224 */ /* 0x000fe400078e000a */
[----:B------:R-:W-:Y:S01]  /*36060*/  IMAD.MOV.U32 R10, RZ, RZ, R3 ;  /* 0x000000ffff0a7224 */ /* 0x000fe200078e0003 */
[----:B----4-:R-:W-:Y:S06]  /*36070*/  HMMA.16816.F32 R20, R16, R24, R20 ;  /* 0x000000181014723c */ /* 0x010fec0000001814 */
[----:B------:R-:W-:Y:S02]  /*36080*/  IMAD.MOV.U32 R3, RZ, RZ, R24 ;  /* 0x000000ffff037224 */ /* 0x000fe400078e0018 */
[----:B------:R-:W-:-:S15]  /*36090*/  IMAD.MOV.U32 R8, RZ, RZ, R25 ;  /* 0x000000ffff087224 */ /* 0x000fde00078e0019 */
[----:B------:R-:W-:Y:S04]  /*360a0*/  STL.64 [R1+0x310], R20 ;  /* 0x0003101401007387 */ /* 0x000fe80000100a00 */
[----:B------:R0:W-:Y:S04]  /*360b0*/  STL.64 [R1+0x318], R22 ;  /* 0x0003181601007387 */ /* 0x0001e80000100a00 */
[----:B0-----:R-:W4:Y:S04]  /*360c0*/  LDL.LU.64 R22, [R1+0x31b8] ;  /* 0x0031b80001167983 */ /* 0x001f280000300a00 */
[----:B------:R-:W4:Y:S04]  /*360d0*/  LDL.LU.64 R20, [R1+0x31b0] ;  /* 0x0031b00001147983 */ /* 0x000f280000300a00 */
[----:B------:R-:W2:Y:S01]  /*360e0*/  LDL.LU.64 R24, [R1+0x31a8] ;  /* 0x0031a80001187983 */ /* 0x000ea20000300a00 */
[----:B------:R-:W-:-:S02]  /*360f0*/  IMAD.MOV.U32 R5, RZ, RZ, R6 ;  /* 0x000000ffff057224 */ /* 0x000fc400078e0006 */
        /* <DEDUP_REMOVED lines=9> */
[----:B------:R-:W2:Y:S02]  /*36190*/  LDL.LU.64 R28, [R1+0x3190] ;  /* 0x00319000011c7983 */ /* 0x000ea40000300a00 */
[----:B--2---:R-:W-:-:S15]  /*361a0*/  HMMA.16816.F32 R24, R16, R28, R24 ;  /* 0x0000001c1018723c */ /* 0x004fde0000001818 */
[----:B------:R-:W-:-:S08]  /*361b0*/  NOP ;  /* 0x0000000000007918 */ /* 0x000fd00000000000 */
        /* <DEDUP_REMOVED lines=14> */
[----:B0-----:R-:W3:Y:S04]  /*362a0*/  LDL.LU.64 R22, [R1+0x3168] ;  /* 0x0031680001167983 */ /* 0x001ee80000300a00 */
[----:B------:R-:W2:Y:S04]  /*362b0*/  LDL.LU.64 R20, [R1+0x3160] ;  /* 0x0031600001147983 */ /* 0x000ea80000300a00 */
[----:B------:R-:W-:Y:S04]  /*362c0*/  STL.64 [R1+0x3098], R26 ;  /* 0x0030981a01007387 */ /* 0x000fe80000100a00 */
[----:B------:R0:W-:Y:S04]  /*362d0*/  STL.64 [R1+0x3090], R24 ;  /* 0x0030901801007387 */ /* 0x0001e80000100a00 */
[----:B0-----:R-:W4:Y:S04]  /*362e0*/  LDL.LU R24, [R1+0x250] ;  /* 0x0002500001187983 */ /* 0x001f280000300800 */
[----:B------:R-:W4:Y:S04]  /*362f0*/  LDL.LU R25, [R1+0x254] ;  /* 0x0002540001197983 */ /* 0x000f280000300800 */
[----:B------:R-:W4:Y:S04]  /*36300*/  LDL.LU R26, [R1+0x258] ;  /* 0x00025800011a7983 */ /* 0x000f280000300800 */
[----:B------:R-:W4:Y:S01]  /*36310*/  LDL.LU R27, [R1+0x25c] ;  /* 0x00025c00011b7983 */ /* 0x000f220000300800 */
[----:B---3--:R-:W-:-:S15]  /*36320*/  HMMA.16816.F32 R12, R16, R22, R12 ;  /* 0x00000016100c723c */ /* 0x008fde000000180c */
        /* <DEDUP_REMOVED lines=27> */
[----:B----4-:R-:W-:Y:S07]  /*364e0*/  HMMA.16816.F32 R20, R16, R12, R24 ;  /* 0x0000000c1014723c */ /* 0x010fee0000001818 */
[----:B------:R-:W-:-:S02]  /*364f0*/  IMAD.MOV.U32 R26, RZ, RZ, R11 ;  /* 0x000000ffff1a7224 */ /* 0x000fc400078e000b */
[----:B------:R-:W-:Y:S02]  /*36500*/  IMAD.MOV.U32 R27, RZ, RZ, R10 ;  /* 0x000000ffff1b7224 */ /* 0x000fe400078e000a */
[----:B------:R-:W-:Y:S02]  /*36510*/  IMAD.MOV.U32 R24, RZ, RZ, R7 ;  /* 0x000000ffff187224 */ /* 0x000fe400078e0007 */
[----:B------:R-:W-:-:S10]  /*36520*/  IMAD.MOV.U32 R25, RZ, RZ, R6 ;  /* 0x000000ffff197224 */ /* 0x000fd400078e0006 */
[----:B------:R0:W-:Y:S04]  /*36530*/  STL.64 [R1+0x290], R20 ;  /* 0x0002901401007387 */ /* 0x0001e80000100a00 */
[----:B------:R1:W-:Y:S04]  /*36540*/  STL.64 [R1+0x298], R22 ;  /* 0x0002981601007387 */ /* 0x0003e80000100a00 */
[----:B------:R2:W-:Y:S04]  /*36550*/  STL.64 [R1+0x30b0], R26 ;  /* 0x0030b01a01007387 */ /* 0x0005e80000100a00 */
[----:B------:R3:W-:Y:S04]  /*36560*/  STL.64 [R1+0x30c8], R24 ;  /* 0x0030c81801007387 */ /* 0x0007e80000100a00 */
[----:B0-----:R-:W4:Y:S04]  /*36570*/  LDL.LU R20, [R1+0x1e0] ;  /* 0x0001e00001147983 */ /* 0x001f280000300800 */
[----:B------:R-:W4:Y:S04]  /*36580*/  LDL.LU R21, [R1+0x1e4] ;  /* 0x0001e40001157983 */ /* 0x000f280000300800 */
[----:B-1----:R-:W4:Y:S04]  /*36590*/  LDL.LU R22, [R1+0x1e8] ;  /* 0x0001e80001167983 */ /* 0x002f280000300800 */
[----:B------:R-:W4:Y:S01]  /*365a0*/  LDL.LU R23, [R1+0x1ec] ;  /* 0x0001ec0001177983 */ /* 0x000f220000300800 */
[----:B--2---:R-:W-:-:S02]  /*365b0*/  IMAD.MOV.U32 R26, RZ, RZ, R5 ;  /* 0x000000ffff1a7224 */ /* 0x004fc400078e0005 */
[----:B------:R-:W-:Y:S02]  /*365c0*/  IMAD.MOV.U32 R27, RZ, RZ, R4 ;  /* 0x000000ffff1b7224 */ /* 0x000fe400078e0004 */
[----:B---3--:R-:W-:Y:S02]  /*365d0*/  IMAD.MOV.U32 R24, RZ, RZ, R9 ;  /* 0x000000ffff187224 */ /* 0x008fe400078e0009 */
[----:B------:R-:W-:Y:S01]  /*365e0*/  IMAD.MOV.U32 R25, RZ, RZ, R0 ;  /* 0x000000ffff197224 */ /* 0x000fe200078e0000 */
[----:B------:R-:W-:Y:S04]  /*365f0*/  STL.64 [R1+0x30f8], R26 ;  /* 0x0030f81a01007387 */ /* 0x000fe80000100a00 */
[----:B------:R-:W-:Y:S04]  /*36600*/  STL.64 [R1+0x30f0], R24 ;  /* 0x0030f01801007387 */ /* 0x000fe80000100a00 */
[----:B----4-:R-:W-:Y:S04]  /*36610*/  STL.64 [R1+0x30c0], R22 ;  /* 0x0030c01601007387 */ /* 0x010fe80000100a00 */
[----:B------:R0:W-:Y:S04]  /*36620*/  STL.64 [R1+0x30b8], R20 ;  /* 0x0030b81401007387 */ /* 0x0001e80000100a00 */
[----:B0-----:R-:W2:Y:S04]  /*36630*/  LDL.LU R20, [R1+0x200] ;  /* 0x0002000001147983 */ /* 0x001ea80000300800 */
[----:B------:R-:W2:Y:S04]  /*36640*/  LDL.LU R21, [R1+0x204] ;  /* 0x0002040001157983 */ /* 0x000ea80000300800 */
[----:B------:R-:W3:Y:S04]  /*36650*/  LDL.LU R22, [R1+0x208] ;  /* 0x0002080001167983 */ /* 0x000ee80000300800 */
[----:B------:R-:W3:Y:S04]  /*36660*/  LDL.LU R23, [R1+0x20c] ;  /* 0x00020c0001177983 */ /* 0x000ee80000300800 */
[----:B------:R-:W4:Y:S04]  /*36670*/  LDL.LU R9, [R1+0x1120] ;  /* 0x0011200001097983 */ /* 0x000f280000300800 */
[----:B------:R-:W4:Y:S04]  /*36680*/  LDL.LU R6, [R1+0x111c] ;  /* 0x00111c0001067983 */ /* 0x000f280000300800 */
[----:B------:R-:W4:Y:S04]  /*36690*/  LDL.LU R0, [R1+0x1128] ;  /* 0x0011280001007983 */ /* 0x000f280000300800 */
[----:B------:R-:W4:Y:S04]  /*366a0*/  LDL.LU R7, [R1+0x1124] ;  /* 0x0011240001077983 */ /* 0x000f280000300800 */
[----:B------:R-:W2:Y:S04]  /*366b0*/  LDL.LU R24, [R1+0x780] ;  /* 0x0007800001187983 */ /* 0x000ea80000300800 */
[----:B------:R-:W2:Y:S04]  /*366c0*/  LDL.LU R25, [R1+0x784] ;  /* 0x0007840001197983 */ /* 0x000ea80000300800 */
[----:B------:R-:W3:Y:S04]  /*366d0*/  LDL.LU R26, [R1+0x788] ;  /* 0x00078800011a7983 */ /* 0x000ee80000300800 */
[----:B------:R-:W3:Y:S04]  /*366e0*/  LDL.LU R27, [R1+0x78c] ;  /* 0x00078c00011b7983 */ /* 0x000ee80000300800 */
[----:B------:R-:W4:Y:S04]  /*366f0*/  LDL.LU R10, [R1+0x1110] ;  /* 0x00111000010a7983 */ /* 0x000f280000300800 */
[----:B------:R-:W4:Y:S04]  /*36700*/  LDL.LU R4, [R1+0x110c] ;  /* 0x00110c0001047983 */ /* 0x000f280000300800 */
[----:B------:R-:W4:Y:S04]  /*36710*/  LDL.LU R11, [R1+0x1118] ;  /* 0x00111800010b7983 */ /* 0x000f280000300800 */
[----:B------:R-:W4:Y:S04]  /*36720*/  LDL.LU R5, [R1+0x1114] ;  /* 0x0011140001057983 */ /* 0x000f280000300800 */
        /* <DEDUP_REMOVED lines=16> */
[----:B------:R-:W2:Y:S04]  /*36830*/  LDL.LU R22, [R1+0x218] ;  /* 0x0002180001167983 */ /* 0x000ea80000300800 */
[----:B------:R-:W2:Y:S01]  /*36840*/  LDL.LU R23, [R1+0x21c] ;  /* 0x00021c0001177983 */ /* 0x000ea20000300800 */
[----:B----4-:R-:W-:-:S02]  /*36850*/  IMAD R4, R4, 0x100, R10 ;  /* 0x0000010004047824 */ /* 0x010fc400078e020a */
[----:B------:R-:W-:Y:S01]  /*36860*/  IMAD R5, R5, 0x100, R11 ;  /* 0x0000010005057824 */ /* 0x000fe200078e020b */
[----:B--2---:R-:W-:Y:S04]  /*36870*/  STL.64 [R1+0x30e8], R22 ;  /* 0x0030e81601007387 */ /* 0x004fe80000100a00 */
[----:B---3--:R0:W-:Y:S04]  /*36880*/  STL.64 [R1+0x30e0], R20 ;  /* 0x0030e01401007387 */ /* 0x0081e80000100a00 */
[----:B0-----:R-:W2:Y:S04]  /*36890*/  LDL.LU R20, [R1+0x230] ;  /* 0x0002300001147983 */ /* 0x001ea80000300800 */
[----:B------:R-:W2:Y:S04]  /*368a0*/  LDL.LU R21, [R1+0x234] ;  /* 0x0002340001157983 */ /* 0x000ea80000300800 */
[----:B------:R-:W2:Y:S04]  /*368b0*/  LDL.LU R22, [R1+0x238] ;  /* 0x0002380001167983 */ /* 0x000ea80000300800 */
[----:B------:R-:W2:Y:S04]  /*368c0*/  LDL.LU R23, [R1+0x23c] ;  /* 0x00023c0001177983 */ /* 0x000ea80000300800 */
[----:B------:R0:W-:Y:S04]  /*368d0*/  STL.64 [R1+0x3050], R14 ;  /* 0x0030500e01007387 */ /* 0x0001e80000100a00 */
[----:B0-----:R-:W3:Y:S01]  /*368e0*/  LDL.LU R14, [R1] ;  /* 0x00000000010e7983 */ /* 0x001ee20000300800 */
[----:B------:R-:W-:-:S03]  /*368f0*/  IMAD.MOV.U32 R15, RZ, RZ, R2 ;  /* 0x000000ffff0f7224 */ /* 0x000fc600078e0002 */
[----:B------:R-:W4:Y:S04]  /*36900*/  LDL.LU R2, [R1+0x3138] ;  /* 0x0031380001027983 */ /* 0x000f280000300800 */
[----:B------:R0:W-:Y:S02]  /*36910*/  STL.64 [R1+0x3048], R12 ;  /* 0x0030480c01007387 */ /* 0x0001e40000100a00 */
[----:B0-----:R-:W-:Y:S02]  /*36920*/  IMAD.MOV.U32 R12, RZ, RZ, R3 ;  /* 0x000000ffff0c7224 */ /* 0x001fe400078e0003 */
[----:B------:R-:W-:Y:S01]  /*36930*/  IMAD.MOV.U32 R13, RZ, RZ, R8 ;  /* 0x000000ffff0d7224 */ /* 0x000fe200078e0008 */
[----:B------:R-:W4:Y:S04]  /*36940*/  LDL.LU R3, [R1+0x3134] ;  /* 0x0031340001037983 */ /* 0x000f280000300800 */
[----:B------:R-:W2:Y:S04]  /*36950*/  LDL.LU R8, [R1+0x3130] ;  /* 0x0031300001087983 */ /* 0x000ea80000300800 */
[----:B------:R-:W3:Y:S04]  /*36960*/  LDL.LU R10, [R1+0x312c] ;  /* 0x00312c00010a7983 */ /* 0x000ee80000300800 */
[----:B------:R-:W3:Y:S01]  /*36970*/  LDL.LU R11, [R1+0x3128] ;  /* 0x00312800010b7983 */ /* 0x000ee20000300800 */
[----:B------:R-:W-:Y:S01]  /*36980*/  IMAD R6, R6, 0x100, R9 ;  /* 0x0000010006067824 */ /* 0x000fe200078e0209 */
[----:B---3--:R-:W-:-:S15]  /*36990*/  HMMA.16816.F32 R24, R16, R10, R24 ;  /* 0x0000000a1018723c */ /* 0x008fde0000001818 */
[----:B------:R-:W-:-:S08]  /*369a0*/  NOP ;  /* 0x0000000000007918 */ /* 0x000fd00000000000 */
[----:B------:R-:W-:Y:S04]  /*369b0*/  STL.64 [R1+0x280], R24 ;  /* 0x0002801801007387 */ /* 0x000fe80000100a00 */
[----:B------:R0:W-:Y:S04]  /*369c0*/  STL.64 [R1+0x288], R26 ;  /* 0x0002881a01007387 */ /* 0x0001e80000100a00 */
[----:B0-----:R-:W2:Y:S04]  /*369d0*/  LDL.LU.64 R26, [R1+0x3120] ;  /* 0x00312000011a7983 */ /* 0x001ea80000300a00 */
[----:B------:R-:W2:Y:S04]  /*369e0*/  LDL.LU.64 R24, [R1+0x3118] ;  /* 0x0031180001187983 */ /* 0x000ea80000300a00 */
[----:B------:R-:W2:Y:S01]  /*369f0*/  LDL.LU R9, [R1+0x3114] ;  /* 0x0031140001097983 */ /* 0x000ea20000300800 */
[----:B------:R-:W-:-:S03]  /*36a00*/  IMAD R7, R7, 0x100, R0 ;  /* 0x0000010007077824 */ /* 0x000fc600078e0200 */
[----:B------:R-:W3:Y:S01]  /*36a10*/  LDL.LU R0, [R1+0x3110] ;  /* 0x0031100001007983 */ /* 0x000ee20000300800 */
[----:B--2---:R-:W-:-:S15]  /*36a20*/  HMMA.16816.F32 R24, R16, R8, R24 ;  /* 0x000000081018723c */ /* 0x004fde0000001818 */
[----:B------:R-:W-:-:S08]  /*36a30*/  NOP ;  /* 0x0000000000007918 */ /* 0x000fd00000000000 */
[----:B------:R-:W-:Y:S04]  /*36a40*/  STL.64 [R1+0x7d0], R24 ;  /* 0x0007d01801007387 */ /* 0x000fe80000100a00 */
[----:B------:R0:W-:Y:S04]  /*36a50*/  STL.64 [R1+0x7d8], R26 ;  /* 0x0007d81a01007387 */ /* 0x0001e80000100a00 */
[----:B0-----:R-:W4:Y:S04]  /*36a60*/  LDL.LU.64 R26, [R1+0x3108] ;  /* 0x00310800011a7983 */ /* 0x001f280000300a00 */
[----:B------:R-:W4:Y:S04]  /*36a70*/  LDL.LU.64 R24, [R1+0x3100] ;  /* 0x0031000001187983 */ /* 0x000f280000300a00 */
[----:B------:R-:W-:Y:S04]  /*36a80*/  STL.64 [R1+0x3030], R10 ;  /* 0x0030300a01007387 */ /* 0x000fe80000100a00 */
[----:B------:R0:W-:Y:S04]  /*36a90*/  STL.64 [R1+0x3028], R8 ;  /* 0x0030280801007387 */ /* 0x0001e80000100a00 */
[----:B0-----:R-:W2:Y:S04]  /*36aa0*/  LDL.LU R8, [R1+0x1a0] ;  /* 0x0001a00001087983 */ /* 0x001ea80000300800 */
[----:B------:R-:W2:Y:S04]  /*36ab0*/  LDL.LU R9, [R1+0x1a4] ;  /* 0x0001a40001097983 */ /* 0x000ea80000300800 */
[----:B------:R-:W2:Y:S04]  /*36ac0*/  LDL.LU R10, [R1+0x1a8] ;  /* 0x0001a800010a7983 */ /* 0x000ea80000300800 */
[----:B------:R-:W2:Y:S01]  /*36ad0*/  LDL.LU R11, [R1+0x1ac] ;  /* 0x0001ac00010b7983 */ /* 0x000ea20000300800 */
[----:B----4-:R-:W-:-:S15]  /*36ae0*/  HMMA.16816.F32 R24, R16, R2, R24 ;  /* 0x000000021018723c */ /* 0x010fde0000001818 */
[----:B------:R-:W-:-:S08]  /*36af0*/  NOP ;  /* 0x0000000000007918 */ /* 0x000fd00000000000 */
[----:B------:R-:W-:Y:S04]  /*36b00*/  STL.64 [R1+0x7c0], R24 ;  /* 0x0007c01801007387 */ /* 0x000fe80000100a00 */
[----:B------:R0:W-:Y:S04]  /*36b10*/  STL.64 [R1+0x7c8], R26 ;  /* 0x0007c81a01007387 */ /* 0x0001e80000100a00 */
[----:B0-----:R-:W4:Y:S04]  /*36b20*/  LDL.LU.64 R26, [R1+0x30f8] ;  /* 0x0030f800011a7983 */ /* 0x001f280000300a00 */
[----:B------:R-:W3:Y:S01]  /*36b30*/  LDL.LU.64 R24, [R1+0x30f0] ;  /* 0x0030f00001187983 */ /* 0x000ee20000300a00 */
[----:B------:R-:W-:-:S02]  /*36b40*/  F2FP.F16.E5M2.UNPACK_B R4, R4 ;  /* 0x00000004ff04723e */ /* 0x000fc400020004ff */
[----:B------:R-:W-:Y:S02]  /*36b50*/  F2FP.F16.E5M2.UNPACK_B R5, R5 ;  /* 0x00000005ff05723e */ /* 0x000fe400020004ff */
[----:B------:R-:W-:Y:S02]  /*36b60*/  F2FP.F16.E5M2.UNPACK_B R6, R6 ;  /* 0x00000006ff06723e */ /* 0x000fe400020004ff */
[----:B------:R-:W-:Y:S01]  /*36b70*/  F2FP.F16.E5M2.UNPACK_B R7, R7 ;  /* 0x00000007ff07723e */ /* 0x000fe200020004ff */
[----:B---3--:R-:W-:Y:S01]  /*36b80*/  HMMA.16816.F32 R16, R16, R24, R20 ;  /* 0x000000181010723c */ /* 0x008fe20000001814 */
[----:B------:R-:W4:Y:S04]  /*36b90*/  LDL.LU.64 R22, [R1+0x30e8] ;  /* 0x0030e80001167983 */ /* 0x000f280000300a00 */
[----:B------:R-:W4:-:S15]  /*36ba0*/  LDL.LU.64 R20, [R1+0x30e0] ;  /* 0x0030e00001147983 */ /* 0x000f1e0000300a00 */
[----:B------:R-:W-:-:S03]  /*36bb0*/  NOP ;  /* 0x0000000000007918 */ /* 0x000fc60000000000 */
[----:B------:R0:W-:Y:S04]  /*36bc0*/  STL.64 [R1+0x270], R16 ;  /* 0x0002701001007387 */ /* 0x0001e80000100a00 */
[----:B------:R1:W-:Y:S04]  /*36bd0*/  STL.64 [R1+0x278], R18 ;  /* 0x0002781201007387 */ /* 0x0003e80000100a00 */
[----:B0-----:R-:W3:Y:S04]  /*36be0*/  LDL.LU R16, [R1+0x1c0] ;  /* 0x0001c00001107983 */ /* 0x001ee80000300800 */
[----:B------:R-:W3:Y:S04]  /*36bf0*/  LDL.LU R17, [R1+0x1c4] ;  /* 0x0001c40001117983 */ /* 0x000ee80000300800 */
[----:B-1----:R-:W3:Y:S04]  /*36c00*/  LDL.LU R18, [R1+0x1c8] ;  /* 0x0001c80001127983 */ /* 0x002ee80000300800 */
        /* <DEDUP_REMOVED lines=14> */
[----:B0-----:R-:W4:Y:S01]  /*36cf0*/  LDL.LU.64 R26, [R1+0x30b0] ;  /* 0x0030b000011a7983 */ /* 0x001f220000300a00 */
[C---:B---3--:R-:W-:Y:S06]  /*36d00*/  HMMA.16816.F32 R16, R4.reuse, R12, R16 ;  /* 0x0000000c0410723c */ /* 0x048fec0000001810 */
[----:B----4-:R-:W-:Y:S01]  /*36d10*/  HMMA.16816.F32 R24, R4, R26, R20 ;  /* 0x0000001a0418723c */ /* 0x010fe20000001814 */
[----:B------:R-:W3:Y:S04]  /*36d20*/  LDL.LU.64 R22, [R1+0x30a8] ;  /* 0x0030a80001167983 */ /* 0x000ee80000300a00 */
[----:B------:R-:W3:-:S15]  /*36d30*/  LDL.LU.64 R20, [R1+0x30a0] ;  /* 0x0030a00001147983 */ /* 0x000ede0000300a00 */
[----:B------:R-:W-:-:S03]  /*36d40*/  NOP ;  /* 0x0000000000007918 */ /* 0x000fc60000000000 */
[----:B------:R-:W-:Y:S04]  /*36d50*/  STL.64 [R1+0x200], R24 ;  /* 0x0002001801007387 */ /* 0x000fe80000100a00 */
[----:B------:R0:W-:Y:S04]  /*36d60*/  STL.64 [R1+0x208], R26 ;  /* 0x0002081a01007387 */ /* 0x0001e80000100a00 */
[----:B0-----:R-:W4:Y:S04]  /*36d70*/  LDL.LU.64 R26, [R1+0x3098] ;  /* 0x00309800011a7983 */ /* 0x001f280000300a00 */
[----:B------:R-:W4:Y:S04]  /*36d80*/  LDL.LU.64 R24, [R1+0x3090] ;  /* 0x0030900001187983 */ /* 0x000f280000300a00 */
[----:B------:R-:W-:Y:S04]  /*36d90*/  STL.64 [R1+0x1d0], R16 ;  /* 0x0001d01001007387 */ /* 0x000fe80000100a00 */
[----:B------:R2:W-:Y:S02]  /*36da0*/  STL.64 [R1+0x1d8], R18 ;  /* 0x0001d81201007387 */ /* 0x0005e40000100a00 */
[----:B--2---:R-:W-:Y:S02]  /*36db0*/  HMMA.16816.F32 R16, R4, R14, R8 ;  /* 0x0000000e0410723c */ /* 0x004fe40000001808 */
[----:B------:R-:W2:-:S15]  /*36dc0*/  LDL.LU R8, [R1+0xc0] ;  /* 0x0000c00001087983 */ /* 0x000e9e0000300800 */
[----:B------:R-:W-:-:S06]  /*36dd0*/  NOP ;  /* 0x0000000000007918 */ /* 0x000fcc0000000000 */
[----:B------:R-:W-:Y:S04]  /*36de0*/  STL.64 [R1+0x1b0], R16 ;  /* 0x0001b01001007387 */ /* 0x000fe80000100a00 */
[----:B------:R-:W-:Y:S01]  /*36df0*/  STL.64 [R1+0x1b8], R18 ;  /* 0x0001b81201007387 */ /* 0x000fe20000100a00 */
        /* <DEDUP_REMOVED lines=11> */
[----:B------:R-:W3:Y:S01]  /*36eb0*/  LDL.LU R10, [R1+0xe8] ;  /* 0x0000e800010a7983 */ /* 0x000ee20000300800 */
[----:B------:R-:W-:-:S03]  /*36ec0*/  IMAD.MOV.U32 R11, RZ, RZ, R0 ;  /* 0x000000ffff0b7224 */ /* 0x000fc600078e0000 */
[----:B------:R-:W4:Y:S04]  /*36ed0*/  LDL.LU R0, [R1+0x3088] ;  /* 0x0030880001007983 */ /* 0x000f280000300800 */
[----:B------:R-:W2:Y:S04]  /*36ee0*/  LDL.LU R20, [R1+0x150] ;  /* 0x0001500001147983 */ /* 0x000ea80000300800 */
        /* <DEDUP_REMOVED lines=11> */
[----:B------:R-:W3:Y:S04]  /*36fa0*/  LDL.LU R12, [R1+0x100] ;  /* 0x00010000010c7983 */ /* 0x000ee80000300800 */
[----:B------:R-:W3:Y:S04]  /*36fb0*/  LDL.LU R13, [R1+0x104] ;  /* 0x00010400010d7983 */ /* 0x000ee80000300800 */
[----:B------:R-:W3:Y:S04]  /*36fc0*/  LDL.LU R14, [R1+0x108] ;  /* 0x00010800010e7983 */ /* 0x000ee80000300800 */
[----:B------:R-:W3:Y:S04]  /*36fd0*/  LDL.LU R15, [R1+0x10c] ;  /* 0x00010c00010f7983 */ /* 0x000ee80000300800 */
[----:B0-----:R-:W3:Y:S04]  /*36fe0*/  LDL.LU R8, [R1+0x120] ;  /* 0x0001200001087983 */ /* 0x001ee80000300800 */
[----:B------:R-:W3:Y:S04]  /*36ff0*/  LDL.LU R9, [R1+0x124] ;  /* 0x0001240001097983 */ /* 0x000ee80000300800 */
[----:B------:R-:W3:Y:S01]  /*37000*/  LDL.LU R10, [R1+0x128] ;  /* 0x00012800010a7983 */ /* 0x000ee20000300800 */
[----:B----4-:R-:W-:-:S03]  /*37010*/  IMAD.MOV.U32 R11, RZ, RZ, R0 ;  /* 0x000000ffff0b7224 */ /* 0x010fc600078e0000 */
        /* <DEDUP_REMOVED lines=11> */
[C---:B------:R-:W-:Y:S03]  /*370d0*/  HMMA.16816.F32 R20, R4.reuse, R26, R20 ;  /* 0x0000001a0414723c */ /* 0x040fe60000001814 */
[----:B---3--:R-:W-:Y:S04]  /*370e0*/  STL.64 [R1+0x3020], R18 ;  /* 0x0030201201007387 */ /* 0x008fe80000100a00 */
[----:B--2---:R0:W-:Y:S04]  /*370f0*/  STL.64 [R1+0x3018], R16 ;  /* 0x0030181001007387 */ /* 0x0041e80000100a00 */
[----:B0-----:R-:W2:Y:S04]  /*37100*/  LDL.LU R16, [R1+0x60] ;  /* 0x0000600001107983 */ /* 0x001ea80000300800 */
[----:B------:R-:W2:Y:S04]  /*37110*/  LDL.LU R17, [R1+0x64] ;  /* 0x0000640001117983 */ /* 0x000ea80000300800 */
[----:B------:R-:W2:Y:S04]  /*37120*/  LDL.LU R18, [R1+0x68] ;  /* 0x0000680001127983 */ /* 0x000ea80000300800 */
[----:B------:R-:W2:Y:S04]  /*37130*/  LDL.LU R19, [R1+0x6c] ;  /* 0x00006c0001137983 */ /* 0x000ea80000300800 */
[----:B------:R-:W3:Y:S04]  /*37140*/  LDL R28, [R1+0x948] ;  /* 0x00094800011c7983 */ /* 0x000ee80000100800 */
[----:B------:R-:W3:Y:S04]  /*37150*/  LDL R29, [R1+0x94c] ;  /* 0x00094c00011d7983 */ /* 0x000ee80000100800 */
[----:B------:R-:W-:Y:S04]  /*37160*/  STL.64 [R1+0x160], R20 ;  /* 0x0001601401007387 */ /* 0x000fe80000100a00 */
[----:B------:R0:W-:Y:S04]  /*37170*/  STL.64 [R1+0x168], R22 ;  /* 0x0001681601007387 */ /* 0x0001e80000100a00 */
[----:B0-----:R-:W4:Y:S04]  /*37180*/  LDL.LU.64 R22, [R1+0x3080] ;  /* 0x0030800001167983 */ /* 0x001f280000300a00 */
[----:B------:R-:W4:Y:S02]  /*37190*/  LDL.LU.64 R20, [R1+0x3078] ;  /* 0x0030780001147983 */ /* 0x000f240000300a00 */
[----:B----4-:R-:W-:Y:S02]  /*371a0*/  HMMA.16816.F32 R24, R4, R24, R20 ;  /* 0x000000180418723c */ /* 0x010fe40000001814 */
[----:B------:R-:W4:Y:S04]  /*371b0*/  LDL.LU.64 R22, [R1+0x3070] ;  /* 0x0030700001167983 */ /* 0x000f280000300a00 */
[----:B------:R-:W2:-:S15]  /*371c0*/  LDL.LU.64 R20, [R1+0x3068] ;  /* 0x0030680001147983 */ /* 0x000e9e0000300a00 */
[----:B------:R-:W-:-:S02]  /*371d0*/  NOP ;  /* 0x0000000000007918 */ /* 0x000fc40000000000 */
[----:B------:R0:W-:Y:S04]  /*371e0*/  STL.64 [R1+0x260], R24 ;  /* 0x0002601801007387 */ /* 0x0001e80000100a00 */
[----:B------:R1:W-:Y:S04]  /*371f0*/  STL.64 [R1+0x268], R26 ;  /* 0x0002681a01007387 */ /* 0x0003e80000100a00 */
[----:B0-----:R-:W3:Y:S04]  /*37200*/  LDL.LU R24, [R1+0x70] ;  /* 0x0000700001187983 */ /* 0x001ee80000300800 */
[----:B------:R-:W3:Y:S04]  /*37210*/  LDL.LU R25, [R1+0x74] ;  /* 0x0000740001197983 */ /* 0x000ee80000300800 */
[----:B-1----:R-:W3:Y:S04]  /*37220*/  LDL.LU R26, [R1+0x78] ;  /* 0x00007800011a7983 */ /* 0x002ee80000300800 */
[----:B------:R-:W3:Y:S01]  /*37230*/  LDL.LU R27, [R1+0x7c] ;  /* 0x00007c00011b7983 */ /* 0x000ee20000300800 */
[C---:B----4-:R-:W-:Y:S06]  /*37240*/  HMMA.16816.F32 R8, R4.reuse, R22, R8 ;  /* 0x000000160408723c */ /* 0x050fec0000001808 */
[C---:B--2---:R-:W-:Y:S01]  /*37250*/  HMMA.16816.F32 R12, R4.reuse, R20, R12 ;  /* 0x00000014040c723c */ /* 0x044fe2000000180c */
[----:B---3--:R-:W-:Y:S04]  /*37260*/  STL.64 [R1+0x2ff8], R26 ;  /* 0x002ff81a01007387 */ /* 0x008fe80000100a00 */
[----:B------:R0:W-:Y:S04]  /*37270*/  STL.64 [R1+0x2ff0], R24 ;  /* 0x002ff01801007387 */ /* 0x0001e80000100a00 */
[----:B0-----:R-:W2:Y:S04]  /*37280*/  LDL.LU R24, [R1+0x40] ;  /* 0x0000400001187983 */ /* 0x001ea80000300800 */
[----:B------:R-:W2:Y:S04]  /*37290*/  LDL.LU R25, [R1+0x44] ;  /* 0x0000440001197983 */ /* 0x000ea80000300800 */
[----:B------:R-:W2:Y:S04]  /*372a0*/  LDL.LU R26, [R1+0x48] ;  /* 0x00004800011a7983 */ /* 0x000ea80000300800 */
[----:B------:R-:W2:Y:S04]  /*372b0*/  LDL.LU R27, [R1+0x4c] ;  /* 0x00004c00011b7983 */ /* 0x000ea80000300800 */
[----:B------:R-:W-:Y:S04]  /*372c0*/  STL.64 [R1+0x220], R8 ;  /* 0x0002200801007387 */ /* 0x000fe80000100a00 */
[----:B------:R0:W-:Y:S04]  /*372d0*/  STL.64 [R1+0x228], R10 ;  /* 0x0002280a01007387 */ /* 0x0001e80000100a00 */
[----:B0-----:R-:W3:Y:S04]  /*372e0*/  LDL.LU.64 R10, [R1+0x3060] ;  /* 0x00306000010a7983 */ /* 0x001ee80000300a00 */
[----:B------:R-:W3:Y:S04]  /*372f0*/  LDL.LU.64 R8, [R1+0x3058] ;  /* 0x0030580001087983 */ /* 0x000ee80000300a00 */
[----:B------:R-:W4:Y:S04]  /*37300*/  LDL R22, [R1+0x938] ;  /* 0x0009380001167983 */ /* 0x000f280000100800 */
[----:B------:R-:W4:Y:S04]  /*37310*/  LDL R23, [R1+0x93c] ;  /* 0x00093c0001177983 */ /* 0x000f280000100800 */
[----:B------:R-:W-:Y:S04]  /*37320*/  STL.64 [R1+0x1f0], R12 ;  /* 0x0001f00c01007387 */ /* 0x000fe80000100a00 */
[----:B------:R0:W-:Y:S04]  /*37330*/  STL.64 [R1+0x1f8], R14 ;  /* 0x0001f80e01007387 */ /* 0x0001e80000100a00 */
[----:B0-----:R-:W3:Y:S04]  /*37340*/  LDL.LU.64 R14, [R1+0x3050] ;  /* 0x00305000010e7983 */ /* 0x001ee80000300a00 */
[----:B------:R-:W2:Y:S04]  /*37350*/  LDL.LU.64 R12, [R1+0x3048] ;  /* 0x00304800010c7983 */ /* 0x000ea80000300a00 */
        /* <DEDUP_REMOVED lines=8> */
[----:B--2---:R-:W-:Y:S02]  /*373e0*/  HMMA.16816.F32 R12, R4, R12, R8 ;  /* 0x0000000c040c723c */ /* 0x004fe40000001808 */
[----:B------:R-:W2:Y:S04]  /*373f0*/  LDL.LU.64 R10, [R1+0x3030] ;  /* 0x00303000010a7983 */ /* 0x000ea80000300a00 */
[----:B------:R-:W3:-:S15]  /*37400*/  LDL.LU.64 R8, [R1+0x3028] ;  /* 0x0030280001087983 */ /* 0x000ede0000300a00 */
[----:B------:R-:W-:-:S02]  /*37410*/  NOP ;  /* 0x0000000000007918 */ /* 0x000fc40000000000 */
[----:B------:R0:W-:Y:S04]  /*37420*/  STL.64 [R1+0x130], R12 ;  /* 0x0001300c01007387 */ /* 0x0001e80000100a00 */
[----:B------:R1:W-:Y:S04]  /*37430*/  STL.64 [R1+0x138], R14 ;  /* 0x0001380e01007387 */ /* 0x0003e80000100a00 */
[----:B0-----:R-:W4:Y:S04]  /*37440*/  LDL.LU R12, [R1+0x30] ;  /* 0x00003000010c7983 */ /* 0x001f280000300800 */
[----:B------:R-:W4:Y:S04]  /*37450*/  LDL.LU R13, [R1+0x34] ;  /* 0x00003400010d7983 */ /* 0x000f280000300800 */
[----:B-1----:R-:W4:Y:S04]  /*37460*/  LDL.LU R14, [R1+0x38] ;  /* 0x00003800010e7983 */ /* 0x002f280000300800 */
[----:B------:R-:W4:Y:S01]  /*37470*/  LDL.LU R15, [R1+0x3c] ;  /* 0x00003c00010f7983 */ /* 0x000f220000300800 */
[----:B--2---:R-:W-:-:S15]  /*37480*/  HMMA.16816.F32 R16, R4, R10, R16 ;  /* 0x0000000a0410723c */ /* 0x004fde0000001810 */
[----:B------:R-:W-:-:S08]  /*37490*/  NOP ;  /* 0x0000000000007918 */ /* 0x000fd00000000000 */
[----:B------:R-:W-:Y:S04]  /*374a0*/  STL.64 [R1+0x80], R16 ;  /* 0x0000801001007387 */ /* 0x000fe80000100a00 */
[----:B------:R0:W-:Y:S04]  /*374b0*/  STL.64 [R1+0x88], R18 ;  /* 0x0000881201007387 */ /* 0x0001e80000100a00 */
[----:B0-----:R-:W3:Y:S04]  /*374c0*/  LDL.LU.64 R18, [R1+0x3020] ;  /* 0x0030200001127983 */ /* 0x001ee80000300a00 */
[----:B------:R-:W3:Y:S04]  /*374d0*/  LDL.LU.64 R16, [R1+0x3018] ;  /* 0x0030180001107983 */ /* 0x000ee80000300a00 */
[----:B------:R-:W2:Y:S04]  /*374e0*/  LDL.LU R10, [R1+0x1148] ;  /* 0x00114800010a7983 */ /* 0x000ea80000300800 */
[----:B------:R-:W2:Y:S01]  /*374f0*/  LDL R11, [R1+0x928] ;  /* 0x00092800010b7983 */ /* 0x000ea20000100800 */
[----:B---3--:R-:W-:-:S15]  /*37500*/  HMMA.16816.F32 R16, R4, R8, R16 ;  /* 0x000000080410723c */ /* 0x008fde0000001810 */
[----:B------:R-:W-:-:S08]  /*37510*/  NOP ;  /* 0x0000000000007918 */ /* 0x000fd00000000000 */
[----:B------:R-:W-:Y:S04]  /*37520*/  STL.64 [R1+0x60], R16 ;  /* 0x0000601001007387 */ /* 0x000fe80000100a00 */
[----:B------:R0:W-:Y:S04]  /*37530*/  STL.64 [R1+0x68], R18 ;  /* 0x0000681201007387 */ /* 0x0001e80000100a00 */
[----:B0-----:R-:W3:Y:S04]  /*37540*/  LDL.LU.64 R18, [R1+0x3010] ;  /* 0x0030100001127983 */ /* 0x001ee80000300a00 */
[----:B------:R-:W2:Y:S01]  /*37550*/  LDL.LU.64 R16, [R1+0x3008] ;  /* 0x0030080001107983 */ /* 0x000ea20000300a00 */
[C---:B------:R-:W-:Y:S03]  /*37560*/  HMMA.16816.F32 R24, R4.reuse, R2, R24 ;  /* 0x000000020418723c */ /* 0x040fe60000001818 */
[----:B------:R-:W3:Y:S04]  /*37570*/  LDL.LU R8, [R1+0x1138] ;  /* 0x0011380001087983 */ /* 0x000ee80000300800 */
[----:B------:R-:W3:Y:S01]  /*37580*/  LDL.LU R9, [R1+0x1140] ;  /* 0x0011400001097983 */ /* 0x000ee20000300800 */
[----:B----4-:R-:W-:Y:S01]  /*37590*/  HMMA.16816.F32 R4, R4, R20, R12 ;  /* 0x000000140404723c */ /* 0x010fe2000000180c */
[----:B--2---:R-:W-:-:S02]  /*375a0*/  IMAD R16, R16, 0x100, R0 ;  /* 0x0000010010107824 */ /* 0x004fc400078e0200 */
[----:B------:R-:W2:-:S12]  /*375b0*/  LDL.LU R0, [R1+0x3000] ;  /* 0x0030000001007983 */ /* 0x000e980000300800 */
[----:B------:R-:W-:Y:S04]  /*375c0*/  STL.64 [R1+0x50], R24 ;  /* 0x0000501801007387 */ /* 0x000fe80000100a00 */
[----:B------:R0:W-:Y:S04]  /*375d0*/  STL.64 [R1+0x58], R26 ;  /* 0x0000581a01007387 */ /* 0x0001e80000100a00 */
[----:B0-----:R-:W4:Y:S04]  /*375e0*/  LDL.LU.64 R26, [R1+0x2ff8] ;  /* 0x002ff800011a7983 */ /* 0x001f280000300a00 */
[----:B------:R-:W4:Y:S01]  /*375f0*/  LDL.LU.64 R24, [R1+0x2ff0] ;  /* 0x002ff00001187983 */ /* 0x000f220000300a00 */
[----:B---3--:R-:W-:-:S02]  /*37600*/  IMAD R17, R17, 0x100, R8 ;  /* 0x0000010011117824 */ /* 0x008fc400078e0208 */
[----:B------:R-:W-:Y:S02]  /*37610*/  IMAD R18, R18, 0x100, R9 ;  /* 0x0000010012127824 */ /* 0x000fe400078e0209 */
[----:B------:R-:W-:Y:S01]  /*37620*/  IMAD R19, R19, 0x100, R10 ;  /* 0x0000010013137824 */ /* 0x000fe200078e020a */
[----:B------:R-:W-:Y:S02]  /*37630*/  F2FP.F16.E5M2.UNPACK_B R8, R11 ;  /* 0x0000000bff08723e */ /* 0x000fe400020004ff */
[----:B------:R-:W-:Y:S02]  /*37640*/  F2FP.F16.E5M2.UNPACK_B R16, R16 ;  /* 0x00000010ff10723e */ /* 0x000fe400020004ff */
[----:B------:R-:W-:Y:S02]  /*37650*/  F2FP.F16.E5M2.UNPACK_B R17, R17 ;  /* 0x00000011ff11723e */ /* 0x000fe400020004ff */
[----:B------:R-:W-:Y:S02]  /*37660*/  F2FP.F16.E5M2.UNPACK_B R18, R18 ;  /* 0x00000012ff12723e */ /* 0x000fe400020004ff */
[----:B------:R-:W-:-:S02]  /*37670*/  F2FP.F16.E5M2.UNPACK_B R19, R19 ;  /* 0x00000013ff13723e */ /* 0x000fc400020004ff */
[----:B------:R-:W-:Y:S02]  /*37680*/  F2FP.F16.E5M2.UNPACK_B R2, R22 ;  /* 0x00000016ff02723e */ /* 0x000fe400020004ff */
[----:B--2---:R-:W-:Y:S01]  /*37690*/  F2FP.F16.E5M2.UNPACK_B R9, R0 ;  /* 0x00000000ff09723e */ /* 0x004fe200020004ff */
[----:B------:R-:W-:Y:S04]  /*376a0*/  STL [R1+0x2858], R0 ;  /* 0x0028580001007387 */ /* 0x000fe80000100800 */
[----:B------:R-:W-:Y:S04]  /*376b0*/  STL [R1+0x28], R8 ;  /* 0x0000280801007387 */ /* 0x000fe80000100800 */
[----:B------:R-:W-:Y:S04]  /*376c0*/  STL.64 [R1+0x30], R4 ;  /* 0x0000300401007387 */ /* 0x000fe80000100a00 */
[----:B------:R-:W-:Y:S04]  /*376d0*/  STL.64 [R1+0x38], R6 ;  /* 0x0000380601007387 */ /* 0x000fe80000100a00 */
[----:B------:R4:W-:Y:S02]  /*376e0*/  STL [R1+0x2c], R9 ;  /* 0x00002c0901007387 */ /* 0x0009e40000100800 */
[----:B----4-:R-:W-:Y:S01]  /*376f0*/  HMMA.16816.F32 R8, R16, R8, R24 ;  /* 0x000000081008723c */ /* 0x010fe20000001818 */
[----:B------:R-:W-:Y:S01]  /*37700*/  F2FP.F16.E5M2.UNPACK_B R0, R23 ;  /* 0x00000017ff00723e */ /* 0x000fe200020004ff */
[----:B------:R-:W-:Y:S01]  /*37710*/  STL [R1+0x18], R2 ;  /* 0x0000180201007387 */ /* 0x000fe20000100800 */
[----:B------:R-:W-:-:S03]  /*37720*/  F2FP.F16.E5M2.UNPACK_B R4, R28 ;  /* 0x0000001cff04723e */ /* 0x000fc600020004ff */
[----:B------:R0:W-:Y:S02]  /*37730*/  STL [R1+0x1c], R0 ;  /* 0x00001c0001007387 */ /* 0x0001e40000100800 */
[----:B0-----:R-:W-:-:S15]  /*37740*/  F2FP.F16.E5M2.UNPACK_B R0, R29 ;  /* 0x0000001dff00723e */ /* 0x001fde00020004ff */
[----:B------:R0:W-:Y:S04]  /*37750*/  STL.64 [R1+0x40], R8 ;  /* 0x0000400801007387 */ /* 0x0001e80000100a00 */
[----:B------:R1:W-:Y:S04]  /*37760*/  STL.64 [R1+0x48], R10 ;  /* 0x0000480a01007387 */ /* 0x0003e80000100a00 */
[----:B0-----:R-:W2:Y:S04]  /*37770*/  LDL.LU R8, [R1+0x860] ;  /* 0x0008600001087983 */ /* 0x001ea80000300800 */
[----:B------:R-:W2:Y:S04]  /*37780*/  LDL.LU R9, [R1+0x864] ;  /* 0x0008640001097983 */ /* 0x000ea80000300800 */
[----:B------:R-:W-:Y:S04]  /*37790*/  STL [R1+0x10], R4 ;  /* 0x0000100401007387 */ /* 0x000fe80000100800 */
[----:B-1----:R-:W3:Y:S04]  /*377a0*/  LDL.LU R10, [R1+0x868] ;  /* 0x00086800010a7983 */ /* 0x002ee80000300800 */
[----:B------:R-:W-:Y:S04]  /*377b0*/  STL [R1+0x14], R0 ;  /* 0x0000140001007387 */ /* 0x000fe80000100800 */
        /* <DEDUP_REMOVED lines=18> */
[----:B------:R0:W-:Y:S04]  /*378e0*/  STL.64 [R1+0x2fa0], R24 ;  /* 0x002fa01801007387 */ /* 0x0001e80000100a00 */
[----:B0-----:R-:W4:Y:S04]  /*378f0*/  LDL.LU R24, [R1+0xf0] ;  /* 0x0000f00001187983 */ /* 0x001f280000300800 */
[----:B------:R-:W4:Y:S04]  /*37900*/  LDL.LU R25, [R1+0xf4] ;  /* 0x0000f40001197983 */ /* 0x000f280000300800 */
[----:B------:R-:W2:Y:S04]  /*37910*/  LDL.LU R26, [R1+0xf8] ;  /* 0x0000f800011a7983 */ /* 0x000ea80000300800 */
[----:B------:R-:W2:Y:S04]  /*37920*/  LDL.LU R27, [R1+0xfc] ;  /* 0x0000fc00011b7983 */ /* 0x000ea80000300800 */
[----:B------:R-:W3:Y:S04]  /*37930*/  LDL R2, [R1+0x968] ;  /* 0x0009680001027983 */ /* 0x000ee80000100800 */
[----:B------:R-:W3:Y:S04]  /*37940*/  LDL R3, [R1+0x96c] ;  /* 0x00096c0001037983 */ /* 0x000ee80000100800 */
[----:B--2---:R-:W-:Y:S04]  /*37950*/  STL.64 [R1+0x2fb8], R26 ;  /* 0x002fb81a01007387 */ /* 0x004fe80000100a00 */
[----:B----4-:R0:W-:Y:S04]  /*37960*/  STL.64 [R1+0x2fb0], R24 ;  /* 0x002fb01801007387 */ /* 0x0101e80000100a00 */
[----:B0-----:R-:W2:Y:S04]  /*37970*/  LDL.LU R24, [R1+0xd0] ;  /* 0x0000d00001187983 */ /* 0x001ea80000300800 */
[----:B------:R-:W2:Y:S04]  /*37980*/  LDL.LU R25, [R1+0xd4] ;  /* 0x0000d40001197983 */ /* 0x000ea80000300800 */
[----:B------:R-:W4:Y:S04]  /*37990*/  LDL.LU R26, [R1+0xd8] ;  /* 0x0000d800011a7983 */ /* 0x000f280000300800 */
[----:B------:R-:W4:Y:S04]  /*379a0*/  LDL.LU R27, [R1+0xdc] ;  /* 0x0000dc00011b7983 */ /* 0x000f280000300800 */
[----:B------:R-:W3:Y:S04]  /*379b0*/  LDL R12, [R1+0x958] ;  /* 0x00095800010c7983 */ /* 0x000ee80000100800 */
[----:B------:R-:W3:Y:S04]  /*379c0*/  LDL R13, [R1+0x95c] ;  /* 0x00095c00010d7983 */ /* 0x000ee80000100800 */
[----:B----4-:R-:W-:Y:S04]  /*379d0*/  STL.64 [R1+0x2fc8], R26 ;  /* 0x002fc81a01007387 */ /* 0x010fe80000100a00 */
[----:B--2---:R0:W-:Y:S04]  /*379e0*/  STL.64 [R1+0x2fc0], R24 ;  /* 0x002fc01801007387 */ /* 0x0041e80000100a00 */
[----:B------:R-:W2:Y:S04]  /*379f0*/  LDL R28, [R1+0x978] ;  /* 0x00097800011c7983 */ /* 0x000ea80000100800 */
[----:B------:R-:W4:Y:S04]  /*37a00*/  LDL R29, [R1+0x97c] ;  /* 0x00097c00011d7983 */ /* 0x000f280000100800 */
[----:B0-----:R-:W2:Y:S04]  /*37a10*/  LDL.64 R24, [R1+0x18] ;  /* 0x0000180001187983 */ /* 0x001ea80000100a00 */
[----:B---3--:R-:W-:Y:S04]  /*37a20*/  STL.64 [R1+0x2f98], R10 ;  /* 0x002f980a01007387 */ /* 0x008fe80000100a00 */
[----:B------:R0:W-:Y:S04]  /*37a30*/  STL.64 [R1+0x2f90], R8 ;  /* 0x002f900801007387 */ /* 0x0001e80000100a00 */
[----:B0-----:R-:W3:Y:S04]  /*37a40*/  LDL.LU R8, [R1+0x110] ;  /* 0x0001100001087983 */ /* 0x001ee80000300800 */
        /* <DEDUP_REMOVED lines=9> */
[----:B----4-:R-:W-:Y:S04]  /*37ae0*/  STL.64 [R1+0x2fe8], R10 ;  /* 0x002fe80a01007387 */ /* 0x010fe80000100a00 */
[----:B---3--:R0:W-:Y:S04]  /*37af0*/  STL.64 [R1+0x2fe0], R8 ;  /* 0x002fe00801007387 */ /* 0x0081e80000100a00 */
[----:B0-----:R-:W2:Y:S04]  /*37b00*/  LDL.LU R8, [R1+0x90] ;  /* 0x0000900001087983 */ /* 0x001ea80000300800 */
[----:B------:R-:W2:Y:S04]  /*37b10*/  LDL.LU R9, [R1+0x94] ;  /* 0x0000940001097983 */ /* 0x000ea80000300800 */
[----:B------:R-:W2:Y:S04]  /*37b20*/  LDL.LU R10, [R1+0x98] ;  /* 0x00009800010a7983 */ /* 0x000ea80000300800 */
[----:B------:R-:W2:Y:S01]  /*37b30*/  LDL.LU R11, [R1+0x9c] ;  /* 0x00009c00010b7983 */ /* 0x000ea20000300800 */
[----:B------:R-:W-:-:S03]  /*37b40*/  IMAD.MOV.U32 R26, RZ, RZ, R4 ;  /* 0x000000ffff1a7224 */ /* 0x000fc600078e0004 */
[----:B------:R-:W3:Y:S04]  /*37b50*/  LDL R22, [R1+0x9a8] ;  /* 0x0009a80001167983 */ /* 0x000ee80000100800 */
[----:B------:R-:W4:Y:S04]  /*37b60*/  LDL R23, [R1+0x9ac] ;  /* 0x0009ac0001177983 */ /* 0x000f280000100800 */
[----:B------:R-:W4:Y:S04]  /*37b70*/  LDL R20, [R1+0x9b8] ;  /* 0x0009b80001147983 */ /* 0x000f280000100800 */
[----:B------:R-:W4:Y:S04]  /*37b80*/  LDL R21, [R1+0x9bc] ;  /* 0x0009bc0001157983 */ /* 0x000f280000100800 */
[----:B------:R-:W4:Y:S04]  /*37b90*/  LDL.LU R4, [R1+0x190] ;  /* 0x0001900001047983 */ /* 0x000f280000300800 */
[----:B------:R-:W4:Y:S04]  /*37ba0*/  LDL.LU R5, [R1+0x194] ;  /* 0x0001940001057983 */ /* 0x000f280000300800 */
[----:B------:R-:W4:Y:S04]  /*37bb0*/  LDL.LU R6, [R1+0x198] ;  /* 0x0001980001067983 */ /* 0x000f280000300800 */
[----:B------:R-:W4:Y:S04]  /*37bc0*/  LDL.LU R7, [R1+0x19c] ;  /* 0x00019c0001077983 */ /* 0x000f280000300800 */
[----:B------:R-:W4:Y:S04]  /*37bd0*/  LDL R14, [R1+0x9c8] ;  /* 0x0009c800010e7983 */ /* 0x000f280000100800 */
[----:B------:R-:W4:Y:S01]  /*37be0*/  LDL R15, [R1+0x9cc] ;  /* 0x0009cc00010f7983 */ /* 0x000f220000100800 */
[----:B--2---:R-:W-:-:S15]  /*37bf0*/  HMMA.16816.F32 R8, R16, R24, R8 ;  /* 0x000000181008723c */ /* 0x004fde0000001808 */
[----:B------:R-:W-:-:S08]  /*37c00*/  NOP ;  /* 0x0000000000007918 */ /* 0x000fd00000000000 */
[----:B------:R-:W-:Y:S04]  /*37c10*/  STL.64 [R1+0xa0], R8 ;  /* 0x0000a00801007387 */ /* 0x000fe80000100a00 */
[----:B------:R0:W-:Y:S04]  /*37c20*/  STL.64 [R1+0xa8], R10 ;  /* 0x0000a80a01007387 */ /* 0x0001e80000100a00 */
[----:B0-----:R-:W2:Y:S04]  /*37c30*/  LDL.LU.64 R10, [R1+0x2fe8] ;  /* 0x002fe800010a7983 */ /* 0x001ea80000300a00 */
[----:B------:R-:W2:Y:S01]  /*37c40*/  LDL.LU.64 R8, [R1+0x2fe0] ;  /* 0x002fe00001087983 */ /* 0x000ea20000300a00 */
[----:B------:R-:W-:-:S02]  /*37c50*/  IMAD.MOV.U32 R27, RZ, RZ, R0 ;  /* 0x000000ffff1b7224 */ /* 0x000fc400078e0000 */
[----:B------:R-:W-:-:S05]  /*37c60*/  IMAD.MOV.U32 R0, RZ, RZ, R25 ;  /* 0x000000ffff007224 */ /* 0x000fca00078e0019 */
[----:B------:R-:W-:Y:S01]  /*37c70*/  STL [R1+0x2f20], R0 ;  /* 0x002f200001007387 */ /* 0x000fe20000100800 */
[----:B--2---:R-:W-:Y:S03]  /*37c80*/  HMMA.16816.F32 R24, R16, R26, R8 ;  /* 0x0000001a1018723c */ /* 0x004fe60000001808 */
[----:B------:R-:W2:Y:S04]  /*37c90*/  LDL.LU.64 R10, [R1+0x2fd8] ;  /* 0x002fd800010a7983 */ /* 0x000ea80000300a00 */
[----:B------:R-:W2:-:S15]  /*37ca0*/  LDL.LU.64 R8, [R1+0x2fd0] ;  /* 0x002fd00001087983 */ /* 0x000e9e0000300a00 */
[----:B------:R-:W-:-:S01]  /*37cb0*/  NOP ;  /* 0x0000000000007918 */ /* 0x000fc20000000000 */
[----:B------:R-:W-:Y:S04]  /*37cc0*/  STL.64 [R1+0xc0], R24 ;  /* 0x0000c01801007387 */ /* 0x000fe80000100a00 */
[----:B------:R0:W-:Y:S04]  /*37cd0*/  STL.64 [R1+0xc8], R26 ;  /* 0x0000c81a01007387 */ /* 0x0001e80000100a00 */
[----:B0-----:R-:W3:Y:S04]  /*37ce0*/  LDL.LU.64 R26, [R1+0x2fc8] ;  /* 0x002fc800011a7983 */ /* 0x001ee80000300a00 */
[----:B------:R-:W3:Y:S01]  /*37cf0*/  LDL.LU.64 R24, [R1+0x2fc0] ;  /* 0x002fc00001187983 */ /* 0x000ee20000300a00 */
[----:B------:R-:W-:-:S02]  /*37d00*/  F2FP.F16.E5M2.UNPACK_B R12, R12 ;  /* 0x0000000cff0c723e */ /* 0x000fc400020004ff */
[----:B------:R-:W-:-:S03]  /*37d10*/  F2FP.F16.E5M2.UNPACK_B R13, R13 ;  /* 0x0000000dff0d723e */ /* 0x000fc600020004ff */
[----:B------:R-:W-:Y:S04]  /*37d20*/  STL [R1+0x8], R12 ;  /* 0x0000080c01007387 */ /* 0x000fe80000100800 */
[----:B------:R-:W-:Y:S01]  /*37d30*/  STL [R1+0xc], R13 ;  /* 0x00000c0d01007387 */ /* 0x000fe20000100800 */
[----:B---3--:R-:W-:-:S15]  /*37d40*/  HMMA.16816.F32 R24, R16, R12, R24 ;  /* 0x0000000c1018723c */ /* 0x008fde0000001818 */
[----:B------:R-:W-:-:S08]  /*37d50*/  NOP ;  /* 0x0000000000007918 */ /* 0x000fd00000000000 */
[----:B------:R-:W-:Y:S04]  /*37d60*/  STL.64 [R1+0xe0], R24 ;  /* 0x0000e01801007387 */ /* 0x000fe80000100a00 */
[----:B------:R0:W-:Y:S04]  /*37d70*/  STL.64 [R1+0xe8], R26 ;  /* 0x0000e81a01007387 */ /* 0x0001e80000100a00 */
[----:B0-----:R-:W3:Y:S04]  /*37d80*/  LDL.LU.64 R26, [R1+0x2fb8] ;  /* 0x002fb800011a7983 */ /* 0x001ee80000300a00 */
[----:B------:R-:W3:Y:S01]  /*37d90*/  LDL.LU.64 R24, [R1+0x2fb0] ;  /* 0x002fb00001187983 */ /* 0x000ee20000300a00 */
[----:B------:R-:W-:-:S02]  /*37da0*/  F2FP.F16.E5M2.UNPACK_B R2, R2 ;  /* 0x00000002ff02723e */ /* 0x000fc400020004ff */
[----:B------:R-:W-:Y:S02]  /*37db0*/  F2FP.F16.E5M2.UNPACK_B R3, R3 ;  /* 0x00000003ff03723e */ /* 0x000fe400020004ff */
[----:B------:R-:W-:Y:S02]  /*37dc0*/  F2FP.F16.E5M2.UNPACK_B R28, R28 ;  /* 0x0000001cff1c723e */ /* 0x000fe400020004ff */
[----:B------:R-:W-:-:S07]  /*37dd0*/  F2FP.F16.E5M2.UNPACK_B R29, R29 ;  /* 0x0000001dff1d723e */ /* 0x000fce00020004ff */
[C---:B--2---:R-:W-:Y:S01]  /*37de0*/  HMMA.16816.F32 R8, R16.reuse, R28, R8 ;  /* 0x0000001c1008723c */ /* 0x044fe20000001808 */
[----:B------:R-:W-:Y:S01]  /*37df0*/  IMAD.MOV.U32 R0, RZ, RZ, R13 ;  /* 0x000000ffff007224 */ /* 0x000fe200078e000d */
[----:B------:R-:W-:Y:S04]  /*37e00*/  STL [R1], R2 ;  /* 0x0000000201007387 */ /* 0x000fe80000100800 */
[----:B------:R-:W-:Y:S04]  /*37e10*/  STL [R1+0x2f38], R0 ;  /* 0x002f380001007387 */ /* 0x000fe80000100800 */
[----:B------:R-:W-:Y:S01]  /*37e20*/  STL [R1+0x4], R3 ;  /* 0x0000040301007387 */ /* 0x000fe20000100800 */
        /* <DEDUP_REMOVED lines=10> */
[----:B------:R-:W-:Y:S01]  /*37ed0*/  STL.64 [R1+0x2ec0], R28 ;  /* 0x002ec01c01007387 */ /* 0x000fe20000100a00 */
[----:B--2---:R-:W-:-:S02]  /*37ee0*/  F2FP.F16.E5M2.UNPACK_B R26, R26 ;  /* 0x0000001aff1a723e */ /* 0x004fc400020004ff */
[----:B------:R-:W-:-:S07]  /*37ef0*/  F2FP.F16.E5M2.UNPACK_B R27, R27 ;  /* 0x0000001bff1b723e */ /* 0x000fce00020004ff */
[----:B----4-:R-:W-:-:S15]  /*37f00*/  HMMA.16816.F32 R8, R16, R26, R8 ;  /* 0x0000001a1008723c */ /* 0x010fde0000001808 */
[----:B------:R-:W-:-:S08]  /*37f10*/  NOP ;  /* 0x0000000000007918 */ /* 0x000fd00000000000 */
[----:B------:R-:W-:Y:S04]  /*37f20*/  STL.64 [R1+0x150], R8 ;  /* 0x0001500801007387 */ /* 0x000fe80000100a00 */
[----:B------:R0:W-:Y:S04]  /*37f30*/  STL.64 [R1+0x158], R10 ;  /* 0x0001580a01007387 */ /* 0x0001e80000100a00 */
[----:B0-----:R-:W2:Y:S04]  /*37f40*/  LDL.LU.64 R10, [R1+0x2f88] ;  /* 0x002f8800010a7983 */ /* 0x001ea80000300a00 */
[----:B------:R-:W2:Y:S01]  /*37f50*/  LDL.LU.64 R8, [R1+0x2f80] ;  /* 0x002f800001087983 */ /* 0x000ea20000300a00 */
[----:B---3--:R-:W-:-:S02]  /*37f60*/  F2FP.F16.E5M2.UNPACK_B R24, R24 ;  /* 0x00000018ff18723e */ /* 0x008fc400020004ff */
        /* <DEDUP_REMOVED lines=8> */
[----:B------:R-:W2:Y:S01]  /*37ff0*/  LDL.LU.64 R8, [R1+0x2f70] ;  /* 0x002f700001087983 */ /* 0x000ea20000300a00 */
[----:B------:R-:W-:Y:S01]  /*38000*/  HMMA.16816.F32 R4, R16, R22, R4 ;  /* 0x000000161004723c */ /* 0x000fe20000001804 */
[----:B------:R-:W-:-:S02]  /*38010*/  F2FP.F16.E5M2.UNPACK_B R20, R20 ;  /* 0x00000014ff14723e */ /* 0x000fc400020004ff */
[----:B------:R-:W-:Y:S01]  /*38020*/  F2FP.F16.E5M2.UNPACK_B R21, R21 ;  /* 0x00000015ff15723e */ /* 0x000fe200020004ff */
[----:B------:R-:W-:Y:S04]  /*38030*/  STL.64 [R1+0x2eb8], R26 ;  /* 0x002eb81a01007387 */ /* 0x000fe80000100a00 */
[----:B------:R0:W-:-:S15]  /*38040*/  STL.64 [R1+0x2eb0], R24 ;  /* 0x002eb01801007387 */ /* 0x0001de0000100a00 */
[----:B------:R-:W-:Y:S04]  /*38050*/  STL.64 [R1+0x190], R4 ;  /* 0x0001900401007387 */ /* 0x000fe80000100a00 */
[----:B------:R2:W-:Y:S04]  /*38060*/  STL.64 [R1+0x198], R6 ;  /* 0x0001980601007387 */ /* 0x0005e80000100a00 */
[----:B0-----:R-:W3:Y:S01]  /*38070*/  LDL.LU R24, [R1+0x8b0] ;  /* 0x0008b00001187983 */ /* 0x001ee20000300800 */
[----:B--2---:R-:W-:-:S15]  /*38080*/  HMMA.16816.F32 R4, R16, R20, R8 ;  /* 0x000000141004723c */ /* 0x004fde0000001808 */
[----:B------:R-:W-:-:S08]  /*38090*/  NOP ;  /* 0x0000000000007918 */ /* 0x000fd00000000000 */
[----:B------:R0:W-:Y:S04]  /*380a0*/  STL.64 [R1+0x1c0], R4 ;  /* 0x0001c00401007387 */ /* 0x0001e80000100a00 */
[----:B------:R-:W-:Y:S04]  /*380b0*/  STL.64 [R1+0x1c8], R6 ;  /* 0x0001c80601007387 */ /* 0x000fe80000100a00 */
[----:B------:R-:W3:Y:S04]  /*380c0*/  LDL.LU R25, [R1+0x8b4] ;  /* 0x0008b40001197983 */ /* 0x000ee80000300800 */
[----:B------:R-:W2:Y:S04]  /*380d0*/  LDL.LU R26, [R1+0x8b8] ;  /* 0x0008b800011a7983 */ /* 0x000ea80000300800 */
[----:B------:R-:W2:Y:S04]  /*380e0*/  LDL.LU R27, [R1+0x8bc] ;  /* 0x0008bc00011b7983 */ /* 0x000ea80000300800 */
[----:B------:R-:W4:Y:S04]  /*380f0*/  LDL R12, [R1+0x9d8] ;  /* 0x0009d800010c7983 */ /* 0x000f280000100800 */
[----:B------:R-:W4:Y:S04]  /*38100*/  LDL R13, [R1+0x9dc] ;  /* 0x0009dc00010d7983 */ /* 0x000f280000100800 */
[----:B0-----:R-:W3:Y:S04]  /*38110*/  LDL.LU R4, [R1+0x114c] ;  /* 0x00114c0001047983 */ /* 0x001ee80000300800 */
[----:B------:R-:W2:Y:S04]  /*38120*/  LDL.LU R5, [R1+0x1154] ;  /* 0x0011540001057983 */ /* 0x000ea80000300800 */
[----:B--2---:R0:W-:Y:S04]  /*38130*/  STL [R1+0x2f58], R5 ;  /* 0x002f580501007387 */ /* 0x0041e80000100800 */
[----:B0-----:R-:W3:Y:S04]  /*38140*/  LDL.LU R5, [R1+0x1150] ;  /* 0x0011500001057983 */ /* 0x001ee80000300800 */
[----:B------:R-:W2:Y:S04]  /*38150*/  LDL.LU R6, [R1+0x115c] ;  /* 0x00115c0001067983 */ /* 0x000ea80000300800 */
[----:B--2---:R0:W-:Y:S04]  /*38160*/  STL [R1+0x2f54], R6 ;  /* 0x002f540601007387 */ /* 0x0041e80000100800 */
[----:B0-----:R-:W2:Y:S04]  /*38170*/  LDL.LU R6, [R1+0x1158] ;  /* 0x0011580001067983 */ /* 0x001ea80000300800 */
[----:B------:R-:W4:Y:S04]  /*38180*/  LDL R10, [R1+0x9e8] ;  /* 0x0009e800010a7983 */ /* 0x000f280000100800 */
[----:B----4-:R0:W-:Y:S04]  /*38190*/  STL [R1+0x2f50], R10 ;  /* 0x002f500a01007387 */ /* 0x0101e80000100800 */
[----:B0-----:R-:W4:Y:S04]  /*381a0*/  LDL.LU R10, [R1+0x1160] ;  /* 0x00116000010a7983 */ /* 0x001f280000300800 */
[----:B------:R-:W4:Y:S04]  /*381b0*/  LDL R11, [R1+0x9ec] ;  /* 0x0009ec00010b7983 */ /* 0x000f280000100800 */
[----:B------:R-:W4:Y:S04]  /*381c0*/  LDL.LU R0, [R1+0x1168] ;  /* 0x0011680001007983 */ /* 0x000f280000300800 */
[----:B------:R-:W2:Y:S01]  /*381d0*/  LDL.LU R7, [R1+0x1164] ;  /* 0x0011640001077983 */ /* 0x000ea20000300800 */
[----:B------:R-:W-:-:S02]  /*381e0*/  F2FP.F16.E5M2.UNPACK_B R14, R14 ;  /* 0x0000000eff0e723e */ /* 0x000fc400020004ff */
[----:B------:R-:W-:Y:S01]  /*381f0*/  F2FP.F16.E5M2.UNPACK_B R15, R15 ;  /* 0x0000000fff0f723e */ /* 0x000fe200020004ff */
[----:B--2---:R-:W-:Y:S04]  /*38200*/  STL.64 [R1+0x2f68], R6 ;  /* 0x002f680601007387 */ /* 0x004fe80000100a00 */
[----:B---3--:R0:W-:Y:S04]  /*38210*/  STL.64 [R1+0x2f60], R4 ;  /* 0x002f600401007387 */ /* 0x0081e80000100a00 */
[----:B0-----:R-:W2:Y:S04]  /*38220*/  LDL.LU R4, [R1+0x870] ;  /* 0x0008700001047983 */ /* 0x001ea80000300800 */
[----:B------:R-:W2:Y:S04]  /*38230*/  LDL.LU R5, [R1+0x874] ;  /* 0x0008740001057983 */ /* 0x000ea80000300800 */
[----:B------:R-:W2:Y:S04]  /*38240*/  LDL.LU R6, [R1+0x878] ;  /* 0x0008780001067983 */ /* 0x000ea80000300800 */
[----:B------:R-:W2:Y:S04]  /*38250*/  LDL.LU R7, [R1+0x87c] ;  /* 0x00087c0001077983 */ /* 0x000ea80000300800 */
[----:B------:R-:W3:Y:S04]  /*38260*/  LDL R8, [R1+0x9f8] ;  /* 0x0009f80001087983 */ /* 0x000ee80000100800 */
[----:B------:R-:W3:Y:S04]  /*38270*/  LDL R9, [R1+0x9fc] ;  /* 0x0009fc0001097983 */ /* 0x000ee80000100800 */
[----:B------:R-:W3:Y:S04]  /*38280*/  LDL R2, [R1+0xa08] ;  /* 0x000a080001027983 */ /* 0x000ee80000100800 */
[----:B------:R-:W3:Y:S04]  /*38290*/  LDL R3, [R1+0xa0c] ;  /* 0x000a0c0001037983 */ /* 0x000ee80000100800 */
[----:B------:R-:W3:Y:S04]  /*382a0*/  LDL R28, [R1+0xa18] ;  /* 0x000a1800011c7983 */ /* 0x000ee80000100800 */
[----:B------:R-:W3:Y:S04]  /*382b0*/  LDL R29, [R1+0xa1c] ;  /* 0x000a1c00011d7983 */ /* 0x000ee80000100800 */
[----:B------:R-:W-:Y:S04]  /*382c0*/  STL.64 [R1+0x2f30], R26 ;  /* 0x002f301a01007387 */ /* 0x000fe80000100a00 */
[----:B------:R0:W-:Y:S04]  /*382d0*/  STL.64 [R1+0x2f28], R24 ;  /* 0x002f281801007387 */ /* 0x0001e80000100a00 */
[----:B0-----:R-:W4:Y:S04]  /*382e0*/  LDL.LU R24, [R1+0x910] ;  /* 0x0009100001187983 */ /* 0x001f280000300800 */
[----:B------:R-:W4:Y:S04]  /*382f0*/  LDL.LU R25, [R1+0x914] ;  /* 0x0009140001197983 */ /* 0x000f280000300800 */
[----:B------:R-:W3:Y:S04]  /*38300*/  LDL.LU R26, [R1+0x918] ;  /* 0x00091800011a7983 */ /* 0x000ee80000300800 */
[----:B------:R-:W3:Y:S01]  /*38310*/  LDL.LU R27, [R1+0x91c] ;  /* 0x00091c00011b7983 */ /* 0x000ee20000300800 */
[----:B--2---:R-:W-:Y:S03]  /*38320*/  HMMA.16816.F32 R4, R16, R14, R4 ;  /* 0x0000000e1004723c */ /* 0x004fe60000001804 */
[----:B---3--:R-:W-:Y:S04]  /*38330*/  STL.64 [R1+0x2f48], R26 ;  /* 0x002f481a01007387 */ /* 0x008fe80000100a00 */
[----:B----4-:R0:W-:Y:S04]  /*38340*/  STL.64 [R1+0x2f40], R24 ;  /* 0x002f401801007387 */ /* 0x0101e80000100a00 */
        /* <DEDUP_REMOVED lines=10> */
[----:B------:R-:W-:Y:S04]  /*383f0*/  STL.64 [R1+0x1e0], R4 ;  /* 0x0001e00401007387 */ /* 0x000fe80000100a00 */
[----:B------:R0:W-:Y:S04]  /*38400*/  STL.64 [R1+0x1e8], R6 ;  /* 0x0001e80601007387 */ /* 0x0001e80000100a00 */
[----:B0-----:R-:W4:Y:S04]  /*38410*/  LDL.LU.64 R6, [R1+0x2f68] ;  /* 0x002f680001067983 */ /* 0x001f280000300a00 */
[----:B------:R-:W2:Y:S02]  /*38420*/  LDL.LU.64 R4, [R1+0x2f60] ;  /* 0x002f600001047983 */ /* 0x000ea40000300a00 */
[----:B--2---:R-:W-:-:S02]  /*38430*/  IMAD R4, R4, 0x100, R5 ;  /* 0x0000010004047824 */ /* 0x004fc400078e0205 */
[----:B------:R-:W4:Y:S01]  /*38440*/  LDL.LU R5, [R1+0x2f58] ;  /* 0x002f580001057983 */ /* 0x000f220000300800 */
[----:B------:R-:W-:Y:S02]  /*38450*/  F2FP.F16.E5M2.UNPACK_B R12, R12 ;  /* 0x0000000cff0c723e */ /* 0x000fe400020004ff */
[----:B------:R-:W-:-:S07]  /*38460*/  F2FP.F16.E5M2.UNPACK_B R13, R13 ;  /* 0x0000000dff0d723e */ /* 0x000fce00020004ff */
[----:B------:R-:W-:Y:S01]  /*38470*/  HMMA.16816.F32 R24, R16, R12, R24 ;  /* 0x0000000c1018723c */ /* 0x000fe20000001818 */
[----:B----4-:R-:W-:Y:S02]  /*38480*/  IMAD R5, R5, 0x100, R6 ;  /* 0x0000010005057824 */ /* 0x010fe400078e0206 */
[----:B------:R-:W2:Y:S02]  /*38490*/  LDL.LU R6, [R1+0x2f54] ;  /* 0x002f540001067983 */ /* 0x000ea40000300800 */
[----:B--2---:R-:W-:Y:S02]  /*384a0*/  IMAD R6, R6, 0x100, R10 ;  /* 0x0000010006067824 */ /* 0x004fe400078e020a */
[----:B------:R-:W2:-:S15]  /*384b0*/  LDL.LU R10, [R1+0x2f50] ;  /* 0x002f5000010a7983 */ /* 0x000e9e0000300800 */
[----:B------:R-:W-:-:S01]  /*384c0*/  NOP ;  /* 0x0000000000007918 */ /* 0x000fc20000000000 */
        /* <DEDUP_REMOVED lines=10> */
[----:B------:R-:W-:-:S02]  /*38570*/  F2FP.F16.E5M2.UNPACK_B R11, R11 ;  /* 0x0000000bff0b723e */ /* 0x000fc400020004ff */
[----:B------:R-:W-:Y:S02]  /*38580*/  F2FP.F16.E5M2.UNPACK_B R8, R8 ;  /* 0x00000008ff08723e */ /* 0x000fe400020004ff */
[----:B------:R-:W-:Y:S01]  /*38590*/  F2FP.F16.E5M2.UNPACK_B R9, R9 ;  /* 0x00000009ff09723e */ /* 0x000fe200020004ff */
[----:B------:R-:W-:Y:S02]  /*385a0*/  IMAD R7, R7, 0x100, R0 ;  /* 0x0000010007077824 */ /* 0x000fe400078e0200 */
[----:B------:R-:W3:Y:S01]  /*385b0*/  LDL.LU R0, [R1+0x2f38] ;  /* 0x002f380001007983 */ /* 0x000ee20000300800 */
[----:B--2---:R-:W-:-:S03]  /*385c0*/  F2FP.F16.E5M2.UNPACK_B R10, R10 ;  /* 0x0000000aff0a723e */ /* 0x004fc600020004ff */
[C---:B----4-:R-:W-:Y:S06]  /*385d0*/  HMMA.16816.F32 R24, R16.reuse, R8, R24 ;  /* 0x000000081018723c */ /* 0x050fec0000001818 */
[----:B---3--:R-:W-:-:S15]  /*385e0*/  HMMA.16816.F32 R12, R16, R10, R12 ;  /* 0x0000000a100c723c */ /* 0x008fde000000180c */
[----:B------:R-:W-:-:S08]  /*385f0*/  NOP ;  /* 0x0000000000007918 */ /* 0x000fd00000000000 */
[----:B------:R-:W-:Y:S04]  /*38600*/  STL.64 [R1+0x250], R12 ;  /* 0x0002500c01007387 */ /* 0x000fe80000100a00 */
[----:B------:R-:W-:Y:S04]  /*38610*/  STL.64 [R1+0x258], R14 ;  /* 0x0002580e01007387 */ /* 0x000fe80000100a00 */
        /* <DEDUP_REMOVED lines=8> */
[----:B------:R-:W-:Y:S04]  /*386a0*/  STL [R1+0x2e5c], R8 ;  /* 0x002e5c0801007387 */ /* 0x000fe80000100800 */
[----:B------:R-:W-:Y:S04]  /*386b0*/  STL [R1+0x20], R12 ;  /* 0x0000200c01007387 */ /* 0x000fe80000100800 */
[----:B------:R-:W-:Y:S01]  /*386c0*/  STL [R1+0x2e58], R9 ;  /* 0x002e580901007387 */ /* 0x000fe20000100800 */
[----:B------:R-:W-:Y:S03]  /*386d0*/  HMMA.16816.F32 R20, R16, R2, R20 ;  /* 0x000000021014723c */ /* 0x000fe60000001814 */
[----:B------:R-:W-:Y:S04]  /*386e0*/  STL [R1+0x24], R13 ;  /* 0x0000240d01007387 */ /* 0x000fe80000100800 */
[----:B------:R-:W-:Y:S04]  /*386f0*/  STL.64 [R1+0x2ef8], R10 ;  /* 0x002ef80a01007387 */ /* 0x000fe80000100a00 */
[----:B------:R-:W-:-:S12]  /*38700*/  STL.64 [R1+0x2f10], R2 ;  /* 0x002f100201007387 */ /* 0x000fd80000100a00 */
[----:B------:R0:W-:Y:S04]  /*38710*/  STL.64 [R1+0x880], R20 ;  /* 0x0008801401007387 */ /* 0x0001e80000100a00 */
[----:B------:R1:W-:Y:S04]  /*38720*/  STL.64 [R1+0x888], R22 ;  /* 0x0008881601007387 */ /* 0x0003e80000100a00 */
[----:B0-----:R-:W3:Y:S01]  /*38730*/  LDL.LU R20, [R1+0x730] ;  /* 0x0007300001147983 */ /* 0x001ee20000300800 */
[----:B--2---:R-:W-:-:S15]  /*38740*/  HMMA.16816.F32 R8, R16, R12, R24 ;  /* 0x0000000c1008723c */ /* 0x004fde0000001818 */
[----:B------:R-:W-:-:S08]  /*38750*/  NOP ;  /* 0x0000000000007918 */ /* 0x000fd00000000000 */
[----:B------:R-:W-:Y:S04]  /*38760*/  STL.64 [R1+0x7b0], R8 ;  /* 0x0007b00801007387 */ /* 0x000fe80000100a00 */
[----:B------:R-:W-:Y:S04]  /*38770*/  STL.64 [R1+0x7b8], R10 ;  /* 0x0007b80a01007387 */ /* 0x000fe80000100a00 */
[----:B------:R-:W3:Y:S04]  /*38780*/  LDL.LU R21, [R1+0x734] ;  /* 0x0007340001157983 */ /* 0x000ee80000300800 */
[----:B-1----:R-:W2:Y:S04]  /*38790*/  LDL.LU R22, [R1+0x738] ;  /* 0x0007380001167983 */ /* 0x002ea80000300800 */
[----:B------:R-:W2:Y:S04]  /*387a0*/  LDL.LU R23, [R1+0x73c] ;  /* 0x00073c0001177983 */ /* 0x000ea80000300800 */
[----:B------:R-:W4:Y:S04]  /*387b0*/  LDL.LU R24, [R1+0x750] ;  /* 0x0007500001187983 */ /* 0x000f280000300800 */
[----:B------:R-:W4:Y:S04]  /*387c0*/  LDL.LU R25, [R1+0x754] ;  /* 0x0007540001197983 */ /* 0x000f280000300800 */
[----:B------:R-:W3:Y:S04]  /*387d0*/  LDL.LU R26, [R1+0x758] ;  /* 0x00075800011a7983 */ /* 0x000ee80000300800 */
[----:B------:R-:W3:Y:S04]  /*387e0*/  LDL.LU R27, [R1+0x75c] ;  /* 0x00075c00011b7983 */ /* 0x000ee80000300800 */
[----:B---3--:R-:W-:Y:S04]  /*387f0*/  STL.64 [R1+0x2ed0], R26 ;  /* 0x002ed01a01007387 */ /* 0x008fe80000100a00 */
[----:B----4-:R0:W-:Y:S04]  /*38800*/  STL.64 [R1+0x2ec8], R24 ;  /* 0x002ec81801007387 */ /* 0x0101e80000100a00 */
[----:B0-----:R-:W3:Y:S04]  /*38810*/  LDL.LU R24, [R1+0x760] ;  /* 0x0007600001187983 */ /* 0x001ee80000300800 */
[----:B------:R-:W3:Y:S04]  /*38820*/  LDL.LU R25, [R1+0x764] ;  /* 0x0007640001197983 */ /* 0x000ee80000300800 */
[----:B------:R-:W4:Y:S04]  /*38830*/  LDL.LU R26, [R1+0x768] ;  /* 0x00076800011a7983 */ /* 0x000f280000300800 */
[----:B------:R-:W4:Y:S04]  /*38840*/  LDL.LU R27, [R1+0x76c] ;  /* 0x00076c00011b7983 */ /* 0x000f280000300800 */
[----:B----4-:R0:W-:Y:S04]  /*38850*/  STL.64 [R1+0x2ee0], R26 ;  /* 0x002ee01a01007387 */ /* 0x0101e80000100a00 */
[----:B0-----:R-:W4:Y:S01]  /*38860*/  LDL R26, [R1+0x8] ;  /* 0x00000800011a7983 */ /* 0x001f220000100800 */
[----:B------:R-:W-:-:S03]  /*38870*/  IMAD.MOV.U32 R27, RZ, RZ, R0 ;  /* 0x000000ffff1b7224 */ /* 0x000fc600078e0000 */
[----:B------:R-:W2:Y:S04]  /*38880*/  LDL.LU R0, [R1+0x2f20] ;  /* 0x002f200001007983 */ /* 0x000ea80000300800 */
[----:B------:R-:W3:Y:S04]  /*38890*/  LDL.LU R8, [R1+0x840] ;  /* 0x0008400001087983 */ /* 0x000ee80000300800 */
[----:B------:R-:W3:Y:S04]  /*388a0*/  LDL.LU R9, [R1+0x844] ;  /* 0x0008440001097983 */ /* 0x000ee80000300800 */
[----:B------:R-:W4:Y:S04]  /*388b0*/  LDL.LU R10, [R1+0x848] ;  /* 0x00084800010a7983 */ /* 0x000f280000300800 */
[----:B------:R-:W4:Y:S04]  /*388c0*/  LDL.LU R11, [R1+0x84c] ;  /* 0x00084c00010b7983 */ /* 0x000f280000300800 */
[----:B------:R-:W3:Y:S01]  /*388d0*/  LDL R16, [R1+0x18] ;  /* 0x0000180001107983 */ /* 0x000ee20000100800 */
[----:B--2---:R-:W-:-:S05]  /*388e0*/  IMAD.MOV.U32 R17, RZ, RZ, R0 ;  /* 0x000000ffff117224 */ /* 0x004fca00078e0000 */
[----:B---3--:R0:W-:Y:S04]  /*388f0*/  STL.64 [R1+0x2f18], R16 ;  /* 0x002f181001007387 */ /* 0x0081e80000100a00 */
[----:B0-----:R-:W2:Y:S04]  /*38900*/  LDL.LU R16, [R1+0x8a0] ;  /* 0x0008a00001107983 */ /* 0x001ea80000300800 */
[----:B------:R-:W2:Y:S04]  /*38910*/  LDL.LU R17, [R1+0x8a4] ;  /* 0x0008a40001117983 */ /* 0x000ea80000300800 */
[----:B------:R-:W2:Y:S04]  /*38920*/  LDL.LU R18, [R1+0x8a8] ;  /* 0x0008a80001127983 */ /* 0x000ea80000300800 */
[----:B------:R-:W2:Y:S04]  /*38930*/  LDL.LU R19, [R1+0x8ac] ;  /* 0x0008ac0001137983 */ /* 0x000ea80000300800 */
[----:B------:R-:W2:Y:S04]  /*38940*/  LDL.64 R2, [R1+0x28] ;  /* 0x0000280001027983 */ /* 0x000ea80000100a00 */
[----:B----4-:R-:W-:Y:S04]  /*38950*/  STL.64 [R1+0x2f08], R10 ;  /* 0x002f080a01007387 */ /* 0x010fe80000100a00 */
[----:B------:R0:W-:Y:S04]  /*38960*/  STL.64 [R1+0x2f00], R8 ;  /* 0x002f000801007387 */ /* 0x0001e80000100a00 */
[----:B0-----:R-:W3:Y:S04]  /*38970*/  LDL.LU R8, [R1+0x850] ;  /* 0x0008500001087983 */ /* 0x001ee80000300800 */
[----:B------:R-:W3:Y:S04]  /*38980*/  LDL.LU R9, [R1+0x854] ;  /* 0x0008540001097983 */ /* 0x000ee80000300800 */
[----:B------:R-:W3:Y:S04]  /*38990*/  LDL.LU R10, [R1+0x858] ;  /* 0x00085800010a7983 */ /* 0x000ee80000300800 */
[----:B------:R-:W3:Y:S04]  /*389a0*/  LDL.LU R11, [R1+0x85c] ;  /* 0x00085c00010b7983 */ /* 0x000ee80000300800 */
[----:B------:R0:W-:Y:S04]  /*389b0*/  STL.64 [R1+0x2ed8], R24 ;  /* 0x002ed81801007387 */ /* 0x0001e80000100a00 */
[----:B------:R-:W4:Y:S04]  /*389c0*/  LDL.64 R28, [R1] ;  /* 0x00000000011c7983 */ /* 0x000f280000100a00 */
[----:B0-----:R-:W4:Y:S04]  /*389d0*/  LDL.64 R24, [R1+0x10] ;  /* 0x0000100001187983 */ /* 0x001f280000100a00 */
[----:B------:R-:W-:Y:S04]  /*389e0*/  STL.64 [R1+0x2ea8], R22 ;  /* 0x002ea81601007387 */ /* 0x000fe80000100a00 */
[----:B------:R0:W-:Y:S04]  /*389f0*/  STL.64 [R1+0x2ea0], R20 ;  /* 0x002ea01401007387 */ /* 0x0001e80000100a00 */
[----:B0-----:R-:W2:Y:S04]  /*38a00*/  LDL.LU R20, [R1+0x740] ;  /* 0x0007400001147983 */ /* 0x001ea80000300800 */
[----:B------:R-:W2:Y:S04]  /*38a10*/  LDL.LU R21, [R1+0x744] ;  /* 0x0007440001157983 */ /* 0x000ea80000300800 */
[----:B------:R-:W3:Y:S04]  /*38a20*/  LDL.LU R22, [R1+0x748] ;  /* 0x0007480001167983 */ /* 0x000ee80000300800 */
[----:B------:R-:W3:Y:S01]  /*38a30*/  LDL.LU R23, [R1+0x74c] ;  /* 0x00074c0001177983 */ /* 0x000ee20000300800 */
[----:B------:R-:W-:-:S02]  /*38a40*/  F2FP.F16.E5M2.UNPACK_B R4, R4 ;  /* 0x00000004ff04723e */ /* 0x000fc400020004ff */
[----:B------:R-:W-:Y:S02]  /*38a50*/  F2FP.F16.E5M2.UNPACK_B R5, R5 ;  /* 0x00000005ff05723e */ /* 0x000fe400020004ff */
[----:B------:R-:W-:Y:S02]  /*38a60*/  F2FP.F16.E5M2.UNPACK_B R6, R6 ;  /* 0x00000006ff06723e */ /* 0x000fe400020004ff */
[----:B------:R-:W-:Y:S01]  /*38a70*/  F2FP.F16.E5M2.UNPACK_B R7, R7 ;  /* 0x00000007ff07723e */ /* 0x000fe200020004ff */
        /* <DEDUP_REMOVED lines=8> */
[----:B------:R-:W4:Y:S04]  /*38b00*/  LDL.LU R14, [R1+0x718] ;  /* 0x00071800010e7983 */ /* 0x000f280000300800 */
[----:B------:R-:W4:Y:S01]  /*38b10*/  LDL.LU R15, [R1+0x71c] ;  /* 0x00071c00010f7983 */ /* 0x000f220000300800 */
[----:B------:R-:W-:Y:S03]  /*38b20*/  HMMA.16816.F32 R16, R4, R2, R16 ;  /* 0x000000020410723c */ /* 0x000fe60000001810 */
[----:B----4-:R-:W-:Y:S04]  /*38b30*/  STL.64 [R1+0x2e88], R14 ;  /* 0x002e880e01007387 */ /* 0x010fe80000100a00 */
[----:B---3--:R0:W-:Y:S04]  /*38b40*/  STL.64 [R1+0x2e80], R12 ;  /* 0x002e800c01007387 */ /* 0x0081e80000100a00 */
[----:B0-----:R-:W3:Y:S04]  /*38b50*/  LDL.LU R12, [R1+0x720] ;  /* 0x00072000010c7983 */ /* 0x001ee80000300800 */
[----:B------:R-:W3:Y:S04]  /*38b60*/  LDL.LU R13, [R1+0x724] ;  /* 0x00072400010d7983 */ /* 0x000ee80000300800 */
[----:B------:R-:W3:Y:S04]  /*38b70*/  LDL.LU R14, [R1+0x728] ;  /* 0x00072800010e7983 */ /* 0x000ee80000300800 */
[----:B------:R-:W3:Y:S04]  /*38b80*/  LDL.LU R15, [R1+0x72c] ;  /* 0x00072c00010f7983 */ /* 0x000ee80000300800 */
[----:B------:R0:W-:Y:S04]  /*38b90*/  STL.64 [R1+0x7a0], R16 ;  /* 0x0007a01001007387 */ /* 0x0001e80000100a00 */
[----:B------:R1:W-:Y:S04]  /*38ba0*/  STL.64 [R1+0x7a8], R18 ;  /* 0x0007a81201007387 */ /* 0x0003e80000100a00 */
[----:B0-----:R-:W4:Y:S01]  /*38bb0*/  LDL.LU.64 R16, [R1+0x2f18] ;  /* 0x002f180001107983 */ /* 0x001f220000300a00 */
[----:B-1----:R-:W-:-:S02]  /*38bc0*/  IMAD.MOV.U32 R19, RZ, RZ, R2 ;  /* 0x000000ffff137224 */ /* 0x002fc400078e0002 */
[----:B------:R-:W-:Y:S02]  /*38bd0*/  IMAD.MOV.U32 R18, RZ, RZ, R3 ;  /* 0x000000ffff127224 */ /* 0x000fe400078e0003 */
[----:B------:R-:W3:Y:S01]  /*38be0*/  LDL.LU.64 R2, [R1+0x2f10] ;  /* 0x002f100001027983 */ /* 0x000ee20000300a00 */
[----:B----4-:R-:W-:-:S15]  /*38bf0*/  HMMA.16816.F32 R8, R4, R16, R8 ;  /* 0x000000100408723c */ /* 0x010fde0000001808 */
[----:B------:R-:W-:-:S08]  /*38c00*/  NOP ;  /* 0x0000000000007918 */ /* 0x000fd00000000000 */
[----:B------:R-:W-:Y:S04]  /*38c10*/  STL.64 [R1+0x790], R8 ;  /* 0x0007900801007387 */ /* 0x000fe80000100a00 */
[----:B------:R0:W-:Y:S04]  /*38c20*/  STL.64 [R1+0x798], R10 ;  /* 0x0007980a01007387 */ /* 0x0001e80000100a00 */
[----:B0-----:R-:W4:Y:S04]  /*38c30*/  LDL.LU.64 R10, [R1+0x2f08] ;  /* 0x002f0800010a7983 */ /* 0x001f280000300a00 */
[----:B------:R-:W4:Y:S04]  /*38c40*/  LDL.LU.64 R8, [R1+0x2f00] ;  /* 0x002f000001087983 */ /* 0x000f280000300a00 */
[----:B------:R-:W2:Y:S04]  /*38c50*/  LDL.LU R16, [R1+0x116c] ;  /* 0x00116c0001107983 */ /* 0x000ea80000300800 */
[----:B------:R-:W2:Y:S04]  /*38c60*/  LDL.LU R17, [R1+0x1174] ;  /* 0x0011740001117983 */ /* 0x000ea80000300800 */
[----:B------:R-:W-:Y:S01]  /*38c70*/  STL.64 [R1+0x2e68], R18 ;  /* 0x002e681201007387 */ /* 0x000fe20000100a00 */
[----:B----4-:R-:W-:Y:S03]  /*38c80*/  HMMA.16816.F32 R8, R4, R24, R8 ;  /* 0x000000180408723c */ /* 0x010fe60000001808 */
[----:B--2---:R0:W-:Y:S04]  /*38c90*/  STL.64 [R1+0x2e60], R16 ;  /* 0x002e601001007387 */ /* 0x0041e80000100a00 */
[----:B0-----:R-:W2:Y:S04]  /*38ca0*/  LDL.LU R16, [R1+0x700] ;  /* 0x0007000001107983 */ /* 0x001ea80000300800 */
[----:B------:R-:W2:Y:S04]  /*38cb0*/  LDL.LU R17, [R1+0x704] ;  /* 0x0007040001117983 */ /* 0x000ea80000300800 */
[----:B------:R-:W2:Y:S04]  /*38cc0*/  LDL.LU R18, [R1+0x708] ;  /* 0x0007080001127983 */ /* 0x000ea80000300800 */
[----:B------:R-:W2:Y:S04]  /*38cd0*/  LDL.LU R19, [R1+0x70c] ;  /* 0x00070c0001137983 */ /* 0x000ea80000300800 */
[----:B------:R0:W-:Y:S02]  /*38ce0*/  STL.64 [R1+0x780], R8 ;  /* 0x0007800801007387 */ /* 0x0001e40000100a00 */
[----:B0-----:R-:W-:-:S02]  /*38cf0*/  IMAD.MOV.U32 R8, RZ, RZ, R24 ;  /* 0x000000ffff087224 */ /* 0x001fc400078e0018 */
[----:B------:R-:W-:Y:S02]  /*38d00*/  IMAD.MOV.U32 R9, RZ, RZ, R25 ;  /* 0x000000ffff097224 */ /* 0x000fe400078e0019 */
[C---:B------:R-:W-:Y:S01]  /*38d10*/  HMMA.16816.F32 R24, R4.reuse, R26, R20 ;  /* 0x0000001a0418723c */ /* 0x040fe20000001814 */
[----:B------:R0:W-:Y:S04]  /*38d20*/  STL.64 [R1+0x788], R10 ;  /* 0x0007880a01007387 */ /* 0x0001e80000100a00 */
[----:B0-----:R-:W4:Y:S04]  /*38d30*/  LDL.LU.64 R10, [R1+0x2ef8] ;  /* 0x002ef800010a7983 */ /* 0x001f280000300a00 */
[----:B------:R-:W3:Y:S04]  /*38d40*/  LDL.LU.64 R22, [R1+0x2ef0] ;  /* 0x002ef00001167983 */ /* 0x000ee80000300a00 */
[----:B------:R-:W3:Y:S10]  /*38d50*/  LDL.LU.64 R20, [R1+0x2ee8] ;  /* 0x002ee80001147983 */ /* 0x000ef40000300a00 */
[----:B------:R-:W-:Y:S04]  /*38d60*/  STL.64 [R1+0x770], R24 ;  /* 0x0007701801007387 */ /* 0x000fe80000100a00 */
[----:B------:R0:W-:Y:S04]  /*38d70*/  STL.64 [R1+0x778], R26 ;  /* 0x0007781a01007387 */ /* 0x0001e80000100a00 */
[----:B0-----:R-:W2:Y:S04]  /*38d80*/  LDL.LU.64 R26, [R1+0x2ee0] ;  /* 0x002ee000011a7983 */ /* 0x001ea80000300a00 */
[----:B------:R-:W2:Y:S01]  /*38d90*/  LDL.LU.64 R24, [R1+0x2ed8] ;  /* 0x002ed80001187983 */ /* 0x000ea20000300a00 */
        /* <DEDUP_REMOVED lines=12> */
[----:B0-----:R-:W3:Y:S04]  /*38e60*/  LDL.LU.64 R26, [R1+0x2eb8] ;  /* 0x002eb800011a7983 */ /* 0x001ee80000300a00 */
[----:B------:R-:W2:Y:S04]  /*38e70*/  LDL.LU.64 R24, [R1+0x2eb0] ;  /* 0x002eb00001187983 */ /* 0x000ea80000300a00 */
[----:B------:R0:W-:Y:S04]  /*38e80*/  STL.64 [R1+0x2dc0], R28 ;  /* 0x002dc01c01007387 */ /* 0x0001e80000100a00 */
[----:B0-----:R-:W4:Y:S04]  /*38e90*/  LDL.LU R28, [R1+0x1170] ;  /* 0x00117000011c7983 */ /* 0x001f280000300800 */
        /* <DEDUP_REMOVED lines=33> */
[----:B0-----:R-:W3:Y:S04]  /*390b0*/  LDL.LU R20, [R1+0x6f0] ;  /* 0x0006f00001147983 */ /* 0x001ee80000300800 */
[----:B------:R-:W3:Y:S04]  /*390c0*/  LDL.LU R21, [R1+0x6f4] ;  /* 0x0006f40001157983 */ /* 0x000ee80000300800 */
[----:B------:R-:W3:Y:S04]  /*390d0*/  LDL.LU R22, [R1+0x6f8] ;  /* 0x0006f80001167983 */ /* 0x000ee80000300800 */
[----:B------:R-:W3:Y:S01]  /*390e0*/  LDL.LU R23, [R1+0x6fc] ;  /* 0x0006fc0001177983 */ /* 0x000ee20000300800 */
        /* <DEDUP_REMOVED lines=14> */
[----:B----4-:R-:W-:Y:S04]  /*391d0*/  STL.64 [R1+0x2dd8], R20 ;  /* 0x002dd81401007387 */ /* 0x010fe80000100a00 */
[----:B------:R-:W-:Y:S04]  /*391e0*/  STL.64 [R1+0x2d98], R14 ;  /* 0x002d980e01007387 */ /* 0x000fe80000100a00 */
[----:B------:R0:W-:Y:S02]  /*391f0*/  STL.64 [R1+0x2d90], R12 ;  /* 0x002d900c01007387 */ /* 0x0001e40000100a00 */
[----:B0-----:R-:W-:Y:S02]  /*39200*/  HMMA.16816.F32 R12, R4, R10, R24 ;  /* 0x0000000a040c723c */ /* 0x001fe40000001818 */
[----:B------:R-:W2:-:S15]  /*39210*/  LDL.LU R24, [R1+0x690] ;  /* 0x0006900001187983 */ /* 0x000e9e0000300800 */
[----:B------:R-:W-:-:S06]  /*39220*/  NOP ;  /* 0x0000000000007918 */ /* 0x000fcc0000000000 */
[----:B------:R-:W-:Y:S04]  /*39230*/  STL.64 [R1+0x6e0], R12 ;  /* 0x0006e00c01007387 */ /* 0x000fe80000100a00 */
[----:B------:R-:W-:Y:S04]  /*39240*/  STL.64 [R1+0x6e8], R14 ;  /* 0x0006e80e01007387 */ /* 0x000fe80000100a00 */
[----:B------:R-:W2:Y:S04]  /*39250*/  LDL.LU R25, [R1+0x694] ;  /* 0x0006940001197983 */ /* 0x000ea80000300800 */
[----:B------:R-:W4:Y:S04]  /*39260*/  LDL.LU R26, [R1+0x698] ;  /* 0x00069800011a7983 */ /* 0x000f280000300800 */
[----:B------:R-:W4:Y:S01]  /*39270*/  LDL.LU R27, [R1+0x69c] ;  /* 0x00069c00011b7983 */ /* 0x000f220000300800 */
[----:B------:R-:W-:-:S02]  /*39280*/  IMAD.MOV.U32 R22, RZ, RZ, R8 ;  /* 0x000000ffff167224 */ /* 0x000fc400078e0008 */
[----:B------:R-:W-:Y:S01]  /*39290*/  IMAD.MOV.U32 R23, RZ, RZ, R9 ;  /* 0x000000ffff177224 */ /* 0x000fe200078e0009 */
[----:B----4-:R-:W-:Y:S04]  /*392a0*/  STL.64 [R1+0x2df0], R26 ;  /* 0x002df01a01007387 */ /* 0x010fe80000100a00 */
[----:B--2---:R-:W-:Y:S04]  /*392b0*/  STL.64 [R1+0x2de8], R24 ;  /* 0x002de81801007387 */ /* 0x004fe80000100a00 */
[----:B------:R-:W2:Y:S04]  /*392c0*/  LDL.LU R8, [R1+0x2e5c] ;  /* 0x002e5c0001087983 */ /* 0x000ea80000300800 */
[----:B------:R-:W2:Y:S04]  /*392d0*/  LDL.LU R9, [R1+0x2e58] ;  /* 0x002e580001097983 */ /* 0x000ea80000300800 */
[----:B------:R-:W4:Y:S04]  /*392e0*/  LDL.64 R20, [R1+0x18] ;  /* 0x0000180001147983 */ /* 0x000f280000100a00 */
[----:B------:R0:W-:Y:S02]  /*392f0*/  STL.64 [R1+0x2e10], R22 ;  /* 0x002e101601007387 */ /* 0x0001e40000100a00 */
[----:B0-----:R-:W-:-:S02]  /*39300*/  IMAD.MOV.U32 R23, RZ, RZ, R18 ;  /* 0x000000ffff177224 */ /* 0x001fc400078e0012 */
[----:B----4-:R0:W-:Y:S04]  /*39310*/  STL.64 [R1+0x2e08], R20 ;  /* 0x002e081401007387 */ /* 0x0101e80000100a00 */
[----:B------:R-:W4:Y:S04]  /*39320*/  LDL.LU R24, [R1+0x6a0] ;  /* 0x0006a00001187983 */ /* 0x000f280000300800 */
[----:B------:R-:W4:Y:S04]  /*39330*/  LDL.LU R25, [R1+0x6a4] ;  /* 0x0006a40001197983 */ /* 0x000f280000300800 */
[----:B------:R-:W3:Y:S04]  /*39340*/  LDL.LU R26, [R1+0x6a8] ;  /* 0x0006a800011a7983 */ /* 0x000ee80000300800 */
[----:B------:R-:W3:Y:S04]  /*39350*/  LDL.LU R27, [R1+0x6ac] ;  /* 0x0006ac00011b7983 */ /* 0x000ee80000300800 */
[----:B------:R-:W2:Y:S04]  /*39360*/  LDL.LU R15, [R1+0x1d70] ;  /* 0x001d7000010f7983 */ /* 0x000ea80000300800 */
[----:B------:R-:W2:Y:S04]  /*39370*/  LDL.LU R18, [R1+0x1d6c] ;  /* 0x001d6c0001127983 */ /* 0x000ea80000300800 */
[----:B0-----:R-:W4:Y:S01]  /*39380*/  LDL.64 R20, [R1+0x20] ;  /* 0x0000200001147983 */ /* 0x001f220000100a00 */
[----:B------:R-:W-:-:S05]  /*39390*/  IMAD.MOV.U32 R22, RZ, RZ, R19 ;  /* 0x000000ffff167224 */ /* 0x000fca00078e0013 */
[----:B------:R-:W-:Y:S04]  /*393a0*/  STL.64 [R1+0x2e40], R22 ;  /* 0x002e401601007387 */ /* 0x000fe80000100a00 */
[----:B----4-:R-:W-:Y:S04]  /*393b0*/  STL.64 [R1+0x2e38], R20 ;  /* 0x002e381401007387 */ /* 0x010fe80000100a00 */
[----:B---3--:R-:W-:Y:S04]  /*393c0*/  STL.64 [R1+0x2e00], R26 ;  /* 0x002e001a01007387 */ /* 0x008fe80000100a00 */
[----:B------:R0:W-:Y:S04]  /*393d0*/  STL.64 [R1+0x2df8], R24 ;  /* 0x002df81801007387 */ /* 0x0001e80000100a00 */
[----:B0-----:R-:W3:Y:S04]  /*393e0*/  LDL.LU R24, [R1+0x6b0] ;  /* 0x0006b00001187983 */ /* 0x001ee80000300800 */
[----:B------:R-:W3:Y:S04]  /*393f0*/  LDL.LU R25, [R1+0x6b4] ;  /* 0x0006b40001197983 */ /* 0x000ee80000300800 */
[----:B------:R-:W4:Y:S04]  /*39400*/  LDL.LU R26, [R1+0x6b8] ;  /* 0x0006b800011a7983 */ /* 0x000f280000300800 */
[----:B------:R-:W4:Y:S04]  /*39410*/  LDL.LU R27, [R1+0x6bc] ;  /* 0x0006bc00011b7983 */ /* 0x000f280000300800 */
[----:B------:R-:W2:Y:S04]  /*39420*/  LDL.LU R19, [R1+0x1d74] ;  /* 0x001d740001137983 */ /* 0x000ea80000300800 */
        /* <DEDUP_REMOVED lines=15> */
[----:B------:R-:W4:Y:S01]  /*39520*/  LDL.LU R27, [R1+0x6cc] ;  /* 0x0006cc00011b7983 */ /* 0x000f220000300800 */
[----:B------:R-:W-:-:S02]  /*39530*/  IMAD R16, R16, 0x100, R28 ;  /* 0x0000010010107824 */ /* 0x000fc400078e021c */
[----:B------:R-:W-:Y:S02]  /*39540*/  IMAD R17, R17, 0x100, R29 ;  /* 0x0000010011117824 */ /* 0x000fe400078e021d */
[----:B--2---:R-:W-:Y:S01]  /*39550*/  IMAD R18, R18, 0x100, R15 ;  /* 0x0000010012127824 */ /* 0x004fe200078e020f */
[C---:B---3--:R-:W-:Y:S01]  /*39560*/  HMMA.16816.F32 R20, R4.reuse, R8, R20 ;  /* 0x000000080414723c */ /* 0x048fe20000001814 */
[----:B----4-:R-:W-:Y:S04]  /*39570*/  STL.64 [R1+0x2e30], R26 ;  /* 0x002e301a01007387 */ /* 0x010fe80000100a00 */
[----:B------:R0:W-:Y:S04]  /*39580*/  STL.64 [R1+0x2e28], R24 ;  /* 0x002e281801007387 */ /* 0x0001e80000100a00 */
[----:B0-----:R-:W2:Y:S04]  /*39590*/  LDL.LU R24, [R1+0x6d0] ;  /* 0x0006d00001187983 */ /* 0x001ea80000300800 */
[----:B------:R-:W2:Y:S04]  /*395a0*/  LDL.LU R25, [R1+0x6d4] ;  /* 0x0006d40001197983 */ /* 0x000ea80000300800 */
[----:B------:R-:W2:Y:S04]  /*395b0*/  LDL.LU R26, [R1+0x6d8] ;  /* 0x0006d800011a7983 */ /* 0x000ea80000300800 */
[----:B------:R-:W2:Y:S04]  /*395c0*/  LDL.LU R27, [R1+0x6dc] ;  /* 0x0006dc00011b7983 */ /* 0x000ea80000300800 */
[----:B------:R-:W3:Y:S04]  /*395d0*/  LDL.64 R28, [R1+0x8] ;  /* 0x00000800011c7983 */ /* 0x000ee80000100a00 */
[----:B------:R0:W-:Y:S04]  /*395e0*/  STL [R1+0x2d6c], R10 ;  /* 0x002d6c0a01007387 */ /* 0x0001e80000100800 */
[----:B0-----:R-:W4:Y:S04]  /*395f0*/  LDL.LU R10, [R1+0x1d78] ;  /* 0x001d7800010a7983 */ /* 0x001f280000300800 */
[----:B------:R-:W-:Y:S04]  /*39600*/  STL [R1+0x2d68], R11 ;  /* 0x002d680b01007387 */ /* 0x000fe80000100800 */
[----:B------:R-:W3:Y:S04]  /*39610*/  LDL.LU R12, [R1+0x660] ;  /* 0x00066000010c7983 */ /* 0x000ee80000300800 */
[----:B------:R-:W3:Y:S04]  /*39620*/  LDL.LU R13, [R1+0x664] ;  /* 0x00066400010d7983 */ /* 0x000ee80000300800 */
[----:B------:R-:W3:Y:S04]  /*39630*/  LDL.LU R14, [R1+0x668] ;  /* 0x00066800010e7983 */ /* 0x000ee80000300800 */
[----:B------:R-:W3:Y:S04]  /*39640*/  LDL.LU R15, [R1+0x66c] ;  /* 0x00066c00010f7983 */ /* 0x000ee80000300800 */
[----:B------:R-:W-:Y:S04]  /*39650*/  STL.64 [R1+0x870], R20 ;  /* 0x0008701401007387 */ /* 0x000fe80000100a00 */
[----:B------:R0:W-:Y:S04]  /*39660*/  STL.64 [R1+0x878], R22 ;  /* 0x0008781601007387 */ /* 0x0001e80000100a00 */
[----:B0-----:R-:W2:Y:S04]  /*39670*/  LDL.LU.64 R22, [R1+0x2e50] ;  /* 0x002e500001167983 */ /* 0x001ea80000300a00 */
[----:B------:R-:W2:Y:S04]  /*39680*/  LDL.LU.64 R20, [R1+0x2e48] ;  /* 0x002e480001147983 */ /* 0x000ea80000300a00 */
[----:B------:R0:W-:Y:S04]  /*39690*/  STL [R1+0x2d50], R8 ;  /* 0x002d500801007387 */ /* 0x0001e80000100800 */
[----:B------:R-:W-:Y:S04]  /*396a0*/  STL [R1+0x2d4c], R9 ;  /* 0x002d4c0901007387 */ /* 0x000fe80000100800 */
[----:B0-----:R-:W3:Y:S01]  /*396b0*/  LDL R8, [R1] ;  /* 0x0000000001087983 */ /* 0x001ee20000100800 */
[----:B--2---:R-:W-:-:S15]  /*396c0*/  HMMA.16816.F32 R20, R4, R2, R20 ;  /* 0x000000020414723c */ /* 0x004fde0000001814 */
[----:B------:R-:W-:-:S08]  /*396d0*/  NOP ;  /* 0x0000000000007918 */ /* 0x000fd00000000000 */
[----:B------:R-:W-:Y:S04]  /*396e0*/  STL.64 [R1+0x860], R20 ;  /* 0x0008601401007387 */ /* 0x000fe80000100a00 */
[----:B------:R0:W-:Y:S04]  /*396f0*/  STL.64 [R1+0x868], R22 ;  /* 0x0008681601007387 */ /* 0x0001e80000100a00 */
[----:B0-----:R-:W2:Y:S04]  /*39700*/  LDL.LU.64 R22, [R1+0x2e40] ;  /* 0x002e400001167983 */ /* 0x001ea80000300a00 */
[----:B------:R-:W3:Y:S01]  /*39710*/  LDL.LU.64 R20, [R1+0x2e38] ;  /* 0x002e380001147983 */ /* 0x000ee20000300a00 */
[----:B----4-:R-:W-:Y:S01]  /*39720*/  IMAD R19, R19, 0x100, R10 ;  /* 0x0000010013137824 */ /* 0x010fe200078e020a */
[----:B------:R-:W-:-:S02]  /*39730*/  F2FP.F16.E5M2.UNPACK_B R16, R16 ;  /* 0x00000010ff10723e */ /* 0x000fc400020004ff */
[----:B------:R-:W-:Y:S02]  /*39740*/  F2FP.F16.E5M2.UNPACK_B R17, R17 ;  /* 0x00000011ff11723e */ /* 0x000fe400020004ff */
[----:B------:R-:W-:Y:S01]  /*39750*/  F2FP.F16.E5M2.UNPACK_B R18, R18 ;  /* 0x00000012ff12723e */ /* 0x000fe200020004ff */
[----:B---3--:R-:W-:Y:S01]  /*39760*/  HMMA.16816.F32 R4, R4, R20, R24 ;  /* 0x000000140404723c */ /* 0x008fe20000001818 */
[----:B------:R-:W2:Y:S04]  /*39770*/  LDL.LU.64 R26, [R1+0x2e30] ;  /* 0x002e3000011a7983 */ /* 0x000ea80000300a00 */
[----:B------:R-:W2:Y:S01]  /*39780*/  LDL.LU.64 R24, [R1+0x2e28] ;  /* 0x002e280001187983 */ /* 0x000ea20000300a00 */
[----:B------:R-:W-:Y:S01]  /*39790*/  F2FP.F16.E5M2.UNPACK_B R19, R19 ;  /* 0x00000013ff13723e */ /* 0x000fe200020004ff */
[----:B------:R-:W-:-:S02]  /*397a0*/  IMAD.MOV.U32 R11, RZ, RZ, R20 ;  /* 0x000000ffff0b7224 */ /* 0x000fc400078e0014 */
[----:B------:R-:W-:-:S14]  /*397b0*/  IMAD.MOV.U32 R10, RZ, RZ, R21 ;  /* 0x000000ffff0a7224 */ /* 0x000fdc00078e0015 */
[----:B------:R0:W-:Y:S04]  /*397c0*/  STL.64 [R1+0x6d0], R4 ;  /* 0x0006d00401007387 */ /* 0x0001e80000100a00 */
[----:B------:R1:W-:Y:S04]  /*397d0*/  STL.64 [R1+0x6d8], R6 ;  /* 0x0006d80601007387 */ /* 0x0003e80000100a00 */
[----:B0-----:R-:W3:Y:S04]  /*397e0*/  LDL.LU R4, [R1+0x680] ;  /* 0x0006800001047983 */ /* 0x001ee80000300800 */
[----:B------:R-:W3:Y:S04]  /*397f0*/  LDL.LU R5, [R1+0x684] ;  /* 0x0006840001057983 */ /* 0x000ee80000300800 */
[----:B-1----:R-:W3:Y:S04]  /*39800*/  LDL.LU R6, [R1+0x688] ;  /* 0x0006880001067983 */ /* 0x002ee80000300800 */
[----:B------:R-:W3:Y:S01]  /*39810*/  LDL.LU R7, [R1+0x68c] ;  /* 0x00068c0001077983 */ /* 0x000ee20000300800 */
[----:B--2---:R-:W-:Y:S03]  /*39820*/  HMMA.16816.F32 R20, R16, R22, R24 ;  /* 0x000000161014723c */ /* 0x004fe60000001818 */
[----:B------:R-:W2:Y:S04]  /*39830*/  LDL.LU.64 R26, [R1+0x2e20] ;  /* 0x002e2000011a7983 */ /* 0x000ea80000300a00 */
[----:B------:R-:W2:-:S15]  /*39840*/  LDL.LU.64 R24, [R1+0x2e18] ;  /* 0x002e180001187983 */ /* 0x000e9e0000300a00 */
[----:B------:R-:W-:-:S01]  /*39850*/  NOP ;  /* 0x0000000000007918 */ /* 0x000fc20000000000 */
[----:B------:R-:W-:Y:S04]  /*39860*/  STL.64 [R1+0x6c0], R20 ;  /* 0x0006c01401007387 */ /* 0x000fe80000100a00 */
[----:B------:R0:W-:Y:S04]  /*39870*/  STL.64 [R1+0x6c8], R22 ;  /* 0x0006c81601007387 */ /* 0x0001e80000100a00 */
[----:B0-----:R-:W4:Y:S04]  /*39880*/  LDL.LU.64 R22, [R1+0x2e10] ;  /* 0x002e100001167983 */ /* 0x001f280000300a00 */
[----:B------:R-:W2:Y:S02]  /*39890*/  LDL.LU.64 R20, [R1+0x2e08] ;  /* 0x002e080001147983 */ /* 0x000ea40000300a00 */
[----:B--2---:R-:W-:-:S15]  /*398a0*/  HMMA.16816.F32 R24, R16, R20, R24 ;  /* 0x000000141018723c */ /* 0x004fde0000001818 */
[----:B------:R-:W-:-:S08]  /*398b0*/  NOP ;  /* 0x0000000000007918 */ /* 0x000fd00000000000 */
[----:B------:R-:W-:Y:S04]  /*398c0*/  STL.64 [R1+0x6b0], R24 ;  /* 0x0006b01801007387 */ /* 0x000fe80000100a00 */
[----:B------:R0:W-:Y:S04]  /*398d0*/  STL.64 [R1+0x6b8], R26 ;  /* 0x0006b81a01007387 */ /* 0x0001e80000100a00 */
[----:B0-----:R-:W4:Y:S04]  /*398e0*/  LDL.LU.64 R26, [R1+0x2e00] ;  /* 0x002e0000011a7983 */ /* 0x001f280000300a00 */
[----:B------:R-:W4:Y:S01]  /*398f0*/  LDL.LU.64 R24, [R1+0x2df8] ;  /* 0x002df80001187983 */ /* 0x000f220000300a00 */
[----:B------:R-:W-:-:S02]  /*39900*/  IMAD.MOV.U32 R9, RZ, RZ, R0 ;  /* 0x000000ffff097224 */ /* 0x000fc400078e0000 */
[----:B------:R-:W-:-:S05]  /*39910*/  IMAD.MOV.U32 R0, RZ, RZ, R21 ;  /* 0x000000ffff007224 */ /* 0x000fca00078e0015 */
[----:B------:R0:W-:Y:S01]  /*39920*/  STL [R1+0x2d48], R0 ;  /* 0x002d480001007387 */ /* 0x0001e20000100800 */
[----:B----4-:R-:W-:Y:S03]  /*39930*/  HMMA.16816.F32 R20, R16, R22, R24 ;  /* 0x000000161014723c */ /* 0x010fe60000001818 */
[----:B------:R-:W2:Y:S04]  /*39940*/  LDL.LU.64 R26, [R1+0x2df0] ;  /* 0x002df000011a7983 */ /* 0x000ea80000300a00 */
[----:B------:R-:W2:Y:S01]  /*39950*/  LDL.LU.64 R24, [R1+0x2de8] ;  /* 0x002de80001187983 */ /* 0x000ea20000300a00 */
[----:B0-----:R-:W-:-:S15]  /*39960*/  IMAD.MOV.U32 R0, RZ, RZ, R29 ;  /* 0x000000ffff007224 */ /* 0x001fde00078e001d */
        /* <DEDUP_REMOVED lines=9> */
[----:B------:R-:W2:Y:S04]  /*39a00*/  LDL.LU.64 R24, [R1+0x2dc8] ;  /* 0x002dc80001187983 */ /* 0x000ea80000300a00 */
[----:B------:R-:W4:Y:S01]  /*39a10*/  LDL.LU.64 R28, [R1+0x2dc0] ;  /* 0x002dc000011c7983 */ /* 0x000f220000300a00 */
[----:B---3--:R-:W-:-:S15]  /*39a20*/  HMMA.16816.F32 R4, R16, R8, R4 ;  /* 0x000000081004723c */ /* 0x008fde0000001804 */
[----:B------:R-:W-:-:S08]  /*39a30*/  NOP ;  /* 0x0000000000007918 */ /* 0x000fd00000000000 */
[----:B------:R-:W-:Y:S04]  /*39a40*/  STL.64 [R1+0x680], R4 ;  /* 0x0006800401007387 */ /* 0x000fe80000100a00 */
[----:B------:R4:W-:Y:S02]  /*39a50*/  STL.64 [R1+0x688], R6 ;  /* 0x0006880601007387 */ /* 0x0009e40000100a00 */
[C---:B----4-:R-:W-:Y:S06]  /*39a60*/  HMMA.16816.F32 R4, R16.reuse, R28, R20 ;  /* 0x0000001c1004723c */ /* 0x050fec0000001814 */
[----:B--2---:R-:W-:Y:S01]  /*39a70*/  HMMA.16816.F32 R12, R16, R26, R12 ;  /* 0x0000001a100c723c */ /* 0x004fe2000000180c */
[----:B------:R-:W2:-:S15]  /*39a80*/  LDL.LU R20, [R1+0x650] ;  /* 0x0006500001147983 */ /* 0x000e9e0000300800 */
[----:B------:R-:W-:-:S01]  /*39a90*/  NOP ;  /* 0x0000000000007918 */ /* 0x000fc20000000000 */
[----:B------:R-:W-:Y:S04]  /*39aa0*/  STL.64 [R1+0x670], R4 ;  /* 0x0006700401007387 */ /* 0x000fe80000100a00 */
[----:B------:R0:W-:Y:S04]  /*39ab0*/  STL.64 [R1+0x678], R6 ;  /* 0x0006780601007387 */ /* 0x0001e80000100a00 */
[----:B------:R-:W2:Y:S04]  /*39ac0*/  LDL.LU R21, [R1+0x654] ;  /* 0x0006540001157983 */ /* 0x000ea80000300800 */
[----:B------:R-:W2:Y:S04]  /*39ad0*/  LDL.LU R22, [R1+0x658] ;  /* 0x0006580001167983 */ /* 0x000ea80000300800 */
[----:B------:R-:W2:Y:S04]  /*39ae0*/  LDL.LU R23, [R1+0x65c] ;  /* 0x00065c0001177983 */ /* 0x000ea80000300800 */
[----:B------:R-:W3:Y:S04]  /*39af0*/  LDL.LU R8, [R1+0x1d90] ;  /* 0x001d900001087983 */ /* 0x000ee80000300800 */
[----:B0-----:R-:W4:Y:S04]  /*39b00*/  LDL.LU R6, [R1+0x1d8c] ;  /* 0x001d8c0001067983 */ /* 0x001f280000300800 */
[----:B------:R-:W3:Y:S04]  /*39b10*/  LDL.LU R9, [R1+0x1d98] ;  /* 0x001d980001097983 */ /* 0x000ee80000300800 */
[----:B------:R-:W4:Y:S04]  /*39b20*/  LDL.LU R7, [R1+0x1d94] ;  /* 0x001d940001077983 */ /* 0x000f280000300800 */
[----:B------:R-:W-:Y:S04]  /*39b30*/  STL.64 [R1+0x2cd0], R28 ;  /* 0x002cd01c01007387 */ /* 0x000fe80000100a00 */
[----:B------:R0:W-:Y:S04]  /*39b40*/  STL.64 [R1+0x660], R12 ;  /* 0x0006600c01007387 */ /* 0x0001e80000100a00 */
[----:B------:R1:W-:Y:S04]  /*39b50*/  STL.64 [R1+0x668], R14 ;  /* 0x0006680e01007387 */ /* 0x0003e80000100a00 */
[----:B0-----:R-:W2:Y:S04]  /*39b60*/  LDL.LU R12, [R1+0x630] ;  /* 0x00063000010c7983 */ /* 0x001ea80000300800 */
[----:B------:R-:W2:Y:S04]  /*39b70*/  LDL.LU R13, [R1+0x634] ;  /* 0x00063400010d7983 */ /* 0x000ea80000300800 */
[----:B-1----:R-:W3:Y:S04]  /*39b80*/  LDL.LU R14, [R1+0x638] ;  /* 0x00063800010e7983 */ /* 0x002ee80000300800 */
[----:B------:R-:W3:Y:S01]  /*39b90*/  LDL.LU R15, [R1+0x63c] ;  /* 0x00063c00010f7983 */ /* 0x000ee20000300800 */
        /* <DEDUP_REMOVED lines=9> */
[----:B------:R-:W4:Y:S04]  /*39c30*/  LDL.LU R4, [R1+0x1d7c] ;  /* 0x001d7c0001047983 */ /* 0x000f280000300800 */
[----:B------:R-:W3:Y:S01]  /*39c40*/  LDL.LU R11, [R1+0x1d88] ;  /* 0x001d8800010b7983 */ /* 0x000ee20000300800 */
[C---:B------:R-:W-:Y:S03]  /*39c50*/  HMMA.16816.F32 R20, R16.reuse, R24, R20 ;  /* 0x000000181014723c */ /* 0x040fe60000001814 */
        /* <DEDUP_REMOVED lines=13> */
[----:B------:R-:W-:Y:S04]  /*39d30*/  STL.64 [R1+0x650], R20 ;  /* 0x0006501401007387 */ /* 0x000fe80000100a00 */
[----:B------:R0:W-:Y:S04]  /*39d40*/  STL.64 [R1+0x658], R22 ;  /* 0x0006581601007387 */ /* 0x0001e80000100a00 */
[----:B0-----:R-:W4:Y:S04]  /*39d50*/  LDL.LU.64 R22, [R1+0x2db8] ;  /* 0x002db80001167983 */ /* 0x001f280000300a00 */
[----:B------:R-:W2:Y:S04]  /*39d60*/  LDL.LU.64 R20, [R1+0x2db0] ;  /* 0x002db00001147983 */ /* 0x000ea80000300a00 */
[----:B------:R-:W-:Y:S04]  /*39d70*/  STL.64 [R1+0x2cc8], R26 ;  /* 0x002cc81a01007387 */ /* 0x000fe80000100a00 */
[----:B------:R0:W-:Y:S04]  /*39d80*/  STL.64 [R1+0x2cc0], R24 ;  /* 0x002cc01801007387 */ /* 0x0001e80000100a00 */
[----:B0-----:R-:W3:Y:S04]  /*39d90*/  LDL.LU R24, [R1+0x5f0] ;  /* 0x0005f00001187983 */ /* 0x001ee80000300800 */
[----:B------:R-:W3:Y:S04]  /*39da0*/  LDL.LU R25, [R1+0x5f4] ;  /* 0x0005f40001197983 */ /* 0x000ee80000300800 */
[----:B------:R-:W2:Y:S04]  /*39db0*/  LDL.LU R26, [R1+0x5f8] ;  /* 0x0005f800011a7983 */ /* 0x000ea80000300800 */
[----:B------:R-:W2:Y:S01]  /*39dc0*/  LDL.LU R27, [R1+0x5fc] ;  /* 0x0005fc00011b7983 */ /* 0x000ea20000300800 */
[C---:B----4-:R-:W-:Y:S03]  /*39dd0*/  HMMA.16816.F32 R12, R16.reuse, R22, R12 ;  /* 0x00000016100c723c */ /* 0x050fe6000000180c */
        /* <DEDUP_REMOVED lines=44> */
[----:B----4-:R-:W-:Y:S02]  /*3a0a0*/  IMAD R6, R6, 0x100, R8 ;  /* 0x0000010006067824 */ /* 0x010fe400078e0208 */
[----:B------:R-:W-:Y:S01]  /*3a0b0*/  IMAD R7, R7, 0x100, R9 ;  /* 0x0000010007077824 */ /* 0x000fe200078e0209 */
[----:B--2---:R-:W-:-:S15]  /*3a0c0*/  HMMA.16816.F32 R24, R16, R10, R24 ;  /* 0x0000000a1018723c */ /* 0x004fde0000001818 */
[----:B------:R-:W-:-:S08]  /*3a0d0*/  NOP ;  /* 0x0000000000007918 */ /* 0x000fd00000000000 */
[----:B------:R-:W-:Y:S04]  /*3a0e0*/  STL.64 [R1+0x600], R24 ;  /* 0x0006001801007387 */ /* 0x000fe80000100a00 */
[----:B------:R0:W-:Y:S04]  /*3a0f0*/  STL.64 [R1+0x608], R26 ;  /* 0x0006081a01007387 */ /* 0x0001e80000100a00 */
[----:B0-----:R-:W2:Y:S04]  /*3a100*/  LDL.LU.64 R26, [R1+0x2d60] ;  /* 0x002d6000011a7983 */ /* 0x001ea80000300a00 */
[----:B------:R-:W2:Y:S04]  /*3a110*/  LDL.LU.64 R24, [R1+0x2d58] ;  /* 0x002d580001187983 */ /* 0x000ea80000300a00 */
[----:B------:R-:W3:Y:S04]  /*3a120*/  LDL.LU R8, [R1+0x2d50] ;  /* 0x002d500001087983 */ /* 0x000ee80000300800 */
[----:B------:R-:W3:Y:S01]  /*3a130*/  LDL.LU R9, [R1+0x2d4c] ;  /* 0x002d4c0001097983 */ /* 0x000ee20000300800 */
[C---:B------:R-:W-:Y:S06]  /*3a140*/  HMMA.16816.F32 R20, R16.reuse, R2, R20 ;  /* 0x000000021014723c */ /* 0x040fec0000001814 */
[----:B---3--:R-:W-:Y:S06]  /*3a150*/  HMMA.16816.F32 R12, R16, R8, R12 ;  /* 0x00000008100c723c */ /* 0x008fec000000180c */
[----:B------:R-:W-:Y:S04]  /*3a160*/  STL [R1+0x2c68], R9 ;  /* 0x002c680901007387 */ /* 0x000fe80000100800 */
[----:B------:R-:W-:-:S13]  /*3a170*/  STL.64 [R1+0x2ce0], R10 ;  /* 0x002ce00a01007387 */ /* 0x000fda0000100a00 */
[----:B------:R-:W-:Y:S04]  /*3a180*/  STL.64 [R1+0x850], R12 ;  /* 0x0008500c01007387 */ /* 0x000fe80000100a00 */
[----:B------:R2:W-:Y:S02]  /*3a190*/  STL.64 [R1+0x858], R14 ;  /* 0x0008580e01007387 */ /* 0x0005e40000100a00 */
[----:B--2---:R-:W-:Y:S02]  /*3a1a0*/  HMMA.16816.F32 R12, R16, R28, R24 ;  /* 0x0000001c100c723c */ /* 0x004fe40000001818 */
[----:B------:R0:W-:Y:S04]  /*3a1b0*/  STL [R1+0x2cd8], R8 ;  /* 0x002cd80801007387 */ /* 0x0001e80000100800 */
[----:B0-----:R-:W2:Y:S04]  /*3a1c0*/  LDL.LU R8, [R1+0x5a0] ;  /* 0x0005a00001087983 */ /* 0x001ea80000300800 */
[----:B------:R-:W-:Y:S04]  /*3a1d0*/  STL.64 [R1+0x840], R20 ;  /* 0x0008401401007387 */ /* 0x000fe80000100a00 */
[----:B------:R-:W-:Y:S09]  /*3a1e0*/  STL.64 [R1+0x848], R22 ;  /* 0x0008481601007387 */ /* 0x000ff20000100a00 */
[----:B------:R-:W-:Y:S04]  /*3a1f0*/  STL.64 [R1+0x5f0], R12 ;  /* 0x0005f00c01007387 */ /* 0x000fe80000100a00 */
[----:B------:R-:W-:Y:S04]  /*3a200*/  STL.64 [R1+0x5f8], R14 ;  /* 0x0005f80e01007387 */ /* 0x000fe80000100a00 */
[----:B------:R-:W2:Y:S04]  /*3a210*/  LDL.LU R9, [R1+0x5a4] ;  /* 0x0005a40001097983 */ /* 0x000ea80000300800 */
[----:B------:R-:W3:Y:S04]  /*3a220*/  LDL.LU R10, [R1+0x5a8] ;  /* 0x0005a800010a7983 */ /* 0x000ee80000300800 */
[----:B------:R-:W3:Y:S04]  /*3a230*/  LDL.LU R11, [R1+0x5ac] ;  /* 0x0005ac00010b7983 */ /* 0x000ee80000300800 */
[----:B---3--:R0:W-:Y:S04]  /*3a240*/  STL.64 [R1+0x2cf0], R10 ;  /* 0x002cf00a01007387 */ /* 0x0081e80000100a00 */
[----:B0-----:R-:W3:Y:S01]  /*3a250*/  LDL R10, [R1+0x8] ;  /* 0x00000800010a7983 */ /* 0x001ee20000100800 */
[----:B------:R-:W-:-:S03]  /*3a260*/  IMAD.MOV.U32 R11, RZ, RZ, R0 ;  /* 0x000000ffff0b7224 */ /* 0x000fc600078e0000 */
[----:B------:R-:W4:Y:S04]  /*3a270*/  LDL.LU R0, [R1+0x2d48] ;  /* 0x002d480001007983 */ /* 0x000f280000300800 */
[----:B--2---:R0:W-:Y:S04]  /*3a280*/  STL.64 [R1+0x2ce8], R8 ;  /* 0x002ce80801007387 */ /* 0x0041e80000100a00 */
[----:B---3--:R1:W-:Y:S04]  /*3a290*/  STL.64 [R1+0x2d08], R10 ;  /* 0x002d080a01007387 */ /* 0x0083e80000100a00 */
[----:B------:R-:W2:Y:S04]  /*3a2a0*/  LDL.64 R28, [R1] ;  /* 0x00000000011c7983 */ /* 0x000ea80000100a00 */
[----:B------:R-:W3:Y:S04]  /*3a2b0*/  LDL.LU R20, [R1+0x570] ;  /* 0x0005700001147983 */ /* 0x000ee80000300800 */
[----:B------:R-:W3:Y:S04]  /*3a2c0*/  LDL.LU R21, [R1+0x574] ;  /* 0x0005740001157983 */ /* 0x000ee80000300800 */
[----:B------:R-:W4:Y:S04]  /*3a2d0*/  LDL.LU R22, [R1+0x578] ;  /* 0x0005780001167983 */ /* 0x000f280000300800 */
[----:B------:R-:W4:Y:S04]  /*3a2e0*/  LDL.LU R23, [R1+0x57c] ;  /* 0x00057c0001177983 */ /* 0x000f280000300800 */
[----:B0-----:R-:W2:Y:S04]  /*3a2f0*/  LDL R8, [R1+0x10] ;  /* 0x0000100001087983 */ /* 0x001ea80000100800 */
[----:B------:R-:W2:Y:S04]  /*3a300*/  LDL R9, [R1+0x14] ;  /* 0x0000140001097983 */ /* 0x000ea80000100800 */
[----:B--2---:R-:W-:Y:S04]  /*3a310*/  STL.64 [R1+0x2d20], R8 ;  /* 0x002d200801007387 */ /* 0x004fe80000100a00 */
[----:B------:R-:W2:Y:S04]  /*3a320*/  LDL.LU R24, [R1+0x590] ;  /* 0x0005900001187983 */ /* 0x000ea80000300800 */
[----:B------:R-:W2:Y:S04]  /*3a330*/  LDL.LU R25, [R1+0x594] ;  /* 0x0005940001197983 */ /* 0x000ea80000300800 */
[----:B------:R-:W3:Y:S04]  /*3a340*/  LDL.LU R26, [R1+0x598] ;  /* 0x00059800011a7983 */ /* 0x000ee80000300800 */
[----:B------:R-:W3:Y:S04]  /*3a350*/  LDL.LU R27, [R1+0x59c] ;  /* 0x00059c00011b7983 */ /* 0x000ee80000300800 */
[----:B-1----:R-:W4:Y:S04]  /*3a360*/  LDL R10, [R1+0x18] ;  /* 0x00001800010a7983 */ /* 0x002f280000100800 */
[----:B---3--:R-:W-:Y:S04]  /*3a370*/  STL.64 [R1+0x2d00], R26 ;  /* 0x002d001a01007387 */ /* 0x008fe80000100a00 */
[----:B--2---:R0:W-:Y:S04]  /*3a380*/  STL.64 [R1+0x2cf8], R24 ;  /* 0x002cf81801007387 */ /* 0x0041e80000100a00 */
[----:B0-----:R-:W2:Y:S04]  /*3a390*/  LDL.LU R24, [R1+0x5b0] ;  /* 0x0005b00001187983 */ /* 0x001ea80000300800 */
[----:B------:R-:W2:Y:S04]  /*3a3a0*/  LDL.LU R25, [R1+0x5b4] ;  /* 0x0005b40001197983 */ /* 0x000ea80000300800 */
[----:B------:R-:W3:Y:S04]  /*3a3b0*/  LDL.LU R26, [R1+0x5b8] ;  /* 0x0005b800011a7983 */ /* 0x000ee80000300800 */
[----:B------:R-:W3:Y:S04]  /*3a3c0*/  LDL.LU R27, [R1+0x5bc] ;  /* 0x0005bc00011b7983 */ /* 0x000ee80000300800 */
[----:B------:R-:W4:Y:S04]  /*3a3d0*/  LDL.64 R8, [R1+0x28] ;  /* 0x0000280001087983 */ /* 0x000f280000100a00 */
        /* <DEDUP_REMOVED lines=16> */
[----:B0-----:R-:W2:Y:S04]  /*3a4e0*/  LDL.LU R24, [R1+0x5e0] ;  /* 0x0005e00001187983 */ /* 0x001ea80000300800 */
[----:B------:R-:W2:Y:S04]  /*3a4f0*/  LDL.LU R25, [R1+0x5e4] ;  /* 0x0005e40001197983 */ /* 0x000ea80000300800 */
[----:B------:R-:W2:Y:S04]  /*3a500*/  LDL.LU R26, [R1+0x5e8] ;  /* 0x0005e800011a7983 */ /* 0x000ea80000300800 */
[----:B------:R-:W2:Y:S04]  /*3a510*/  LDL.LU R27, [R1+0x5ec] ;  /* 0x0005ec00011b7983 */ /* 0x000ea80000300800 */
[----:B----4-:R-:W-:Y:S04]  /*3a520*/  STL.64 [R1+0x2cb8], R22 ;  /* 0x002cb81601007387 */ /* 0x010fe80000100a00 */
[----:B------:R0:W-:Y:S04]  /*3a530*/  STL.64 [R1+0x2cb0], R20 ;  /* 0x002cb01401007387 */ /* 0x0001e80000100a00 */
[----:B0-----:R-:W3:Y:S04]  /*3a540*/  LDL.LU R20, [R1+0x580] ;  /* 0x0005800001147983 */ /* 0x001ee80000300800 */
[----:B------:R-:W3:Y:S04]  /*3a550*/  LDL.LU R21, [R1+0x584] ;  /* 0x0005840001157983 */ /* 0x000ee80000300800 */
[----:B------:R-:W3:Y:S04]  /*3a560*/  LDL.LU R22, [R1+0x588] ;  /* 0x0005880001167983 */ /* 0x000ee80000300800 */
[----:B------:R-:W3:Y:S04]  /*3a570*/  LDL.LU R23, [R1+0x58c] ;  /* 0x00058c0001177983 */ /* 0x000ee80000300800 */
[----:B------:R-:W4:Y:S04]  /*3a580*/  LDL.LU R12, [R1+0x550] ;  /* 0x00055000010c7983 */ /* 0x000f280000300800 */
[----:B------:R-:W4:Y:S04]  /*3a590*/  LDL.LU R13, [R1+0x554] ;  /* 0x00055400010d7983 */ /* 0x000f280000300800 */
[----:B------:R-:W3:Y:S04]  /*3a5a0*/  LDL.LU R14, [R1+0x558] ;  /* 0x00055800010e7983 */ /* 0x000ee80000300800 */
[----:B------:R-:W3:Y:S01]  /*3a5b0*/  LDL.LU R15, [R1+0x55c] ;  /* 0x00055c00010f7983 */ /* 0x000ee20000300800 */
[----:B------:R-:W-:-:S02]  /*3a5c0*/  F2FP.F16.E5M2.UNPACK_B R6, R6 ;  /* 0x00000006ff06723e */ /* 0x000fc400020004ff */
[----:B------:R-:W-:-:S07]  /*3a5d0*/  F2FP.F16.E5M2.UNPACK_B R7, R7 ;  /* 0x00000007ff07723e */ /* 0x000fce00020004ff */
[----:B--2---:R-:W-:Y:S01]  /*3a5e0*/  HMMA.16816.F32 R24, R4, R8, R24 ;  /* 0x000000080418723c */ /* 0x004fe20000001818 */
[----:B---3--:R-:W-:Y:S04]  /*3a5f0*/  STL.64 [R1+0x2c98], R14 ;  /* 0x002c980e01007387 */ /* 0x008fe80000100a00 */
[----:B----4-:R0:W-:Y:S04]  /*3a600*/  STL.64 [R1+0x2c90], R12 ;  /* 0x002c900c01007387 */ /* 0x0101e80000100a00 */
[----:B0-----:R-:W2:Y:S04]  /*3a610*/  LDL.LU R12, [R1+0x560] ;  /* 0x00056000010c7983 */ /* 0x001ea80000300800 */
[----:B------:R-:W2:Y:S04]  /*3a620*/  LDL.LU R13, [R1+0x564] ;  /* 0x00056400010d7983 */ /* 0x000ea80000300800 */
[----:B------:R-:W2:Y:S04]  /*3a630*/  LDL.LU R14, [R1+0x568] ;  /* 0x00056800010e7983 */ /* 0x000ea80000300800 */
[----:B------:R-:W2:Y:S04]  /*3a640*/  LDL.LU R15, [R1+0x56c] ;  /* 0x00056c00010f7983 */ /* 0x000ea80000300800 */
[----:B------:R-:W3:Y:S04]  /*3a650*/  LDL.LU R16, [R1+0x1d9c] ;  /* 0x001d9c0001107983 */ /* 0x000ee80000300800 */
[----:B------:R-:W4:Y:S04]  /*3a660*/  LDL.LU R17, [R1+0x1da4] ;  /* 0x001da40001117983 */ /* 0x000f280000300800 */
[----:B------:R-:W-:Y:S04]  /*3a670*/  STL.64 [R1+0x5e0], R24 ;  /* 0x0005e01801007387 */ /* 0x000fe80000100a00 */
[----:B------:R0:W-:Y:S04]  /*3a680*/  STL.64 [R1+0x5e8], R26 ;  /* 0x0005e81a01007387 */ /* 0x0001e80000100a00 */
[----:B0-----:R-:W2:Y:S04]  /*3a690*/  LDL.LU.64 R26, [R1+0x2d40] ;  /* 0x002d4000011a7983 */ /* 0x001ea80000300a00 */
[----:B------:R-:W2:Y:S01]  /*3a6a0*/  LDL.LU.64 R24, [R1+0x2d38] ;  /* 0x002d380001187983 */ /* 0x000ea20000300a00 */
[----:B------:R-:W-:-:S02]  /*3a6b0*/  IMAD.MOV.U32 R11, RZ, RZ, R0 ;  /* 0x000000ffff0b7224 */ /* 0x000fc400078e0000 */
[----:B------:R-:W-:Y:S02]  /*3a6c0*/  IMAD.MOV.U32 R18, RZ, RZ, R8 ;  /* 0x000000ffff127224 */ /* 0x000fe400078e0008 */
[----:B------:R-:W-:-:S03]  /*3a6d0*/  IMAD.MOV.U32 R0, RZ, RZ, R9 ;  /* 0x000000ffff007224 */ /* 0x000fc600078e0009 */
[----:B--2---:R-:W-:Y:S01]  /*3a6e0*/  HMMA.16816.F32 R8, R4, R10, R24 ;  /* 0x0000000a0408723c */ /* 0x004fe20000001818 */
[----:B------:R-:W2:Y:S04]  /*3a6f0*/  LDL.LU.64 R26, [R1+0x2d30] ;  /* 0x002d3000011a7983 */ /* 0x000ea80000300a00 */
[----:B------:R-:W2:-:S15]  /*3a700*/  LDL.LU.64 R24, [R1+0x2d28] ;  /* 0x002d280001187983 */ /* 0x000e9e0000300a00 */
[----:B------:R-:W-:-:S03]  /*3a710*/  NOP ;  /* 0x0000000000007918 */ /* 0x000fc60000000000 */
        /* <DEDUP_REMOVED lines=17> */
[----:B------:R-:W3:Y:S01]  /*3a830*/  LDL.LU.64 R8, [R1+0x2ce8] ;  /* 0x002ce80001087983 */ /* 0x000ee20000300a00 */
[----:B------:R-:W-:Y:S01]  /*3a840*/  IMAD.MOV.U32 R19, RZ, RZ, R29 ;  /* 0x000000ffff137224 */ /* 0x000fe200078e001d */
[----:B---3--:R-:W-:-:S15]  /*3a850*/  HMMA.16816.F32 R8, R4, R28, R8 ;  /* 0x0000001c0408723c */ /* 0x008fde0000001808 */
[----:B------:R-:W-:-:S08]  /*3a860*/  NOP ;  /* 0x0000000000007918 */ /* 0x000fd00000000000 */
[----:B------:R0:W-:Y:S04]  /*3a870*/  STL.64 [R1+0x5a0], R8 ;  /* 0x0005a00801007387 */ /* 0x0001e80000100a00 */
[----:B------:R1:W-:Y:S01]  /*3a880*/  STL.64 [R1+0x5a8], R10 ;  /* 0x0005a80a01007387 */ /* 0x0003e20000100a00 */
[----:B0-----:R-:W-:-:S03]  /*3a890*/  IMAD.MOV.U32 R9, RZ, RZ, R28 ;  /* 0x000000ffff097224 */ /* 0x001fc600078e001c */
[----:B-1----:R-:W3:Y:S04]  /*3a8a0*/  LDL.LU.64 R10, [R1+0x2ce0] ;  /* 0x002ce000010a7983 */ /* 0x002ee80000300a00 */
[----:B------:R-:W4:Y:S04]  /*3a8b0*/  LDL.LU R8, [R1+0x2cd8] ;  /* 0x002cd80001087983 */ /* 0x000f280000300800 */
[----:B------:R-:W2:Y:S02]  /*3a8c0*/  LDL.LU.64 R28, [R1+0x2cd0] ;  /* 0x002cd000011c7983 */ /* 0x000ea40000300a00 */
[C---:B--2---:R-:W-:Y:S02]  /*3a8d0*/  HMMA.16816.F32 R24, R4.reuse, R28, R24 ;  /* 0x0000001c0418723c */ /* 0x044fe40000001818 */
        /* <DEDUP_REMOVED lines=8> */
[----:B0-----:R-:W3:Y:S04]  /*3a960*/  LDL.LU.64 R26, [R1+0x2cc8] ;  /* 0x002cc800011a7983 */ /* 0x001ee80000300a00 */
[----:B------:R-:W4:Y:S04]  /*3a970*/  LDL.LU.64 R24, [R1+0x2cc0] ;  /* 0x002cc00001187983 */ /* 0x000f280000300a00 */
[----:B------:R0:W-:Y:S04]  /*3a980*/  STL.64 [R1+0x2bf0], R28 ;  /* 0x002bf01c01007387 */ /* 0x0001e80000100a00 */
[----:B0-----:R-:W2:Y:S04]  /*3a990*/  LDL.LU R28, [R1+0x1da0] ;  /* 0x001da000011c7983 */ /* 0x001ea80000300800 */
        /* <DEDUP_REMOVED lines=41> */
[----:B0-----:R-:W2:Y:S04]  /*3ac30*/  LDL.LU.64 R10, [R1+0x2c78] ;  /* 0x002c7800010a7983 */ /* 0x001ea80000300a00 */
[----:B------:R-:W4:Y:S01]  /*3ac40*/  LDL.LU.64 R8, [R1+0x2c70] ;  /* 0x002c700001087983 */ /* 0x000f220000300a00 */
[----:B---3--:R-:W-:Y:S03]  /*3ac50*/  HMMA.16816.F32 R20, R4, R12, R20 ;  /* 0x0000000c0414723c */ /* 0x008fe60000001814 */
[----:B------:R-:W-:Y:S04]  /*3ac60*/  STL.64 [R1+0x2b88], R14 ;  /* 0x002b880e01007387 */ /* 0x000fe80000100a00 */
[----:B------:R-:W-:-:S15]  /*3ac70*/  STL.64 [R1+0x2b80], R12 ;  /* 0x002b800c01007387 */ /* 0x000fde0000100a00 */
[----:B------:R-:W-:-:S01]  /*3ac80*/  NOP ;  /* 0x0000000000007918 */ /* 0x000fc20000000000 */
        /* <DEDUP_REMOVED lines=10> */
[----:B------:R-:W3:Y:S04]  /*3ad30*/  LDL.LU R24, [R1+0x4b0] ;  /* 0x0004b00001187983 */ /* 0x000ee80000300800 */
[----:B------:R-:W3:Y:S04]  /*3ad40*/  LDL.LU R25, [R1+0x4b4] ;  /* 0x0004b40001197983 */ /* 0x000ee80000300800 */
[----:B------:R-:W4:Y:S04]  /*3ad50*/  LDL.LU R26, [R1+0x4b8] ;  /* 0x0004b800011a7983 */ /* 0x000f280000300800 */
[----:B------:R-:W4:Y:S04]  /*3ad60*/  LDL.LU R27, [R1+0x4bc] ;  /* 0x0004bc00011b7983 */ /* 0x000f280000300800 */
[----:B----4-:R0:W-:Y:S02]  /*3ad70*/  STL.64 [R1+0x2bc8], R26 ;  /* 0x002bc81a01007387 */ /* 0x0101e40000100a00 */
[----:B0-----:R-:W-:-:S02]  /*3ad80*/  IMAD.MOV.U32 R26, RZ, RZ, R9 ;  /* 0x000000ffff1a7224 */ /* 0x001fc400078e0009 */
[----:B------:R-:W4:Y:S04]  /*3ad90*/  LDL.LU R9, [R1+0x2c68] ;  /* 0x002c680001097983 */ /* 0x000f280000300800 */
[----:B---3--:R-:W-:Y:S04]  /*3ada0*/  STL.64 [R1+0x2bc0], R24 ;  /* 0x002bc01801007387 */ /* 0x008fe80000100a00 */
[----:B--2---:R-:W-:Y:S04]  /*3adb0*/  STL.64 [R1+0x2ba8], R22 ;  /* 0x002ba81601007387 */ /* 0x004fe80000100a00 */
[----:B------:R0:W-:Y:S04]  /*3adc0*/  STL.64 [R1+0x2ba0], R20 ;  /* 0x002ba01401007387 */ /* 0x0001e80000100a00 */
[----:B0-----:R-:W2:Y:S04]  /*3add0*/  LDL.LU R20, [R1+0x4a0] ;  /* 0x0004a00001147983 */ /* 0x001ea80000300800 */
[----:B------:R-:W2:Y:S04]  /*3ade0*/  LDL.LU R21, [R1+0x4a4] ;  /* 0x0004a40001157983 */ /* 0x000ea80000300800 */
[----:B------:R-:W3:Y:S04]  /*3adf0*/  LDL.LU R22, [R1+0x4a8] ;  /* 0x0004a80001167983 */ /* 0x000ee80000300800 */
[----:B------:R-:W3:Y:S04]  /*3ae00*/  LDL.LU R23, [R1+0x4ac] ;  /* 0x0004ac0001177983 */ /* 0x000ee80000300800 */
[----:B------:R-:W4:Y:S01]  /*3ae10*/  LDL.64 R24, [R1+0x8] ;  /* 0x0000080001187983 */ /* 0x000f220000100a00 */
[----:B------:R-:W-:-:S02]  /*3ae20*/  IMAD.MOV.U32 R27, RZ, RZ, R19 ;  /* 0x000000ffff1b7224 */ /* 0x000fc400078e0013 */
[----:B------:R-:W-:Y:S02]  /*3ae30*/  IMAD R16, R16, 0x100, R28 ;  /* 0x0000010010107824 */ /* 0x000fe400078e021c */
[----:B------:R-:W-:Y:S02]  /*3ae40*/  IMAD R17, R17, 0x100, R29 ;  /* 0x0000010011117824 */ /* 0x000fe400078e021d */
[----:B------:R-:W2:Y:S04]  /*3ae50*/  LDL.64 R28, [R1+0x10] ;  /* 0x00001000011c7983 */ /* 0x000ea80000100a00 */
[----:B------:R-:W-:Y:S04]  /*3ae60*/  STL.64 [R1+0x2c00], R26 ;  /* 0x002c001a01007387 */ /* 0x000fe80000100a00 */
[----:B----4-:R0:W-:Y:S04]  /*3ae70*/  STL.64 [R1+0x2bf8], R24 ;  /* 0x002bf81801007387 */ /* 0x0101e80000100a00 */
[----:B0-----:R-:W4:Y:S04]  /*3ae80*/  LDL.LU R24, [R1+0x4e0] ;  /* 0x0004e00001187983 */ /* 0x001f280000300800 */
        /* <DEDUP_REMOVED lines=9> */
[----:B----4-:R-:W-:Y:S04]  /*3af20*/  STL.64 [R1+0x2c20], R26 ;  /* 0x002c201a01007387 */ /* 0x010fe80000100a00 */
[----:B---3--:R0:W-:Y:S04]  /*3af30*/  STL.64 [R1+0x2c18], R24 ;  /* 0x002c181801007387 */ /* 0x0081e80000100a00 */
[----:B0-----:R-:W3:Y:S01]  /*3af40*/  LDL.64 R24, [R1+0x20] ;  /* 0x0000200001187983 */ /* 0x001ee20000100a00 */
[----:B------:R-:W-:-:S02]  /*3af50*/  IMAD.MOV.U32 R26, RZ, RZ, R18 ;  /* 0x000000ffff1a7224 */ /* 0x000fc400078e0012 */
[----:B------:R-:W-:-:S05]  /*3af60*/  IMAD.MOV.U32 R27, RZ, RZ, R0 ;  /* 0x000000ffff1b7224 */ /* 0x000fca00078e0000 */
[----:B------:R-:W-:Y:S04]  /*3af70*/  STL.64 [R1+0x2c50], R26 ;  /* 0x002c501a01007387 */ /* 0x000fe80000100a00 */
[----:B---3--:R-:W-:Y:S04]  /*3af80*/  STL.64 [R1+0x2c48], R24 ;  /* 0x002c481801007387 */ /* 0x008fe80000100a00 */
[----:B------:R-:W-:Y:S04]  /*3af90*/  STL.64 [R1+0x2bd8], R22 ;  /* 0x002bd81601007387 */ /* 0x000fe80000100a00 */
        /* <DEDUP_REMOVED lines=11> */
[----:B------:R-:W3:Y:S04]  /*3b050*/  LDL.LU R0, [R1+0x1db4] ;  /* 0x001db40001007983 */ /* 0x000ee80000300800 */
[----:B--2---:R-:W-:Y:S04]  /*3b060*/  STL.64 [R1+0x2c60], R26 ;  /* 0x002c601a01007387 */ /* 0x004fe80000100a00 */
[----:B----4-:R0:W-:Y:S04]  /*3b070*/  STL.64 [R1+0x2c58], R24 ;  /* 0x002c581801007387 */ /* 0x0101e80000100a00 */
[----:B0-----:R-:W2:Y:S04]  /*3b080*/  LDL.LU R24, [R1+0x830] ;  /* 0x0008300001187983 */ /* 0x001ea80000300800 */
[----:B------:R-:W2:Y:S04]  /*3b090*/  LDL.LU R25, [R1+0x834] ;  /* 0x0008340001197983 */ /* 0x000ea80000300800 */
[----:B------:R-:W2:Y:S04]  /*3b0a0*/  LDL.LU R26, [R1+0x838] ;  /* 0x00083800011a7983 */ /* 0x000ea80000300800 */
[----:B------:R-:W2:Y:S04]  /*3b0b0*/  LDL.LU R27, [R1+0x83c] ;  /* 0x00083c00011b7983 */ /* 0x000ea80000300800 */
        /* <DEDUP_REMOVED lines=11> */
[----:B------:R-:W4:Y:S01]  /*3b170*/  LDL.LU R23, [R1+0x50c] ;  /* 0x00050c0001177983 */ /* 0x000f220000300800 */
[C---:B--2---:R-:W-:Y:S03]  /*3b180*/  HMMA.16816.F32 R24, R4.reuse, R8, R24 ;  /* 0x000000080418723c */ /* 0x044fe60000001818 */
[----:B----4-:R-:W-:Y:S04]  /*3b190*/  STL.64 [R1+0x2c40], R22 ;  /* 0x002c401601007387 */ /* 0x010fe80000100a00 */
[----:B---3--:R0:W-:Y:S04]  /*3b1a0*/  STL.64 [R1+0x2c38], R20 ;  /* 0x002c381401007387 */ /* 0x0081e80000100a00 */
        /* <DEDUP_REMOVED lines=8> */
[----:B------:R0:W-:Y:S04]  /*3b230*/  STL [R1+0x2b5c], R10 ;  /* 0x002b5c0a01007387 */ /* 0x0001e80000100800 */
[----:B0-----:R-:W4:Y:S04]  /*3b240*/  LDL.LU R10, [R1+0x1db0] ;  /* 0x001db000010a7983 */ /* 0x001f280000300800 */
[----:B------:R-:W-:Y:S04]  /*3b250*/  STL [R1+0x2b58], R11 ;  /* 0x002b580b01007387 */ /* 0x000fe80000100800 */
[----:B------:R-:W-:Y:S04]  /*3b260*/  STL.64 [R1+0x830], R24 ;  /* 0x0008301801007387 */ /* 0x000fe80000100a00 */
[----:B------:R0:W-:Y:S04]  /*3b270*/  STL.64 [R1+0x838], R26 ;  /* 0x0008381a01007387 */ /* 0x0001e80000100a00 */
[----:B0-----:R-:W2:Y:S04]  /*3b280*/  LDL.LU.64 R26, [R1+0x2c60] ;  /* 0x002c6000011a7983 */ /* 0x001ea80000300a00 */
[----:B------:R-:W2:Y:S04]  /*3b290*/  LDL.LU.64 R24, [R1+0x2c58] ;  /* 0x002c580001187983 */ /* 0x000ea80000300a00 */
[----:B------:R-:W-:Y:S01]  /*3b2a0*/  STL [R1+0x2b40], R9 ;  /* 0x002b400901007387 */ /* 0x000fe20000100800 */
[----:B--2---:R-:W-:-:S15]  /*3b2b0*/  HMMA.16816.F32 R24, R4, R2, R24 ;  /* 0x000000020418723c */ /* 0x004fde0000001818 */
[----:B------:R-:W-:-:S08]  /*3b2c0*/  NOP ;  /* 0x0000000000007918 */ /* 0x000fd00000000000 */
[----:B------:R-:W-:Y:S04]  /*3b2d0*/  STL.64 [R1+0x820], R24 ;  /* 0x0008201801007387 */ /* 0x000fe80000100a00 */
[----:B------:R0:W-:Y:S04]  /*3b2e0*/  STL.64 [R1+0x828], R26 ;  /* 0x0008281a01007387 */ /* 0x0001e80000100a00 */
[----:B0-----:R-:W2:Y:S04]  /*3b2f0*/  LDL.LU.64 R26, [R1+0x2c50] ;  /* 0x002c5000011a7983 */ /* 0x001ea80000300a00 */
[----:B------:R-:W3:Y:S01]  /*3b300*/  LDL.LU.64 R24, [R1+0x2c48] ;  /* 0x002c480001187983 */ /* 0x000ee20000300a00 */
[----:B----4-:R-:W-:-:S02]  /*3b310*/  IMAD R18, R18, 0x100, R10 ;  /* 0x0000010012127824 */ /* 0x010fc400078e020a */
[----:B------:R-:W-:Y:S01]  /*3b320*/  IMAD R19, R0, 0x100, R19 ;  /* 0x0000010000137824 */ /* 0x000fe200078e0213 */
[----:B------:R-:W-:Y:S02]  /*3b330*/  F2FP.F16.E5M2.UNPACK_B R16, R16 ;  /* 0x00000010ff10723e */ /* 0x000fe400020004ff */
[----:B------:R-:W-:Y:S01]  /*3b340*/  F2FP.F16.E5M2.UNPACK_B R17, R17 ;  /* 0x00000011ff11723e */ /* 0x000fe200020004ff */
[----:B---3--:R-:W-:Y:S01]  /*3b350*/  HMMA.16816.F32 R4, R4, R24, R20 ;  /* 0x000000180404723c */ /* 0x008fe20000001814 */
[----:B------:R-:W2:Y:S04]  /*3b360*/  LDL.LU.64 R22, [R1+0x2c40] ;  /* 0x002c400001167983 */ /* 0x000ea80000300a00 */
[----:B------:R-:W2:Y:S01]  /*3b370*/  LDL.LU.64 R20, [R1+0x2c38] ;  /* 0x002c380001147983 */ /* 0x000ea20000300a00 */
[----:B------:R-:W-:-:S02]  /*3b380*/  F2FP.F16.E5M2.UNPACK_B R18, R18 ;  /* 0x00000012ff12723e */ /* 0x000fc400020004ff */
[----:B------:R-:W-:Y:S01]  /*3b390*/  F2FP.F16.E5M2.UNPACK_B R19, R19 ;  /* 0x00000013ff13723e */ /* 0x000fe200020004ff */
[----:B------:R-:W-:Y:S02]  /*3b3a0*/  IMAD.MOV.U32 R10, RZ, RZ, R24 ;  /* 0x000000ffff0a7224 */ /* 0x000fe400078e0018 */
[----:B------:R-:W-:-:S12]  /*3b3b0*/  IMAD.MOV.U32 R9, RZ, RZ, R25 ;  /* 0x000000ffff097224 */ /* 0x000fd800078e0019 */
[----:B------:R-:W-:Y:S04]  /*3b3c0*/  STL.64 [R1+0x510], R4 ;  /* 0x0005100401007387 */ /* 0x000fe80000100a00 */
[----:B------:R0:W-:Y:S04]  /*3b3d0*/  STL.64 [R1+0x518], R6 ;  /* 0x0005180601007387 */ /* 0x0001e80000100a00 */
[----:B0-----:R-:W3:Y:S01]  /*3b3e0*/  LDL.64 R6, [R1+0x18] ;  /* 0x0000180001067983 */ /* 0x001ee20000100a00 */
[----:B--2---:R-:W-:Y:S03]  /*3b3f0*/  HMMA.16816.F32 R24, R16, R26, R20 ;  /* 0x0000001a1018723c */ /* 0x004fe60000001814 */
[----:B------:R-:W2:Y:S04]  /*3b400*/  LDL.LU.64 R22, [R1+0x2c30] ;  /* 0x002c300001167983 */ /* 0x000ea80000300a00 */
[----:B------:R-:W2:-:S15]  /*3b410*/  LDL.LU.64 R20, [R1+0x2c28] ;  /* 0x002c280001147983 */ /* 0x000e9e0000300a00 */
[----:B------:R-:W-:-:S01]  /*3b420*/  NOP ;  /* 0x0000000000007918 */ /* 0x000fc20000000000 */
        /* <DEDUP_REMOVED lines=15> */
[----:B------:R-:W2:Y:S01]  /*3b520*/  LDL.LU.64 R24, [R1+0x2bf8] ;  /* 0x002bf80001187983 */ /* 0x000ea20000300a00 */
[----:B------:R-:W-:-:S02]  /*3b530*/  IMAD.MOV.U32 R5, RZ, RZ, R6 ;  /* 0x000000ffff057224 */ /* 0x000fc400078e0006 */
[----:B------:R-:W-:Y:S02]  /*3b540*/  IMAD.MOV.U32 R4, RZ, RZ, R7 ;  /* 0x000000ffff047224 */ /* 0x000fe400078e0007 */
[----:B------:R-:W-:Y:S02]  /*3b550*/  IMAD.MOV.U32 R7, RZ, RZ, R28 ;  /* 0x000000ffff077224 */ /* 0x000fe400078e001c */
[----:B------:R-:W-:Y:S02]  /*3b560*/  IMAD.MOV.U32 R6, RZ, RZ, R29 ;  /* 0x000000ffff067224 */ /* 0x000fe400078e001d */
[----:B------:R-:W4:Y:S01]  /*3b570*/  LDL.LU.64 R28, [R1+0x2bf0] ;  /* 0x002bf000011c7983 */ /* 0x000f220000300a00 */
[----:B--2---:R-:W-:-:S15]  /*3b580*/  HMMA.16816.F32 R20, R16, R24, R20 ;  /* 0x000000181014723c */ /* 0x004fde0000001814 */
[----:B------:R-:W-:-:S08]  /*3b590*/  NOP ;  /* 0x0000000000007918 */ /* 0x000fd00000000000 */
[----:B------:R-:W-:Y:S04]  /*3b5a0*/  STL.64 [R1+0x4d0], R20 ;  /* 0x0004d01401007387 */ /* 0x000fe80000100a00 */
[----:B------:R0:W-:Y:S04]  /*3b5b0*/  STL.64 [R1+0x4d8], R22 ;  /* 0x0004d81601007387 */ /* 0x0001e80000100a00 */
[----:B0-----:R-:W3:Y:S04]  /*3b5c0*/  LDL.LU.64 R22, [R1+0x2be8] ;  /* 0x002be80001167983 */ /* 0x001ee80000300a00 */
[----:B------:R-:W3:Y:S01]  /*3b5d0*/  LDL.LU.64 R20, [R1+0x2be0] ;  /* 0x002be00001147983 */ /* 0x000ee20000300a00 */
[----:B------:R-:W-:-:S02]  /*3b5e0*/  IMAD.MOV.U32 R0, RZ, RZ, R25 ;  /* 0x000000ffff007224 */ /* 0x000fc400078e0019 */
[----:B---3--:R-:W-:Y:S01]  /*3b5f0*/  HMMA.16816.F32 R24, R16, R26, R20 ;  /* 0x0000001a1018723c */ /* 0x008fe20000001814 */
[----:B------:R-:W2:Y:S04]  /*3b600*/  LDL.LU.64 R22, [R1+0x2bd8] ;  /* 0x002bd80001167983 */ /* 0x000ea80000300a00 */
[----:B------:R-:W2:-:S15]  /*3b610*/  LDL.LU.64 R20, [R1+0x2bd0] ;  /* 0x002bd00001147983 */ /* 0x000e9e0000300a00 */
[----:B------:R-:W-:-:S03]  /*3b620*/  NOP ;  /* 0x0000000000007918 */ /* 0x000fc60000000000 */
        /* <DEDUP_REMOVED lines=10> */
[----:B------:R-:W-:Y:S01]  /*3b6d0*/  STL.64 [R1+0x2b08], R28 ;  /* 0x002b081c01007387 */ /* 0x000fe20000100a00 */
        /* <DEDUP_REMOVED lines=13> */
[----:B------:R1:W-:Y:S01]  /*3b7b0*/  STL.64 [R1+0x2ab0], R24 ;  /* 0x002ab01801007387 */ /* 0x0003e20000100a00 */
[----:B0-----:R-:W-:-:S02]  /*3b7c0*/  IMAD.MOV.U32 R26, RZ, RZ, R7 ;  /* 0x000000ffff1a7224 */ /* 0x001fc400078e0007 */
[----:B------:R-:W-:Y:S02]  /*3b7d0*/  IMAD.MOV.U32 R27, RZ, RZ, R6 ;  /* 0x000000ffff1b7224 */ /* 0x000fe400078e0006 */
[----:B-1----:R-:W-:Y:S02]  /*3b7e0*/  IMAD.MOV.U32 R24, RZ, RZ, R5 ;  /* 0x000000ffff187224 */ /* 0x002fe400078e0005 */
[----:B------:R-:W-:Y:S01]  /*3b7f0*/  IMAD.MOV.U32 R25, RZ, RZ, R4 ;  /* 0x000000ffff197224 */ /* 0x000fe200078e0004 */
[----:B------:R-:W-:Y:S04]  /*3b800*/  STL.64 [R1+0x2b00], R26 ;  /* 0x002b001a01007387 */ /* 0x000fe80000100a00 */
[----:B------:R0:W-:Y:S01]  /*3b810*/  STL.64 [R1+0x2af8], R24 ;  /* 0x002af81801007387 */ /* 0x0001e20000100a00 */
[----:B--2---:R-:W-:-:S15]  /*3b820*/  HMMA.16816.F32 R4, R16, R22, R12 ;  /* 0x000000161004723c */ /* 0x004fde000000180c */
[----:B------:R-:W-:-:S08]  /*3b830*/  NOP ;  /* 0x0000000000007918 */ /* 0x000fd00000000000 */
[----:B------:R-:W-:Y:S04]  /*3b840*/  STL.64 [R1+0x480], R4 ;  /* 0x0004800401007387 */ /* 0x000fe80000100a00 */
[----:B------:R-:W-:Y:S04]  /*3b850*/  STL.64 [R1+0x488], R6 ;  /* 0x0004880601007387 */ /* 0x000fe80000100a00 */
[----:B0-----:R-:W2:Y:S04]  /*3b860*/  LDL.LU R24, [R1+0x420] ;  /* 0x0004200001187983 */ /* 0x001ea80000300800 */
[----:B------:R-:W2:Y:S04]  /*3b870*/  LDL.LU R25, [R1+0x424] ;  /* 0x0004240001197983 */ /* 0x000ea80000300800 */
[----:B------:R-:W4:Y:S04]  /*3b880*/  LDL.LU R26, [R1+0x428] ;  /* 0x00042800011a7983 */ /* 0x000f280000300800 */
[----:B------:R-:W4:Y:S01]  /*3b890*/  LDL.LU R27, [R1+0x42c] ;  /* 0x00042c00011b7983 */ /* 0x000f220000300800 */
[----:B------:R-:W-:-:S02]  /*3b8a0*/  IMAD.MOV.U32 R28, RZ, RZ, R10 ;  /* 0x000000ffff1c7224 */ /* 0x000fc400078e000a */
[----:B------:R-:W-:Y:S01]  /*3b8b0*/  IMAD.MOV.U32 R29, RZ, RZ, R9 ;  /* 0x000000ffff1d7224 */ /* 0x000fe200078e0009 */
        /* <DEDUP_REMOVED lines=10> */
[----:B------:R-:W2:Y:S04]  /*3b960*/  LDL.LU R10, [R1+0x1dc0] ;  /* 0x001dc000010a7983 */ /* 0x000ea80000300800 */
[----:B------:R-:W3:Y:S04]  /*3b970*/  LDL.LU R4, [R1+0x1dbc] ;  /* 0x001dbc0001047983 */ /* 0x000ee80000300800 */
[----:B------:R-:W2:Y:S04]  /*3b980*/  LDL.LU R11, [R1+0x1dc8] ;  /* 0x001dc800010b7983 */ /* 0x000ea80000300800 */
[----:B------:R-:W3:Y:S04]  /*3b990*/  LDL.LU R5, [R1+0x1dc4] ;  /* 0x001dc40001057983 */ /* 0x000ee80000300800 */
[----:B------:R-:W4:Y:S04]  /*3b9a0*/  LDL.LU R9, [R1+0x1dd0] ;  /* 0x001dd00001097983 */ /* 0x000f280000300800 */
        /* <DEDUP_REMOVED lines=14> */
[----:B------:R-:W-:Y:S04]  /*3ba90*/  STL.64 [R1+0x2b28], R26 ;  /* 0x002b281a01007387 */ /* 0x000fe80000100a00 */
[----:B------:R0:W-:Y:S04]  /*3baa0*/  STL.64 [R1+0x2b20], R24 ;  /* 0x002b201801007387 */ /* 0x0001e80000100a00 */
[----:B0-----:R-:W2:Y:S04]  /*3bab0*/  LDL.LU R24, [R1+0x800] ;  /* 0x0008000001187983 */ /* 0x001ea80000300800 */
[----:B------:R-:W2:Y:S04]  /*3bac0*/  LDL.LU R25, [R1+0x804] ;  /* 0x0008040001197983 */ /* 0x000ea80000300800 */
[----:B------:R-:W4:Y:S04]  /*3bad0*/  LDL.LU R26, [R1+0x808] ;  /* 0x00080800011a7983 */ /* 0x000f280000300800 */
[----:B------:R-:W4:Y:S01]  /*3bae0*/  LDL.LU R27, [R1+0x80c] ;  /* 0x00080c00011b7983 */ /* 0x000f220000300800 */
[C---:B---3--:R-:W-:Y:S03]  /*3baf0*/  HMMA.16816.F32 R12, R16.reuse, R20, R12 ;  /* 0x00000014100c723c */ /* 0x048fe6000000180c */
[----:B----4-:R-:W-:Y:S04]  /*3bb00*/  STL.64 [R1+0x2b38], R26 ;  /* 0x002b381a01007387 */ /* 0x010fe80000100a00 */
        /* <DEDUP_REMOVED lines=50> */
[----:B------:R0:W-:Y:S04]  /*3be30*/  STL [R1+0x2a48], R11 ;  /* 0x002a480b01007387 */ /* 0x0001e80000100800 */
[----:B0-----:R-:W3:Y:S04]  /*3be40*/  LDL.LU R11, [R1+0x1dd8] ;  /* 0x001dd800010b7983 */ /* 0x001ee80000300800 */
[----:B------:R-:W2:Y:S02]  /*3be50*/  LDL.LU R9, [R1+0x2b40] ;  /* 0x002b400001097983 */ /* 0x000ea40000300800 */
[----:B--2---:R-:W-:-:S15]  /*3be60*/  HMMA.16816.F32 R24, R16, R8, R24 ;  /* 0x000000081018723c */ /* 0x004fde0000001818 */
        /* <DEDUP_REMOVED lines=10> */
[----:B------:R-:W2:Y:S02]  /*3bf10*/  LDL.LU.64 R24, [R1+0x2b20] ;  /* 0x002b200001187983 */ /* 0x000ea40000300a00 */
[----:B--2---:R-:W-:Y:S02]  /*3bf20*/  HMMA.16816.F32 R16, R16, R28, R24 ;  /* 0x0000001c1010723c */ /* 0x004fe40000001818 */
[----:B------:R-:W2:Y:S04]  /*3bf30*/  LDL.LU.64 R26, [R1+0x2b18] ;  /* 0x002b1800011a7983 */ /* 0x000ea80000300a00 */
[----:B------:R-:W2:Y:S04]  /*3bf40*/  LDL.LU.64 R24, [R1+0x2b10] ;  /* 0x002b100001187983 */ /* 0x000ea80000300a00 */
[----:B------:R-:W4:-:S13]  /*3bf50*/  LDL.LU.64 R28, [R1+0x2b08] ;  /* 0x002b0800011c7983 */ /* 0x000f1a0000300a00 */
[----:B------:R-:W-:Y:S04]  /*3bf60*/  STL.64 [R1+0x430], R16 ;  /* 0x0004301001007387 */ /* 0x000fe80000100a00 */
[----:B------:R0:W-:Y:S04]  /*3bf70*/  STL.64 [R1+0x438], R18 ;  /* 0x0004381201007387 */ /* 0x0001e80000100a00 */
[----:B0-----:R-:W2:Y:S04]  /*3bf80*/  LDL R18, [R1+0x28] ;  /* 0x0000280001127983 */ /* 0x001ea80000100800 */
[----:B------:R-:W2:Y:S01]  /*3bf90*/  LDL R19, [R1+0x2c] ;  /* 0x00002c0001137983 */ /* 0x000ea20000100800 */
[----:B---3--:R-:W-:Y:S01]  /*3bfa0*/  IMAD R7, R7, 0x100, R11 ;  /* 0x0000010007077824 */ /* 0x008fe200078e020b */
[----:B------:R-:W-:-:S02]  /*3bfb0*/  F2FP.F16.E5M2.UNPACK_B R4, R4 ;  /* 0x00000004ff04723e */ /* 0x000fc400020004ff */
[----:B------:R-:W-:Y:S02]  /*3bfc0*/  F2FP.F16.E5M2.UNPACK_B R5, R5 ;  /* 0x00000005ff05723e */ /* 0x000fe400020004ff */
[----:B------:R-:W-:Y:S02]  /*3bfd0*/  F2FP.F16.E5M2.UNPACK_B R6, R6 ;  /* 0x00000006ff06723e */ /* 0x000fe400020004ff */
[----:B------:R-:W-:-:S07]  /*3bfe0*/  F2FP.F16.E5M2.UNPACK_B R7, R7 ;  /* 0x00000007ff07723e */ /* 0x000fce00020004ff */
[----:B--2---:R-:W-:Y:S01]  /*3bff0*/  HMMA.16816.F32 R16, R4, R18, R24 ;  /* 0x000000120410723c */ /* 0x004fe20000001818 */
[----:B------:R-:W2:Y:S04]  /*3c000*/  LDL.LU.64 R26, [R1+0x2b00] ;  /* 0x002b0000011a7983 */ /* 0x000ea80000300a00 */
[----:B------:R-:W3:-:S15]  /*3c010*/  LDL.LU.64 R24, [R1+0x2af8] ;  /* 0x002af80001187983 */ /* 0x000ede0000300a00 */
[----:B------:R-:W-:-:S03]  /*3c020*/  NOP ;  /* 0x0000000000007918 */ /* 0x000fc60000000000 */
[----:B------:R-:W-:Y:S04]  /*3c030*/  STL.64 [R1+0x420], R16 ;  /* 0x0004201001007387 */ /* 0x000fe80000100a00 */
[----:B------:R2:W-:Y:S01]  /*3c040*/  STL.64 [R1+0x428], R18 ;  /* 0x0004281201007387 */ /* 0x0005e20000100a00 */
[C---:B---3--:R-:W-:Y:S06]  /*3c050*/  HMMA.16816.F32 R12, R4.reuse, R24, R12 ;  /* 0x00000018040c723c */ /* 0x048fec000000180c */
[----:B--2---:R-:W-:-:S15]  /*3c060*/  HMMA.16816.F32 R16, R4, R26, R20 ;  /* 0x0000001a0410723c */ /* 0x004fde0000001814 */
[----:B------:R-:W-:-:S02]  /*3c070*/  NOP ;  /* 0x0000000000007918 */ /* 0x000fc40000000000 */
[----:B------:R0:W-:Y:S04]  /*3c080*/  STL.64 [R1+0x410], R12 ;  /* 0x0004100c01007387 */ /* 0x0001e80000100a00 */
[----:B------:R1:W-:Y:S04]  /*3c090*/  STL.64 [R1+0x418], R14 ;  /* 0x0004180e01007387 */ /* 0x0003e80000100a00 */
[----:B0-----:R-:W2:Y:S04]  /*3c0a0*/  LDL.LU R12, [R1+0x390] ;  /* 0x00039000010c7983 */ /* 0x001ea80000300800 */
[----:B------:R-:W-:Y:S04]  /*3c0b0*/  STL.64 [R1+0x400], R16 ;  /* 0x0004001001007387 */ /* 0x000fe80000100a00 */
[----:B------:R-:W-:Y:S04]  /*3c0c0*/  STL.64 [R1+0x408], R18 ;  /* 0x0004081201007387 */ /* 0x000fe80000100a00 */
[----:B------:R-:W2:Y:S04]  /*3c0d0*/  LDL.LU R13, [R1+0x394] ;  /* 0x00039400010d7983 */ /* 0x000ea80000300800 */
[----:B-1----:R-:W3:Y:S04]  /*3c0e0*/  LDL.LU R14, [R1+0x398] ;  /* 0x00039800010e7983 */ /* 0x002ee80000300800 */
[----:B------:R-:W3:Y:S04]  /*3c0f0*/  LDL.LU R15, [R1+0x39c] ;  /* 0x00039c00010f7983 */ /* 0x000ee80000300800 */
        /* <DEDUP_REMOVED lines=8> */
[----:B----4-:R0:W-:Y:S04]  /*3c180*/  STL.64 [R1+0x2ac8], R26 ;  /* 0x002ac81a01007387 */ /* 0x0101e80000100a00 */
[----:B0-----:R-:W4:Y:S04]  /*3c190*/  LDL R26, [R1] ;  /* 0x00000000011a7983 */ /* 0x001f280000100800 */
[----:B------:R-:W4:Y:S04]  /*3c1a0*/  LDL R27, [R1+0x4] ;  /* 0x00000400011b7983 */ /* 0x000f280000100800 */
[----:B---3--:R-:W-:Y:S04]  /*3c1b0*/  STL.64 [R1+0x2ac0], R24 ;  /* 0x002ac01801007387 */ /* 0x008fe80000100a00 */
[----:B----4-:R-:W-:Y:S04]  /*3c1c0*/  STL.64 [R1+0x2ae0], R26 ;  /* 0x002ae01a01007387 */ /* 0x010fe80000100a00 */
[----:B--2---:R-:W-:Y:S04]  /*3c1d0*/  STL.64 [R1+0x2aa8], R22 ;  /* 0x002aa81601007387 */ /* 0x004fe80000100a00 */
[----:B------:R0:W-:Y:S04]  /*3c1e0*/  STL.64 [R1+0x2aa0], R20 ;  /* 0x002aa01401007387 */ /* 0x0001e80000100a00 */
        /* <DEDUP_REMOVED lines=23> */
[----:B------:R-:W3:Y:S01]  /*3c360*/  LDL.LU R11, [R1+0x1de0] ;  /* 0x001de000010b7983 */ /* 0x000ee20000300800 */
[----:B------:R-:W-:-:S03]  /*3c370*/  IMAD.MOV.U32 R25, RZ, RZ, R0 ;  /* 0x000000ffff197224 */ /* 0x000fc600078e0000 */
[----:B---3--:R-:W-:Y:S04]  /*3c380*/  STL.64 [R1+0x2a58], R10 ;  /* 0x002a580a01007387 */ /* 0x008fe80000100a00 */
        /* <DEDUP_REMOVED lines=17> */
[----:B------:R-:W2:Y:S04]  /*3c4a0*/  LDL.LU.64 R22, [R1+0x2af0] ;  /* 0x002af00001167983 */ /* 0x000ea80000300a00 */
[----:B------:R-:W2:Y:S04]  /*3c4b0*/  LDL.LU.64 R20, [R1+0x2ae8] ;  /* 0x002ae80001147983 */ /* 0x000ea80000300a00 */
        /* <DEDUP_REMOVED lines=74> */
[----:B--2---:R-:W-:-:S03]  /*3c960*/  IMAD R16, R16, 0x100, R11 ;  /* 0x0000010010107824 */ /* 0x004fc600078e020b */
[----:B------:R-:W3:Y:S01]  /*3c970*/  LDL.LU R11, [R1+0x2a48] ;  /* 0x002a4800010b7983 */ /* 0x000ee20000300800 */
[----:B----4-:R-:W-:-:S03]  /*3c980*/  IMAD R17, R17, 0x100, R28 ;  /* 0x0000010011117824 */ /* 0x010fc600078e021c */
[----:B------:R-:W-:Y:S01]  /*3c990*/  STL [R1+0x297c], R10 ;  /* 0x00297c0a01007387 */ /* 0x000fe20000100800 */
[----:B------:R-:W-:Y:S02]  /*3c9a0*/  F2FP.F16.E5M2.UNPACK_B R16, R16 ;  /* 0x00000010ff10723e */ /* 0x000fe400020004ff */
[----:B------:R-:W-:Y:S01]  /*3c9b0*/  F2FP.F16.E5M2.UNPACK_B R17, R17 ;  /* 0x00000011ff11723e */ /* 0x000fe200020004ff */
[----:B---3--:R-:W-:Y:S06]  /*3c9c0*/  HMMA.16816.F32 R12, R4, R10, R12 ;  /* 0x0000000a040c723c */ /* 0x008fec000000180c */
[----:B------:R-:W-:-:S15]  /*3c9d0*/  STL [R1+0x2978], R11 ;  /* 0x0029780b01007387 */ /* 0x000fde0000100800 */
[----:B------:R-:W-:-:S02]  /*3c9e0*/  NOP ;  /* 0x0000000000007918 */ /* 0x000fc40000000000 */
[----:B------:R-:W-:Y:S04]  /*3c9f0*/  STL.64 [R1+0x360], R12 ;  /* 0x0003600c01007387 */ /* 0x000fe80000100a00 */
[----:B------:R0:W-:Y:S04]  /*3ca00*/  STL.64 [R1+0x368], R14 ;  /* 0x0003680e01007387 */ /* 0x0001e80000100a00 */
[----:B------:R-:W-:Y:S04]  /*3ca10*/  STL.64 [R1+0x2a38], R16 ;  /* 0x002a381001007387 */ /* 0x000fe80000100a00 */
[----:B------:R-:W-:Y:S04]  /*3ca20*/  STL [R1+0x2980], R8 ;  /* 0x0029800801007387 */ /* 0x000fe80000100800 */
[----:B------:R1:W-:Y:S01]  /*3ca30*/  STL [R1+0x2960], R9 ;  /* 0x0029600901007387 */ /* 0x0003e20000100800 */
[C---:B0-----:R-:W-:Y:S06]  /*3ca40*/  HMMA.16816.F32 R12, R4.reuse, R8, R20 ;  /* 0x00000008040c723c */ /* 0x041fec0000001814 */
[----:B-1----:R-:W-:-:S15]  /*3ca50*/  HMMA.16816.F32 R8, R4, R2, R24 ;  /* 0x000000020408723c */ /* 0x002fde0000001818 */
[----:B------:R-:W-:-:S02]  /*3ca60*/  NOP ;  /* 0x0000000000007918 */ /* 0x000fc40000000000 */
[----:B------:R-:W-:Y:S04]  /*3ca70*/  STL.64 [R1+0x7f0], R12 ;  /* 0x0007f00c01007387 */ /* 0x000fe80000100a00 */
[----:B------:R-:W-:Y:S04]  /*3ca80*/  STL.64 [R1+0x7f8], R14 ;  /* 0x0007f80e01007387 */ /* 0x000fe80000100a00 */
[----:B------:R-:W2:Y:S04]  /*3ca90*/  LDL.LU R20, [R1+0x2d0] ;  /* 0x0002d00001147983 */ /* 0x000ea80000300800 */
        /* <DEDUP_REMOVED lines=23> */
[----:B------:R-:W4:Y:S04]  /*3cc10*/  LDL.LU.64 R10, [R1+0x18] ;  /* 0x00001800010a7983 */ /* 0x000f280000300a00 */
[----:B----4-:R-:W-:Y:S04]  /*3cc20*/  STL.64 [R1+0x2a40], R10 ;  /* 0x002a400a01007387 */ /* 0x010fe80000100a00 */
        /* <DEDUP_REMOVED lines=10> */
[----:B------:R-:W4:Y:S04]  /*3ccd0*/  LDL.64 R16, [R1+0x20] ;  /* 0x0000200001107983 */ /* 0x000f280000100a00 */
[----:B---3--:R-:W-:Y:S04]  /*3cce0*/  STL.64 [R1+0x2a20], R22 ;  /* 0x002a201601007387 */ /* 0x008fe80000100a00 */
[----:B--2---:R0:W-:Y:S04]  /*3ccf0*/  STL.64 [R1+0x2a18], R20 ;  /* 0x002a181401007387 */ /* 0x0041e80000100a00 */
[----:B0-----:R-:W2:Y:S04]  /*3cd00*/  LDL.LU R20, [R1+0x330] ;  /* 0x0003300001147983 */ /* 0x001ea80000300800 */
[----:B------:R-:W2:Y:S04]  /*3cd10*/  LDL.LU R21, [R1+0x334] ;  /* 0x0003340001157983 */ /* 0x000ea80000300800 */
[----:B------:R-:W3:Y:S04]  /*3cd20*/  LDL.LU R22, [R1+0x338] ;  /* 0x0003380001167983 */ /* 0x000ee80000300800 */
[----:B------:R-:W3:Y:S01]  /*3cd30*/  LDL.LU R23, [R1+0x33c] ;  /* 0x00033c0001177983 */ /* 0x000ee20000300800 */
[----:B------:R-:W-:-:S03]  /*3cd40*/  IMAD R18, R18, 0x100, R29 ;  /* 0x0000010012127824 */ /* 0x000fc600078e021d */
[----:B---3--:R-:W-:Y:S04]  /*3cd50*/  STL.64 [R1+0x2a30], R22 ;  /* 0x002a301601007387 */ /* 0x008fe80000100a00 */
[----:B--2---:R0:W-:Y:S04]  /*3cd60*/  STL.64 [R1+0x2a28], R20 ;  /* 0x002a281401007387 */ /* 0x0041e80000100a00 */
[----:B0-----:R-:W2:Y:S04]  /*3cd70*/  LDL.LU R20, [R1+0x340] ;  /* 0x0003400001147983 */ /* 0x001ea80000300800 */
[----:B------:R-:W2:Y:S04]  /*3cd80*/  LDL.LU R21, [R1+0x344] ;  /* 0x0003440001157983 */ /* 0x000ea80000300800 */
[----:B------:R-:W2:Y:S04]  /*3cd90*/  LDL.LU R22, [R1+0x348] ;  /* 0x0003480001167983 */ /* 0x000ea80000300800 */
[----:B------:R-:W2:Y:S04]  /*3cda0*/  LDL.LU R23, [R1+0x34c] ;  /* 0x00034c0001177983 */ /* 0x000ea80000300800 */
[----:B------:R-:W3:Y:S04]  /*3cdb0*/  LDL.LU.64 R28, [R1] ;  /* 0x00000000011c7983 */ /* 0x000ee80000300a00 */
[----:B------:R-:W3:Y:S04]  /*3cdc0*/  LDL.LU R24, [R1+0x2f0] ;  /* 0x0002f00001187983 */ /* 0x000ee80000300800 */
[----:B------:R-:W3:Y:S04]  /*3cdd0*/  LDL.LU R25, [R1+0x2f4] ;  /* 0x0002f40001197983 */ /* 0x000ee80000300800 */
[----:B------:R-:W3:Y:S04]  /*3cde0*/  LDL.LU R26, [R1+0x2f8] ;  /* 0x0002f800011a7983 */ /* 0x000ee80000300800 */
[----:B------:R-:W3:Y:S04]  /*3cdf0*/  LDL.LU R27, [R1+0x2fc] ;  /* 0x0002fc00011b7983 */ /* 0x000ee80000300800 */
[----:B------:R-:W2:Y:S04]  /*3ce00*/  LDL.LU R12, [R1+0x2b0] ;  /* 0x0002b000010c7983 */ /* 0x000ea80000300800 */
[----:B------:R-:W2:Y:S04]  /*3ce10*/  LDL.LU R13, [R1+0x2b4] ;  /* 0x0002b400010d7983 */ /* 0x000ea80000300800 */
[----:B------:R-:W3:Y:S04]  /*3ce20*/  LDL.LU R14, [R1+0x2b8] ;  /* 0x0002b800010e7983 */ /* 0x000ee80000300800 */
[----:B------:R-:W3:Y:S01]  /*3ce30*/  LDL.LU R15, [R1+0x2bc] ;  /* 0x0002bc00010f7983 */ /* 0x000ee20000300800 */
[----:B----4-:R-:W-:Y:S01]  /*3ce40*/  HMMA.16816.F32 R4, R4, R16, R8 ;  /* 0x000000100404723c */ /* 0x010fe20000001808 */
[----:B------:R-:W-:-:S05]  /*3ce50*/  IMAD R19, R0, 0x100, R19 ;  /* 0x0000010000137824 */ /* 0x000fca00078e0213 */
[----:B------:R-:W-:Y:S02]  /*3ce60*/  IMAD.MOV.U32 R0, RZ, RZ, R17 ;  /* 0x000000ffff007224 */ /* 0x000fe400078e0011 */
[----:B------:R-:W-:Y:S01]  /*3ce70*/  IMAD.MOV.U32 R9, RZ, RZ, R16 ;  /* 0x000000ffff097224 */ /* 0x000fe200078e0010 */
[----:B---3--:R-:W-:Y:S04]  /*3ce80*/  STL.64 [R1+0x29a8], R14 ;  /* 0x0029a80e01007387 */ /* 0x008fe80000100a00 */
[----:B--2---:R0:W-:Y:S04]  /*3ce90*/  STL.64 [R1+0x29a0], R12 ;  /* 0x0029a00c01007387 */ /* 0x0041e80000100a00 */
[----:B0-----:R-:W2:Y:S04]  /*3cea0*/  LDL.LU R12, [R1+0x2c0] ;  /* 0x0002c000010c7983 */ /* 0x001ea80000300800 */
[----:B------:R-:W2:Y:S04]  /*3ceb0*/  LDL.LU R13, [R1+0x2c4] ;  /* 0x0002c400010d7983 */ /* 0x000ea80000300800 */
[----:B------:R-:W2:Y:S04]  /*3cec0*/  LDL.LU R14, [R1+0x2c8] ;  /* 0x0002c800010e7983 */ /* 0x000ea80000300800 */
[----:B------:R-:W2:Y:S04]  /*3ced0*/  LDL.LU R15, [R1+0x2cc] ;  /* 0x0002cc00010f7983 */ /* 0x000ea80000300800 */
[----:B------:R-:W-:Y:S04]  /*3cee0*/  STL [R1+0x2988], R2 ;  /* 0x0029880201007387 */ /* 0x000fe80000100800 */
[----:B------:R0:W-:Y:S04]  /*3cef0*/  STL [R1+0x2984], R3 ;  /* 0x0029840301007387 */ /* 0x0001e80000100800 */
[----:B0-----:R-:W3:Y:S04]  /*3cf00*/  LDL.LU.64 R2, [R1+0x10] ;  /* 0x0000100001027983 */ /* 0x001ee80000300a00 */
[----:B------:R-:W4:Y:S04]  /*3cf10*/  LDL.LU.64 R10, [R1+0x2a40] ;  /* 0x002a4000010a7983 */ /* 0x000f280000300a00 */
[----:B------:R-:W-:Y:S04]  /*3cf20*/  STL.64 [R1+0x350], R4 ;  /* 0x0003500401007387 */ /* 0x000fe80000100a00 */
[----:B------:R0:W-:Y:S04]  /*3cf30*/  STL.64 [R1+0x358], R6 ;  /* 0x0003580601007387 */ /* 0x0001e80000100a00 */
[----:B------:R-:W2:Y:S04]  /*3cf40*/  LDL.LU.64 R16, [R1+0x2a38] ;  /* 0x002a380001107983 */ /* 0x000ea80000300a00 */
[----:B0-----:R-:W2:Y:S01]  /*3cf50*/  LDL.LU.64 R6, [R1+0x28] ;  /* 0x0000280001067983 */ /* 0x001ea20000300a00 */
[----:B------:R-:W-:-:S02]  /*3cf60*/  F2FP.F16.E5M2.UNPACK_B R18, R18 ;  /* 0x00000012ff12723e */ /* 0x000fc400020004ff */
[----:B------:R-:W-:Y:S01]  /*3cf70*/  F2FP.F16.E5M2.UNPACK_B R19, R19 ;  /* 0x00000013ff13723e */ /* 0x000fe200020004ff */
[----:B------:R0:W-:Y:S04]  /*3cf80*/  STL [R1+0x298c], R9 ;  /* 0x00298c0901007387 */ /* 0x0001e80000100800 */
[----:B0-----:R-:W3:Y:S02]  /*3cf90*/  LDL.LU.64 R8, [R1+0x8] ;  /* 0x0000080001087983 */ /* 0x001ee40000300a00 */
        /* <DEDUP_REMOVED lines=27> */
[----:B------:R-:W-:Y:S02]  /*3d150*/  IMAD.MOV.U32 R10, RZ, RZ, R3 ;  /* 0x000000ffff0a7224 */ /* 0x000fe400078e0003 */
[----:B------:R-:W-:Y:S02]  /*3d160*/  IMAD.MOV.U32 R6, RZ, RZ, R11 ;  /* 0x000000ffff067224 */ /* 0x000fe400078e000b */
[----:B------:R-:W-:Y:S02]  /*3d170*/  IMAD.MOV.U32 R3, RZ, RZ, R8 ;  /* 0x000000ffff037224 */ /* 0x000fe400078e0008 */
        /* <DEDUP_REMOVED lines=47> */
[----:B------:R-:W-:Y:S04]  /*3d470*/  STL.64 [R1+0x28c8], R22 ;  /* 0x0028c81601007387 */ /* 0x000fe80000100a00 */
        /* <DEDUP_REMOVED lines=11> */
[----:B------:R-:W-:Y:S01]  /*3d530*/  IMAD.MOV.U32 R27, RZ, RZ, R2 ;  /* 0x000000ffff1b7224 */ /* 0x000fe200078e0002 */
[----:B------:R-:W2:-:S13]  /*3d540*/  LDL.LU R9, [R1+0x298c] ;  /* 0x00298c0001097983 */ /* 0x000e9a0000300800 */
[----:B------:R0:W-:Y:S04]  /*3d550*/  STL.64 [R1+0x290], R20 ;  /* 0x0002901401007387 */ /* 0x0001e80000100a00 */
[----:B------:R1:W-:Y:S04]  /*3d560*/  STL.64 [R1+0x298], R22 ;  /* 0x0002981601007387 */ /* 0x0003e80000100a00 */
[----:B------:R-:W3:Y:S04]  /*3d570*/  LDL.LU R2, [R1+0x2988] ;  /* 0x0029880001027983 */ /* 0x000ee80000300800 */
[----:B------:R-:W-:Y:S04]  /*3d580*/  STL.64 [R1+0x28d0], R26 ;  /* 0x0028d01a01007387 */ /* 0x000fe80000100a00 */
[----:B0-----:R-:W4:Y:S04]  /*3d590*/  LDL.LU R20, [R1+0x1b0] ;  /* 0x0001b00001147983 */ /* 0x001f280000300800 */
[----:B------:R-:W4:Y:S04]  /*3d5a0*/  LDL.LU R21, [R1+0x1b4] ;  /* 0x0001b40001157983 */ /* 0x000f280000300800 */
[----:B-1----:R-:W2:Y:S04]  /*3d5b0*/  LDL.LU R22, [R1+0x1b8] ;  /* 0x0001b80001167983 */ /* 0x002ea80000300800 */
[----:B------:R-:W2:Y:S01]  /*3d5c0*/  LDL.LU R23, [R1+0x1bc] ;  /* 0x0001bc0001177983 */ /* 0x000ea20000300800 */
[----:B------:R-:W-:-:S02]  /*3d5d0*/  IMAD.MOV.U32 R24, RZ, RZ, R3 ;  /* 0x000000ffff187224 */ /* 0x000fc400078e0003 */
[----:B------:R-:W-:Y:S01]  /*3d5e0*/  IMAD.MOV.U32 R25, RZ, RZ, R8 ;  /* 0x000000ffff197224 */ /* 0x000fe200078e0008 */
[----:B--2---:R-:W-:Y:S04]  /*3d5f0*/  STL.64 [R1+0x28e0], R22 ;  /* 0x0028e01601007387 */ /* 0x004fe80000100a00 */
[----:B----4-:R0:W-:Y:S04]  /*3d600*/  STL.64 [R1+0x28d8], R20 ;  /* 0x0028d81401007387 */ /* 0x0101e80000100a00 */
[----:B------:R-:W3:Y:S04]  /*3d610*/  LDL.LU R3, [R1+0x2984] ;  /* 0x0029840001037983 */ /* 0x000ee80000300800 */
[----:B------:R-:W2:Y:S04]  /*3d620*/  LDL.LU R8, [R1+0x2980] ;  /* 0x0029800001087983 */ /* 0x000ea80000300800 */
[----:B------:R1:W-:Y:S04]  /*3d630*/  STL.64 [R1+0x28e8], R24 ;  /* 0x0028e81801007387 */ /* 0x0003e80000100a00 */
[----:B0-----:R-:W4:Y:S04]  /*3d640*/  LDL.LU R20, [R1+0x1d0] ;  /* 0x0001d00001147983 */ /* 0x001f280000300800 */
[----:B------:R-:W4:Y:S04]  /*3d650*/  LDL.LU R21, [R1+0x1d4] ;  /* 0x0001d40001157983 */ /* 0x000f280000300800 */
[----:B------:R-:W3:Y:S04]  /*3d660*/  LDL.LU R22, [R1+0x1d8] ;  /* 0x0001d80001167983 */ /* 0x000ee80000300800 */
[----:B------:R-:W3:Y:S01]  /*3d670*/  LDL.LU R23, [R1+0x1dc] ;  /* 0x0001dc0001177983 */ /* 0x000ee20000300800 */
[----:B------:R-:W-:-:S02]  /*3d680*/  IMAD.MOV.U32 R26, RZ, RZ, R11 ;  /* 0x000000ffff1a7224 */ /* 0x000fc400078e000b */
[----:B------:R-:W-:Y:S02]  /*3d690*/  IMAD.MOV.U32 R27, RZ, RZ, R10 ;  /* 0x000000ffff1b7224 */ /* 0x000fe400078e000a */
[----:B-1----:R-:W-:Y:S02]  /*3d6a0*/  IMAD.MOV.U32 R24, RZ, RZ, R7 ;  /* 0x000000ffff187224 */ /* 0x002fe400078e0007 */
[----:B------:R-:W-:Y:S01]  /*3d6b0*/  IMAD.MOV.U32 R25, RZ, RZ, R6 ;  /* 0x000000ffff197224 */ /* 0x000fe200078e0006 */
[----:B---3--:R-:W-:Y:S04]  /*3d6c0*/  STL.64 [R1+0x28f8], R22 ;  /* 0x0028f81601007387 */ /* 0x008fe80000100a00 */
[----:B----4-:R0:W-:Y:S04]  /*3d6d0*/  STL.64 [R1+0x28f0], R20 ;  /* 0x0028f01401007387 */ /* 0x0101e80000100a00 */
[----:B------:R1:W-:Y:S04]  /*3d6e0*/  STL.64 [R1+0x2900], R26 ;  /* 0x0029001a01007387 */ /* 0x0003e80000100a00 */
[----:B------:R3:W-:Y:S04]  /*3d6f0*/  STL.64 [R1+0x2918], R24 ;  /* 0x0029181801007387 */ /* 0x0007e80000100a00 */
[----:B0-----:R-:W4:Y:S04]  /*3d700*/  LDL.LU R20, [R1+0x200] ;  /* 0x0002000001147983 */ /* 0x001f280000300800 */
[----:B------:R-:W4:Y:S04]  /*3d710*/  LDL.LU R21, [R1+0x204] ;  /* 0x0002040001157983 */ /* 0x000f280000300800 */
[----:B------:R-:W2:Y:S04]  /*3d720*/  LDL.LU R22, [R1+0x208] ;  /* 0x0002080001167983 */ /* 0x000ea80000300800 */
[----:B------:R-:W2:Y:S01]  /*3d730*/  LDL.LU R23, [R1+0x20c] ;  /* 0x00020c0001177983 */ /* 0x000ea20000300800 */
[----:B-1----:R-:W-:-:S02]  /*3d740*/  IMAD.MOV.U32 R26, RZ, RZ, R5 ;  /* 0x000000ffff1a7224 */ /* 0x002fc400078e0005 */
[----:B------:R-:W-:Y:S02]  /*3d750*/  IMAD.MOV.U32 R27, RZ, RZ, R4 ;  /* 0x000000ffff1b7224 */ /* 0x000fe400078e0004 */
[----:B---3--:R-:W-:Y:S02]  /*3d760*/  IMAD.MOV.U32 R24, RZ, RZ, R9 ;  /* 0x000000ffff187224 */ /* 0x008fe400078e0009 */
[----:B------:R-:W-:Y:S01]  /*3d770*/  IMAD.MOV.U32 R25, RZ, RZ, R0 ;  /* 0x000000ffff197224 */ /* 0x000fe200078e0000 */
[----:B------:R-:W-:Y:S04]  /*3d780*/  STL.64 [R1+0x2948], R26 ;  /* 0x0029481a01007387 */ /* 0x000fe80000100a00 */
[----:B------:R-:W-:Y:S04]  /*3d790*/  STL.64 [R1+0x2940], R24 ;  /* 0x0029401801007387 */ /* 0x000fe80000100a00 */
[----:B--2---:R-:W-:Y:S04]  /*3d7a0*/  STL.64 [R1+0x2910], R22 ;  /* 0x0029101601007387 */ /* 0x004fe80000100a00 */
[----:B----4-:R0:W-:Y:S04]  /*3d7b0*/  STL.64 [R1+0x2908], R20 ;  /* 0x0029081401007387 */ /* 0x0101e80000100a00 */
        /* <DEDUP_REMOVED lines=48> */
[----:B------:R-:W4:Y:S04]  /*3dac0*/  LDL.LU R10, [R1+0x297c] ;  /* 0x00297c00010a7983 */ /* 0x000f280000300800 */
[----:B------:R-:W4:Y:S01]  /*3dad0*/  LDL.LU R11, [R1+0x2978] ;  /* 0x00297800010b7983 */ /* 0x000f220000300800 */
[----:B------:R-:W-:Y:S01]  /*3dae0*/  IMAD R6, R6, 0x100, R9 ;  /* 0x0000010006067824 */ /* 0x000fe200078e0209 */
[----:B----4-:R-:W-:-:S15]  /*3daf0*/  HMMA.16816.F32 R24, R16, R10, R24 ;  /* 0x0000000a1018723c */ /* 0x010fde0000001818 */
[----:B------:R-:W-:-:S08]  /*3db00*/  NOP ;  /* 0x0000000000007918 */ /* 0x000fd00000000000 */
[----:B------:R-:W-:Y:S04]  /*3db10*/  STL.64 [R1+0x280], R24 ;  /* 0x0002801801007387 */ /* 0x000fe80000100a00 */
[----:B------:R0:W-:Y:S04]  /*3db20*/  STL.64 [R1+0x288], R26 ;  /* 0x0002881a01007387 */ /* 0x0001e80000100a00 */
[----:B0-----:R-:W4:Y:S04]  /*3db30*/  LDL.LU.64 R26, [R1+0x2970] ;  /* 0x00297000011a7983 */ /* 0x001f280000300a00 */
[----:B------:R-:W4:Y:S04]  /*3db40*/  LDL.LU.64 R24, [R1+0x2968] ;  /* 0x0029680001187983 */ /* 0x000f280000300a00 */
[----:B------:R-:W4:Y:S02]  /*3db50*/  LDL.LU R9, [R1+0x2960] ;  /* 0x0029600001097983 */ /* 0x000f240000300800 */
[----:B----4-:R-:W-:-:S15]  /*3db60*/  HMMA.16816.F32 R24, R16, R8, R24 ;  /* 0x000000081018723c */ /* 0x010fde0000001818 */
[----:B------:R-:W-:-:S08]  /*3db70*/  NOP ;  /* 0x0000000000007918 */ /* 0x000fd00000000000 */
        /* <DEDUP_REMOVED lines=10> */
[----:B----4-:R-:W-:-:S15]  /*3dc20*/  HMMA.16816.F32 R24, R16, R2, R24 ;  /* 0x000000021018723c */ /* 0x010fde0000001818 */
[----:B------:R-:W-:-:S08]  /*3dc30*/  NOP ;  /* 0x0000000000007918 */ /* 0x000fd00000000000 */
[----:B------:R-:W-:Y:S04]  /*3dc40*/  STL.64 [R1+0x7c0], R24 ;  /* 0x0007c01801007387 */ /* 0x000fe80000100a00 */
[----:B------:R0:W-:Y:S04]  /*3dc50*/  STL.64 [R1+0x7c8], R26 ;  /* 0x0007c81a01007387 */ /* 0x0001e80000100a00 */
[----:B0-----:R-:W4:Y:S04]  /*3dc60*/  LDL.LU.64 R26, [R1+0x2948] ;  /* 0x00294800011a7983 */ /* 0x001f280000300a00 */
[----:B------:R-:W2:Y:S01]  /*3dc70*/  LDL.LU.64 R24, [R1+0x2940] ;  /* 0x0029400001187983 */ /* 0x000ea20000300a00 */
[----:B------:R-:W-:Y:S01]  /*3dc80*/  IMAD R7, R0, 0x100, R7 ;  /* 0x0000010000077824 */ /* 0x000fe200078e0207 */
[----:B------:R-:W-:-:S02]  /*3dc90*/  F2FP.F16.E5M2.UNPACK_B R4, R4 ;  /* 0x00000004ff04723e */ /* 0x000fc400020004ff */
[----:B------:R-:W-:Y:S02]  /*3dca0*/  F2FP.F16.E5M2.UNPACK_B R5, R5 ;  /* 0x00000005ff05723e */ /* 0x000fe400020004ff */
[----:B------:R-:W-:Y:S01]  /*3dcb0*/  F2FP.F16.E5M2.UNPACK_B R6, R6 ;  /* 0x00000006ff06723e */ /* 0x000fe200020004ff */
[----:B--2---:R-:W-:Y:S01]  /*3dcc0*/  HMMA.16816.F32 R16, R16, R24, R20 ;  /* 0x000000181010723c */ /* 0x004fe20000001814 */
[----:B------:R-:W4:Y:S04]  /*3dcd0*/  LDL.LU.64 R22, [R1+0x2938] ;  /* 0x0029380001167983 */ /* 0x000f280000300a00 */
[----:B------:R-:W4:Y:S01]  /*3dce0*/  LDL.LU.64 R20, [R1+0x2930] ;  /* 0x0029300001147983 */ /* 0x000f220000300a00 */
[----:B------:R-:W-:-:S15]  /*3dcf0*/  F2FP.F16.E5M2.UNPACK_B R7, R7 ;  /* 0x00000007ff07723e */ /* 0x000fde00020004ff */
[----:B------:R-:W-:-:S02]  /*3dd00*/  NOP ;  /* 0x0000000000007918 */ /* 0x000fc40000000000 */
[----:B------:R0:W-:Y:S04]  /*3dd10*/  STL.64 [R1+0x270], R16 ;  /* 0x0002701001007387 */ /* 0x0001e80000100a00 */
[----:B------:R1:W-:Y:S04]  /*3dd20*/  STL.64 [R1+0x278], R18 ;  /* 0x0002781201007387 */ /* 0x0003e80000100a00 */
[----:B0-----:R-:W2:Y:S04]  /*3dd30*/  LDL.LU R16, [R1+0x180] ;  /* 0x0001800001107983 */ /* 0x001ea80000300800 */
[----:B------:R-:W2:Y:S04]  /*3dd40*/  LDL.LU R17, [R1+0x184] ;  /* 0x0001840001117983 */ /* 0x000ea80000300800 */
[----:B-1----:R-:W2:Y:S04]  /*3dd50*/  LDL.LU R18, [R1+0x188] ;  /* 0x0001880001127983 */ /* 0x002ea80000300800 */
[----:B------:R-:W2:Y:S01]  /*3dd60*/  LDL.LU R19, [R1+0x18c] ;  /* 0x00018c0001137983 */ /* 0x000ea20000300800 */
        /* <DEDUP_REMOVED lines=35> */
[----:B------:R-:W4:Y:S01]  /*3dfa0*/  LDL.LU.64 R24, [R1+0x28b0] ;  /* 0x0028b00001187983 */ /* 0x000f220000300a00 */
[----:B--2---:R-:W-:-:S15]  /*3dfb0*/  HMMA.16816.F32 R16, R4, R28, R16 ;  /* 0x0000001c0410723c */ /* 0x004fde0000001810 */
[----:B------:R-:W-:-:S08]  /*3dfc0*/  NOP ;  /* 0x0000000000007918 */ /* 0x000fd00000000000 */
[----:B------:R0:W-:Y:S04]  /*3dfd0*/  STL.64 [R1+0x180], R16 ;  /* 0x0001801001007387 */ /* 0x0001e80000100a00 */
[----:B------:R1:W-:Y:S04]  /*3dfe0*/  STL.64 [R1+0x188], R18 ;  /* 0x0001881201007387 */ /* 0x0003e80000100a00 */
[----:B0-----:R-:W2:Y:S04]  /*3dff0*/  LDL.LU R17, [R1+0x1e24] ;  /* 0x001e240001117983 */ /* 0x001ea80000300800 */
[----:B-1----:R-:W2:Y:S04]  /*3e000*/  LDL.LU R18, [R1+0x1e2c] ;  /* 0x001e2c0001127983 */ /* 0x002ea80000300800 */
[----:B------:R-:W2:Y:S04]  /*3e010*/  LDL.LU R19, [R1+0x1e34] ;  /* 0x001e340001137983 */ /* 0x000ea80000300800 */
[----:B------:R-:W2:Y:S04]  /*3e020*/  LDL.LU R28, [R1+0x938] ;  /* 0x00093800011c7983 */ /* 0x000ea80000300800 */
[----:B------:R-:W2:Y:S01]  /*3e030*/  LDL.LU R29, [R1+0x93c] ;  /* 0x00093c00011d7983 */ /* 0x000ea20000300800 */
[C---:B---3--:R-:W-:Y:S06]  /*3e040*/  HMMA.16816.F32 R8, R4.reuse, R26, R8 ;  /* 0x0000001a0408723c */ /* 0x048fec0000001808 */
[----:B----4-:R-:W-:-:S15]  /*3e050*/  HMMA.16816.F32 R12, R4, R24, R12 ;  /* 0x00000018040c723c */ /* 0x010fde000000180c */
[----:B------:R-:W-:-:S02]  /*3e060*/  NOP ;  /* 0x0000000000007918 */ /* 0x000fc40000000000 */
[----:B------:R0:W-:Y:S04]  /*3e070*/  STL.64 [R1+0x160], R8 ;  /* 0x0001600801007387 */ /* 0x0001e80000100a00 */
[----:B------:R1:W-:Y:S04]  /*3e080*/  STL.64 [R1+0x168], R10 ;  /* 0x0001680a01007387 */ /* 0x0003e80000100a00 */
[----:B0-----:R-:W3:Y:S04]  /*3e090*/  LDL.LU R8, [R1+0x130] ;  /* 0x0001300001087983 */ /* 0x001ee80000300800 */
[----:B------:R0:W-:Y:S04]  /*3e0a0*/  STL.64 [R1+0x140], R12 ;  /* 0x0001400c01007387 */ /* 0x0001e80000100a00 */
[----:B------:R4:W-:Y:S04]  /*3e0b0*/  STL.64 [R1+0x148], R14 ;  /* 0x0001480e01007387 */ /* 0x0009e80000100a00 */
[----:B------:R-:W3:Y:S04]  /*3e0c0*/  LDL.LU R9, [R1+0x134] ;  /* 0x0001340001097983 */ /* 0x000ee80000300800 */
[----:B-1----:R-:W2:Y:S04]  /*3e0d0*/  LDL.LU R10, [R1+0x138] ;  /* 0x00013800010a7983 */ /* 0x002ea80000300800 */
[----:B------:R-:W2:Y:S04]  /*3e0e0*/  LDL.LU R11, [R1+0x13c] ;  /* 0x00013c00010b7983 */ /* 0x000ea80000300800 */
[----:B0-----:R-:W3:Y:S04]  /*3e0f0*/  LDL.LU R12, [R1+0x1f0] ;  /* 0x0001f000010c7983 */ /* 0x001ee80000300800 */
[----:B------:R-:W3:Y:S04]  /*3e100*/  LDL.LU R13, [R1+0x1f4] ;  /* 0x0001f400010d7983 */ /* 0x000ee80000300800 */
[----:B----4-:R-:W4:Y:S04]  /*3e110*/  LDL.LU R14, [R1+0x1f8] ;  /* 0x0001f800010e7983 */ /* 0x010f280000300800 */
[----:B------:R-:W4:Y:S04]  /*3e120*/  LDL.LU R15, [R1+0x1fc] ;  /* 0x0001fc00010f7983 */ /* 0x000f280000300800 */
[----:B----4-:R-:W-:Y:S04]  /*3e130*/  STL.64 [R1+0x28a8], R14 ;  /* 0x0028a80e01007387 */ /* 0x010fe80000100a00 */
[----:B---3--:R0:W-:Y:S04]  /*3e140*/  STL.64 [R1+0x28a0], R12 ;  /* 0x0028a00c01007387 */ /* 0x0081e80000100a00 */
[----:B0-----:R-:W3:Y:S04]  /*3e150*/  LDL.LU R12, [R1+0x220] ;  /* 0x00022000010c7983 */ /* 0x001ee80000300800 */
[----:B------:R-:W3:Y:S04]  /*3e160*/  LDL.LU R13, [R1+0x224] ;  /* 0x00022400010d7983 */ /* 0x000ee80000300800 */
[----:B------:R-:W3:Y:S04]  /*3e170*/  LDL.LU R14, [R1+0x228] ;  /* 0x00022800010e7983 */ /* 0x000ee80000300800 */
[----:B------:R-:W3:Y:S04]  /*3e180*/  LDL.LU R15, [R1+0x22c] ;  /* 0x00022c00010f7983 */ /* 0x000ee80000300800 */
[----:B--2---:R-:W-:Y:S04]  /*3e190*/  STL.64 [R1+0x2888], R10 ;  /* 0x0028880a01007387 */ /* 0x004fe80000100a00 */
[----:B------:R0:W-:Y:S04]  /*3e1a0*/  STL.64 [R1+0x2880], R8 ;  /* 0x0028800801007387 */ /* 0x0001e80000100a00 */
[----:B0-----:R-:W2:Y:S04]  /*3e1b0*/  LDL.LU R8, [R1+0x1a0] ;  /* 0x0001a00001087983 */ /* 0x001ea80000300800 */
[----:B------:R-:W2:Y:S04]  /*3e1c0*/  LDL.LU R9, [R1+0x1a4] ;  /* 0x0001a40001097983 */ /* 0x000ea80000300800 */
[----:B------:R-:W2:Y:S04]  /*3e1d0*/  LDL.LU R10, [R1+0x1a8] ;  /* 0x0001a800010a7983 */ /* 0x000ea80000300800 */
[----:B------:R-:W2:Y:S04]  /*3e1e0*/  LDL.LU R11, [R1+0x1ac] ;  /* 0x0001ac00010b7983 */ /* 0x000ea80000300800 */
[----:B------:R-:W4:Y:S04]  /*3e1f0*/  LDL.LU R0, [R1+0x1e20] ;  /* 0x001e200001007983 */ /* 0x000f280000300800 */
[----:B------:R-:W3:Y:S04]  /*3e200*/  LDL.LU R16, [R1+0x1e1c] ;  /* 0x001e1c0001107983 */ /* 0x000ee80000300800 */
[----:B------:R-:W-:Y:S04]  /*3e210*/  STL.64 [R1+0x2868], R18 ;  /* 0x0028681201007387 */ /* 0x000fe80000100a00 */
[----:B---3--:R0:W-:Y:S04]  /*3e220*/  STL.64 [R1+0x2860], R16 ;  /* 0x0028601001007387 */ /* 0x0081e80000100a00 */
[----:B0-----:R-:W3:Y:S04]  /*3e230*/  LDL.LU R16, [R1+0x80] ;  /* 0x0000800001107983 */ /* 0x001ee80000300800 */
[----:B------:R-:W3:Y:S04]  /*3e240*/  LDL.LU R17, [R1+0x84] ;  /* 0x0000840001117983 */ /* 0x000ee80000300800 */
[----:B------:R-:W3:Y:S04]  /*3e250*/  LDL.LU R18, [R1+0x88] ;  /* 0x0000880001127983 */ /* 0x000ee80000300800 */
[----:B------:R-:W3:Y:S04]  /*3e260*/  LDL.LU R19, [R1+0x8c] ;  /* 0x00008c0001137983 */ /* 0x000ee80000300800 */
[----:B------:R-:W2:Y:S04]  /*3e270*/  LDL.LU R24, [R1+0x40] ;  /* 0x0000400001187983 */ /* 0x000ea80000300800 */
[----:B------:R-:W2:Y:S04]  /*3e280*/  LDL.LU R25, [R1+0x44] ;  /* 0x0000440001197983 */ /* 0x000ea80000300800 */
[----:B------:R-:W4:Y:S04]  /*3e290*/  LDL.LU R26, [R1+0x48] ;  /* 0x00004800011a7983 */ /* 0x000f280000300800 */
[----:B------:R-:W4:Y:S01]  /*3e2a0*/  LDL.LU R27, [R1+0x4c] ;  /* 0x00004c00011b7983 */ /* 0x000f220000300800 */
[C---:B------:R-:W-:Y:S03]  /*3e2b0*/  HMMA.16816.F32 R12, R4.reuse, R22, R12 ;  /* 0x00000016040c723c */ /* 0x040fe6000000180c */
        /* <DEDUP_REMOVED lines=12> */
[----:B------:R-:W-:Y:S04]  /*3e380*/  STL.64 [R1+0x110], R12 ;  /* 0x0001100c01007387 */ /* 0x000fe80000100a00 */
[----:B------:R0:W-:Y:S04]  /*3e390*/  STL.64 [R1+0x118], R14 ;  /* 0x0001180e01007387 */ /* 0x0001e80000100a00 */
[----:B0-----:R-:W4:Y:S04]  /*3e3a0*/  LDL.LU.64 R14, [R1+0x28a8] ;  /* 0x0028a800010e7983 */ /* 0x001f280000300a00 */
[----:B------:R-:W4:Y:S04]  /*3e3b0*/  LDL.LU.64 R12, [R1+0x28a0] ;  /* 0x0028a000010c7983 */ /* 0x000f280000300a00 */
[----:B------:R-:W2:Y:S04]  /*3e3c0*/  LDL.LU R22, [R1+0x20] ;  /* 0x0000200001167983 */ /* 0x000ea80000300800 */
[----:B------:R-:W2:Y:S01]  /*3e3d0*/  LDL.LU R23, [R1+0x24] ;  /* 0x0000240001177983 */ /* 0x000ea20000300800 */
[----:B----4-:R-:W-:-:S15]  /*3e3e0*/  HMMA.16816.F32 R12, R4, R20, R12 ;  /* 0x00000014040c723c */ /* 0x010fde000000180c */
[----:B------:R-:W-:-:S08]  /*3e3f0*/  NOP ;  /* 0x0000000000007918 */ /* 0x000fd00000000000 */
[----:B------:R-:W-:Y:S04]  /*3e400*/  STL.64 [R1+0xf0], R12 ;  /* 0x0000f00c01007387 */ /* 0x000fe80000100a00 */
[----:B------:R0:W-:Y:S04]  /*3e410*/  STL.64 [R1+0xf8], R14 ;  /* 0x0000f80e01007387 */ /* 0x0001e80000100a00 */
[----:B0-----:R-:W4:Y:S04]  /*3e420*/  LDL.LU.64 R14, [R1+0x2898] ;  /* 0x00289800010e7983 */ /* 0x001f280000300a00 */
[----:B------:R-:W3:Y:S04]  /*3e430*/  LDL.LU.64 R12, [R1+0x2890] ;  /* 0x00289000010c7983 */ /* 0x000ee80000300a00 */
[----:B------:R-:W2:Y:S04]  /*3e440*/  LDL.LU R20, [R1+0x1e38] ;  /* 0x001e380001147983 */ /* 0x000ea80000300800 */
[----:B------:R-:W2:Y:S01]  /*3e450*/  LDL.LU R21, [R1+0x928] ;  /* 0x0009280001157983 */ /* 0x000ea20000300800 */
[----:B----4-:R-:W-:-:S15]  /*3e460*/  HMMA.16816.F32 R8, R4, R14, R8 ;  /* 0x0000000e0408723c */ /* 0x010fde0000001808 */
[----:B------:R-:W-:-:S08]  /*3e470*/  NOP ;  /* 0x0000000000007918 */ /* 0x000fd00000000000 */
[----:B------:R-:W-:Y:S04]  /*3e480*/  STL.64 [R1+0xd0], R8 ;  /* 0x0000d00801007387 */ /* 0x000fe80000100a00 */
[----:B------:R0:W-:Y:S04]  /*3e490*/  STL.64 [R1+0xd8], R10 ;  /* 0x0000d80a01007387 */ /* 0x0001e80000100a00 */
[----:B0-----:R-:W3:Y:S04]  /*3e4a0*/  LDL.LU.64 R10, [R1+0x2888] ;  /* 0x00288800010a7983 */ /* 0x001ee80000300a00 */
[----:B------:R-:W3:Y:S02]  /*3e4b0*/  LDL.LU.64 R8, [R1+0x2880] ;  /* 0x0028800001087983 */ /* 0x000ee40000300a00 */
[----:B---3--:R-:W-:Y:S02]  /*3e4c0*/  HMMA.16816.F32 R12, R4, R12, R8 ;  /* 0x0000000c040c723c */ /* 0x008fe40000001808 */
[----:B------:R-:W3:Y:S04]  /*3e4d0*/  LDL.LU.64 R10, [R1+0x2878] ;  /* 0x00287800010a7983 */ /* 0x000ee80000300a00 */
[----:B------:R-:W2:-:S15]  /*3e4e0*/  LDL.LU.64 R8, [R1+0x2870] ;  /* 0x0028700001087983 */ /* 0x000e9e0000300a00 */
[----:B------:R-:W-:-:S02]  /*3e4f0*/  NOP ;  /* 0x0000000000007918 */ /* 0x000fc40000000000 */
[----:B------:R0:W-:Y:S04]  /*3e500*/  STL.64 [R1+0xb0], R12 ;  /* 0x0000b00c01007387 */ /* 0x0001e80000100a00 */
[----:B------:R1:W-:Y:S04]  /*3e510*/  STL.64 [R1+0xb8], R14 ;  /* 0x0000b80e01007387 */ /* 0x0003e80000100a00 */
[----:B0-----:R-:W4:Y:S04]  /*3e520*/  LDL.LU R12, [R1+0x30] ;  /* 0x00003000010c7983 */ /* 0x001f280000300800 */
[----:B------:R-:W4:Y:S04]  /*3e530*/  LDL.LU R13, [R1+0x34] ;  /* 0x00003400010d7983 */ /* 0x000f280000300800 */
[----:B-1----:R-:W4:Y:S04]  /*3e540*/  LDL.LU R14, [R1+0x38] ;  /* 0x00003800010e7983 */ /* 0x002f280000300800 */
[----:B------:R-:W4:Y:S01]  /*3e550*/  LDL.LU R15, [R1+0x3c] ;  /* 0x00003c00010f7983 */ /* 0x000f220000300800 */
[----:B---3--:R-:W-:-:S15]  /*3e560*/  HMMA.16816.F32 R16, R4, R10, R16 ;  /* 0x0000000a0410723c */ /* 0x008fde0000001810 */
[----:B------:R-:W-:-:S08]  /*3e570*/  NOP ;  /* 0x0000000000007918 */ /* 0x000fd00000000000 */
[----:B------:R-:W-:Y:S04]  /*3e580*/  STL.64 [R1+0x90], R16 ;  /* 0x0000901001007387 */ /* 0x000fe80000100a00 */
[----:B------:R0:W-:Y:S04]  /*3e590*/  STL.64 [R1+0x98], R18 ;  /* 0x0000981201007387 */ /* 0x0001e80000100a00 */
[----:B0-----:R-:W3:Y:S04]  /*3e5a0*/  LDL.LU.64 R18, [R1+0x2868] ;  /* 0x0028680001127983 */ /* 0x001ee80000300a00 */
[----:B------:R-:W4:Y:S01]  /*3e5b0*/  LDL.LU.64 R16, [R1+0x2860] ;  /* 0x0028600001107983 */ /* 0x000f220000300a00 */
[----:B--2---:R-:W-:Y:S03]  /*3e5c0*/  HMMA.16816.F32 R24, R4, R8, R24 ;  /* 0x000000080418723c */ /* 0x004fe60000001818 */
[----:B------:R-:W2:Y:S04]  /*3e5d0*/  LDL.LU R10, [R1+0x1e28] ;  /* 0x001e2800010a7983 */ /* 0x000ea80000300800 */
[----:B------:R-:W3:Y:S01]  /*3e5e0*/  LDL.LU R11, [R1+0x1e30] ;  /* 0x001e3000010b7983 */ /* 0x000ee20000300800 */
[----:B----4-:R-:W-:-:S03]  /*3e5f0*/  IMAD R16, R16, 0x100, R0 ;  /* 0x0000010010107824 */ /* 0x010fc600078e0200 */
[----:B------:R-:W4:-:S12]  /*3e600*/  LDL.LU R0, [R1+0x2858] ;  /* 0x0028580001007983 */ /* 0x000f180000300800 */
        /* <DEDUP_REMOVED lines=10> */
[----:B------:R-:W-:-:S02]  /*3e6b0*/  IMAD R17, R17, 0x100, R10 ;  /* 0x0000010011117824 */ /* 0x000fc400078e020a */
[----:B---3--:R-:W-:Y:S02]  /*3e6c0*/  IMAD R18, R18, 0x100, R11 ;  /* 0x0000010012127824 */ /* 0x008fe400078e020b */
[----:B------:R-:W-:Y:S01]  /*3e6d0*/  IMAD R19, R19, 0x100, R20 ;  /* 0x0000010013137824 */ /* 0x000fe200078e0214 */
[----:B------:R-:W-:Y:S01]  /*3e6e0*/  HMMA.16816.F32 R12, R4, R22, R12 ;  /* 0x00000016040c723c */ /* 0x000fe2000000180c */
[----:B------:R-:W-:Y:S02]  /*3e6f0*/  F2FP.F16.E5M2.UNPACK_B R8, R21.H1 ;  /* 0x00000015ff08723e */ /* 0x000fe400030004ff */
[----:B----4-:R-:W-:Y:S02]  /*3e700*/  F2FP.F16.E5M2.UNPACK_B R9, R0.H1 ;  /* 0x00000000ff09723e */ /* 0x010fe400030004ff */
[----:B------:R-:W-:Y:S02]  /*3e710*/  F2FP.F16.E5M2.UNPACK_B R16, R16 ;  /* 0x00000010ff10723e */ /* 0x000fe400020004ff */
[----:B------:R-:W-:-:S02]  /*3e720*/  F2FP.F16.E5M2.UNPACK_B R17, R17 ;  /* 0x00000011ff11723e */ /* 0x000fc400020004ff */
[----:B------:R-:W-:Y:S02]  /*3e730*/  F2FP.F16.E5M2.UNPACK_B R18, R18 ;  /* 0x00000012ff12723e */ /* 0x000fe400020004ff */
[----:B------:R-:W-:Y:S01]  /*3e740*/  F2FP.F16.E5M2.UNPACK_B R19, R19 ;  /* 0x00000013ff13723e */ /* 0x000fe200020004ff */
[----:B------:R-:W-:Y:S01]  /*3e750*/  STL [R1+0x28], R8 ;  /* 0x0000280801007387 */ /* 0x000fe20000100800 */
[----:B------:R-:W-:-:S03]  /*3e760*/  F2FP.F16.E5M2.UNPACK_B R3, R28.H1 ;  /* 0x0000001cff03723e */ /* 0x000fc600030004ff */
[----:B------:R-:W-:Y:S01]  /*3e770*/  STL [R1+0x2c], R9 ;  /* 0x00002c0901007387 */ /* 0x000fe20000100800 */
[----:B------:R-:W-:-:S07]  /*3e780*/  F2FP.F16.E5M2.UNPACK_B R2, R29.H1 ;  /* 0x0000001dff02723e */ /* 0x000fce00030004ff */
[----:B------:R-:W-:Y:S01]  /*3e790*/  IMAD.MOV.U32 R0, RZ, RZ, R15 ;  /* 0x000000ffff007224 */ /* 0x000fe200078e000f */
[----:B------:R-:W-:Y:S04]  /*3e7a0*/  STL.64 [R1+0x30], R12 ;  /* 0x0000300c01007387 */ /* 0x000fe80000100a00 */
[----:B------:R-:W-:Y:S04]  /*3e7b0*/  STL [R1+0x38], R14 ;  /* 0x0000380e01007387 */ /* 0x000fe80000100800 */
[----:B------:R0:W-:Y:S04]  /*3e7c0*/  STL [R1+0x2148], R0 ;  /* 0x0021480001007387 */ /* 0x0001e80000100800 */
[----:B------:R-:W-:Y:S01]  /*3e7d0*/  STL [R1+0x20], R3 ;  /* 0x0000200301007387 */ /* 0x000fe20000100800 */
[----:B0-----:R-:W-:Y:S01]  /*3e7e0*/  IMAD.MOV.U32 R0, RZ, RZ, R9 ;  /* 0x000000ffff007224 */ /* 0x001fe200078e0009 */
[----:B--2---:R-:W-:-:S15]  /*3e7f0*/  HMMA.16816.F32 R4, R16, R8, R24 ;  /* 0x000000081004723c */ /* 0x004fde0000001818 */
[----:B------:R-:W-:-:S08]  /*3e800*/  NOP ;  /* 0x0000000000007918 */ /* 0x000fd00000000000 */
[----:B------:R-:W-:Y:S04]  /*3e810*/  STL.64 [R1+0x50], R4 ;  /* 0x0000500401007387 */ /* 0x000fe80000100a00 */
[----:B------:R-:W-:Y:S04]  /*3e820*/  STL.64 [R1+0x58], R6 ;  /* 0x0000580601007387 */ /* 0x000fe80000100a00 */
[----:B------:R-:W2:Y:S04]  /*3e830*/  LDL.LU R8, [R1+0x170] ;  /* 0x0001700001087983 */ /* 0x000ea80000300800 */
[----:B------:R-:W-:Y:S04]  /*3e840*/  STL [R1+0x24], R2 ;  /* 0x0000240201007387 */ /* 0x000fe80000100800 */
        /* <DEDUP_REMOVED lines=11> */
[----:B---3--:R0:W-:Y:S04]  /*3e900*/  STL.64 [R1+0x27e8], R10 ;  /* 0x0027e80a01007387 */ /* 0x0081e80000100a00 */
[----:B0-----:R-:W3:Y:S04]  /*3e910*/  LDL.LU R10, [R1+0x968] ;  /* 0x00096800010a7983 */ /* 0x001ee80000300800 */
[----:B------:R-:W3:Y:S04]  /*3e920*/  LDL.LU R11, [R1+0x96c] ;  /* 0x00096c00010b7983 */ /* 0x000ee80000300800 */
[----:B--2---:R0:W-:Y:S04]  /*3e930*/  STL.64 [R1+0x27e0], R8 ;  /* 0x0027e00801007387 */ /* 0x0041e80000100a00 */
[----:B---3--:R1:W-:Y:S04]  /*3e940*/  STL.64 [R1+0x2810], R10 ;  /* 0x0028100a01007387 */ /* 0x0083e80000100a00 */
[----:B------:R-:W2:Y:S04]  /*3e950*/  LDL.LU R28, [R1+0x988] ;  /* 0x00098800011c7983 */ /* 0x000ea80000300800 */
[----:B------:R-:W3:Y:S04]  /*3e960*/  LDL.LU R29, [R1+0x98c] ;  /* 0x00098c00011d7983 */ /* 0x000ee80000300800 */
[----:B------:R-:W3:Y:S04]  /*3e970*/  LDL.LU R26, [R1+0x998] ;  /* 0x00099800011a7983 */ /* 0x000ee80000300800 */
[----:B------:R-:W3:Y:S04]  /*3e980*/  LDL.LU R27, [R1+0x99c] ;  /* 0x00099c00011b7983 */ /* 0x000ee80000300800 */
[----:B------:R-:W4:Y:S04]  /*3e990*/  LDL.LU R4, [R1+0x150] ;  /* 0x0001500001047983 */ /* 0x000f280000300800 */
[----:B------:R-:W4:Y:S04]  /*3e9a0*/  LDL.LU R5, [R1+0x154] ;  /* 0x0001540001057983 */ /* 0x000f280000300800 */
[----:B------:R-:W2:Y:S04]  /*3e9b0*/  LDL.LU R6, [R1+0x158] ;  /* 0x0001580001067983 */ /* 0x000ea80000300800 */
[----:B------:R-:W2:Y:S04]  /*3e9c0*/  LDL.LU R7, [R1+0x15c] ;  /* 0x00015c0001077983 */ /* 0x000ea80000300800 */
[----:B0-----:R-:W3:Y:S01]  /*3e9d0*/  LDL.LU R8, [R1+0x948] ;  /* 0x0009480001087983 */ /* 0x001ee20000300800 */
[----:B-1----:R-:W-:-:S03]  /*3e9e0*/  IMAD.MOV.U32 R11, RZ, RZ, R2 ;  /* 0x000000ffff0b7224 */ /* 0x002fc600078e0002 */
[----:B------:R-:W3:Y:S01]  /*3e9f0*/  LDL.LU R9, [R1+0x94c] ;  /* 0x00094c0001097983 */ /* 0x000ee20000300800 */
[----:B------:R-:W-:-:S03]  /*3ea00*/  IMAD.MOV.U32 R10, RZ, RZ, R3 ;  /* 0x000000ffff0a7224 */ /* 0x000fc600078e0003 */
        /* <DEDUP_REMOVED lines=34> */
[----:B------:R-:W-:Y:S01]  /*3ec30*/  STL [R1+0x2780], R0 ;  /* 0x0027800001007387 */ /* 0x000fe20000100800 */
[----:B--2---:R-:W-:-:S15]  /*3ec40*/  HMMA.16816.F32 R4, R16, R10, R4 ;  /* 0x0000000a1004723c */ /* 0x004fde0000001804 */
[----:B------:R-:W-:-:S08]  /*3ec50*/  NOP ;  /* 0x0000000000007918 */ /* 0x000fd00000000000 */
[----:B------:R-:W-:Y:S04]  /*3ec60*/  STL.64 [R1+0x130], R4 ;  /* 0x0001300401007387 */ /* 0x000fe80000100a00 */
[----:B------:R0:W-:Y:S04]  /*3ec70*/  STL.64 [R1+0x138], R6 ;  /* 0x0001380601007387 */ /* 0x0001e80000100a00 */
[----:B0-----:R-:W2:Y:S04]  /*3ec80*/  LDL.LU.64 R6, [R1+0x2830] ;  /* 0x0028300001067983 */ /* 0x001ea80000300a00 */
[----:B------:R-:W2:Y:S01]  /*3ec90*/  LDL.LU.64 R4, [R1+0x2828] ;  /* 0x0028280001047983 */ /* 0x000ea20000300a00 */
[----:B---3--:R-:W-:-:S02]  /*3eca0*/  F2FP.F16.E5M2.UNPACK_B R8, R8.H1 ;  /* 0x00000008ff08723e */ /* 0x008fc400030004ff */
[----:B------:R-:W-:-:S03]  /*3ecb0*/  F2FP.F16.E5M2.UNPACK_B R9, R9.H1 ;  /* 0x00000009ff09723e */ /* 0x000fc600030004ff */
[----:B------:R-:W-:Y:S04]  /*3ecc0*/  STL [R1+0x18], R8 ;  /* 0x0000180801007387 */ /* 0x000fe80000100800 */
[----:B------:R2:W-:Y:S02]  /*3ecd0*/  STL [R1+0x1c], R9 ;  /* 0x00001c0901007387 */ /* 0x0005e40000100800 */
[----:B--2---:R-:W-:Y:S02]  /*3ece0*/  HMMA.16816.F32 R8, R16, R8, R4 ;  /* 0x000000081008723c */ /* 0x004fe40000001804 */
[----:B------:R-:W2:Y:S04]  /*3ecf0*/  LDL.LU.64 R6, [R1+0x2820] ;  /* 0x0028200001067983 */ /* 0x000ea80000300a00 */
[----:B------:R-:W2:Y:S01]  /*3ed00*/  LDL.LU.64 R4, [R1+0x2818] ;  /* 0x0028180001047983 */ /* 0x000ea20000300a00 */
[----:B------:R-:W-:-:S02]  /*3ed10*/  F2FP.F16.E5M2.UNPACK_B R2, R2.H1 ;  /* 0x00000002ff02723e */ /* 0x000fc400030004ff */
[----:B------:R-:W-:-:S14]  /*3ed20*/  F2FP.F16.E5M2.UNPACK_B R3, R3.H1 ;  /* 0x00000003ff03723e */ /* 0x000fdc00030004ff */
[----:B------:R-:W-:Y:S04]  /*3ed30*/  STL.64 [R1+0xa0], R8 ;  /* 0x0000a00801007387 */ /* 0x000fe80000100a00 */
[----:B------:R0:W-:Y:S04]  /*3ed40*/  STL.64 [R1+0xa8], R10 ;  /* 0x0000a80a01007387 */ /* 0x0001e80000100a00 */
[----:B0-----:R-:W3:Y:S04]  /*3ed50*/  LDL.LU.64 R10, [R1+0x2810] ;  /* 0x00281000010a7983 */ /* 0x001ee80000300a00 */
        /* <DEDUP_REMOVED lines=9> */
[----:B------:R-:W-:Y:S01]  /*3edf0*/  F2FP.F16.E5M2.UNPACK_B R9, R11.H1 ;  /* 0x0000000bff09723e */ /* 0x000fe200030004ff */
[----:B------:R-:W-:Y:S02]  /*3ee00*/  IMAD.MOV.U32 R0, RZ, RZ, R3 ;  /* 0x000000ffff007224 */ /* 0x000fe400078e0003 */
[----:B------:R-:W-:Y:S04]  /*3ee10*/  STL [R1+0x8], R8 ;  /* 0x0000080801007387 */ /* 0x000fe80000100800 */
[----:B------:R-:W-:Y:S04]  /*3ee20*/  STL [R1+0x2784], R0 ;  /* 0x0027840001007387 */ /* 0x000fe80000100800 */
[----:B------:R2:W-:Y:S02]  /*3ee30*/  STL [R1+0xc], R9 ;  /* 0x00000c0901007387 */ /* 0x0005e40000100800 */
        /* <DEDUP_REMOVED lines=8> */
[----:B------:R-:W-:-:S02]  /*3eec0*/  F2FP.F16.E5M2.UNPACK_B R2, R20.H1 ;  /* 0x00000014ff02723e */ /* 0x000fc400030004ff */
[----:B------:R-:W-:-:S03]  /*3eed0*/  F2FP.F16.E5M2.UNPACK_B R3, R21.H1 ;  /* 0x00000015ff03723e */ /* 0x000fc600030004ff */
[----:B------:R-:W-:Y:S04]  /*3eee0*/  STL [R1], R2 ;  /* 0x0000000201007387 */ /* 0x000fe80000100800 */
[----:B------:R-:W-:Y:S01]  /*3eef0*/  STL [R1+0x4], R3 ;  /* 0x0000040301007387 */ /* 0x000fe20000100800 */
[----:B---3--:R-:W-:-:S15]  /*3ef00*/  HMMA.16816.F32 R8, R16, R2, R8 ;  /* 0x000000021008723c */ /* 0x008fde0000001808 */
[----:B------:R-:W-:-:S08]  /*3ef10*/  NOP ;  /* 0x0000000000007918 */ /* 0x000fd00000000000 */
[----:B------:R-:W-:Y:S04]  /*3ef20*/  STL.64 [R1+0x120], R8 ;  /* 0x0001200801007387 */ /* 0x000fe80000100a00 */
[----:B------:R0:W-:Y:S04]  /*3ef30*/  STL.64 [R1+0x128], R10 ;  /* 0x0001280a01007387 */ /* 0x0001e80000100a00 */
[----:B0-----:R-:W3:Y:S04]  /*3ef40*/  LDL.LU.64 R10, [R1+0x27d8] ;  /* 0x0027d800010a7983 */ /* 0x001ee80000300a00 */
[----:B------:R-:W3:Y:S01]  /*3ef50*/  LDL.LU.64 R8, [R1+0x27d0] ;  /* 0x0027d00001087983 */ /* 0x000ee20000300a00 */
[----:B------:R-:W-:-:S02]  /*3ef60*/  F2FP.F16.E5M2.UNPACK_B R28, R28.H1 ;  /* 0x0000001cff1c723e */ /* 0x000fc400030004ff */
[----:B------:R-:W-:-:S07]  /*3ef70*/  F2FP.F16.E5M2.UNPACK_B R29, R29.H1 ;  /* 0x0000001dff1d723e */ /* 0x000fce00030004ff */
[----:B--2---:R-:W-:Y:S01]  /*3ef80*/  HMMA.16816.F32 R4, R16, R28, R4 ;  /* 0x0000001c1004723c */ /* 0x004fe20000001804 */
[----:B------:R-:W-:Y:S01]  /*3ef90*/  IMAD.MOV.U32 R0, RZ, RZ, R3 ;  /* 0x000000ffff007224 */ /* 0x000fe200078e0003 */
[----:B------:R-:W-:Y:S02]  /*3efa0*/  F2FP.F16.E5M2.UNPACK_B R26, R26.H1 ;  /* 0x0000001aff1a723e */ /* 0x000fe400030004ff */
[----:B------:R-:W-:Y:S02]  /*3efb0*/  F2FP.F16.E5M2.UNPACK_B R27, R27.H1 ;  /* 0x0000001bff1b723e */ /* 0x000fe400030004ff */
[----:B------:R-:W-:Y:S04]  /*3efc0*/  STL [R1+0x2788], R0 ;  /* 0x0027880001007387 */ /* 0x000fe80000100800 */
[----:B------:R-:W-:Y:S04]  /*3efd0*/  STL [R1+0x27a4], R28 ;  /* 0x0027a41c01007387 */ /* 0x000fe80000100800 */
[----:B------:R-:W-:Y:S09]  /*3efe0*/  STL [R1+0x27a0], R29 ;  /* 0x0027a01d01007387 */ /* 0x000ff20000100800 */
[----:B------:R-:W-:Y:S04]  /*3eff0*/  STL.64 [R1+0x150], R4 ;  /* 0x0001500401007387 */ /* 0x000fe80000100a00 */
[----:B------:R3:W-:Y:S01]  /*3f000*/  STL.64 [R1+0x158], R6 ;  /* 0x0001580601007387 */ /* 0x0007e20000100a00 */
[----:B----4-:R-:W-:-:S02]  /*3f010*/  F2FP.F16.E5M2.UNPACK_B R24, R24.H1 ;  /* 0x00000018ff18723e */ /* 0x010fc400030004ff */
[----:B------:R-:W-:Y:S01]  /*3f020*/  F2FP.F16.E5M2.UNPACK_B R25, R25.H1 ;  /* 0x00000019ff19723e */ /* 0x000fe200030004ff */
[----:B---3--:R-:W-:-:S15]  /*3f030*/  HMMA.16816.F32 R4, R16, R26, R8 ;  /* 0x0000001a1004723c */ /* 0x008fde0000001808 */
[----:B------:R-:W-:-:S08]  /*3f040*/  NOP ;  /* 0x0000000000007918 */ /* 0x000fd00000000000 */
[----:B------:R-:W-:Y:S04]  /*3f050*/  STL.64 [R1+0x170], R4 ;  /* 0x0001700401007387 */ /* 0x000fe80000100a00 */
[----:B------:R0:W-:Y:S04]  /*3f060*/  STL.64 [R1+0x178], R6 ;  /* 0x0001780601007387 */ /* 0x0001e80000100a00 */
[----:B------:R-:W2:Y:S04]  /*3f070*/  LDL.LU R20, [R1+0x9c8] ;  /* 0x0009c80001147983 */ /* 0x000ea80000300800 */
[----:B------:R-:W3:Y:S01]  /*3f080*/  LDL.LU R21, [R1+0x9cc] ;  /* 0x0009cc0001157983 */ /* 0x000ee20000300800 */
[----:B0-----:R-:W-:-:S15]  /*3f090*/  HMMA.16816.F32 R4, R16, R24, R12 ;  /* 0x000000181004723c */ /* 0x001fde000000180c */
[----:B------:R-:W-:-:S08]  /*3f0a0*/  NOP ;  /* 0x0000000000007918 */ /* 0x000fd00000000000 */
[----:B------:R-:W-:Y:S04]  /*3f0b0*/  STL.64 [R1+0x190], R4 ;  /* 0x0001900401007387 */ /* 0x000fe80000100a00 */
[----:B------:R-:W-:Y:S04]  /*3f0c0*/  STL.64 [R1+0x198], R6 ;  /* 0x0001980601007387 */ /* 0x000fe80000100a00 */
[----:B------:R-:W4:Y:S04]  /*3f0d0*/  LDL.LU R10, [R1+0x9d8] ;  /* 0x0009d800010a7983 */ /* 0x000f280000300800 */
[----:B------:R-:W4:Y:S04]  /*3f0e0*/  LDL.LU R11, [R1+0x9dc] ;  /* 0x0009dc00010b7983 */ /* 0x000f280000300800 */
[----:B------:R-:W2:Y:S04]  /*3f0f0*/  LDL.LU R12, [R1+0x1e3c] ;  /* 0x001e3c00010c7983 */ /* 0x000ea80000300800 */
[----:B------:R-:W3:Y:S04]  /*3f100*/  LDL.LU R28, [R1+0x1e48] ;  /* 0x001e4800011c7983 */ /* 0x000ee80000300800 */
[----:B---3--:R0:W-:Y:S04]  /*3f110*/  STL [R1+0x27a8], R28 ;  /* 0x0027a81c01007387 */ /* 0x0081e80000100800 */
[----:B0-----:R-:W3:Y:S04]  /*3f120*/  LDL.LU R28, [R1+0x1e40] ;  /* 0x001e4000011c7983 */ /* 0x001ee80000300800 */
[----:B------:R-:W2:Y:S04]  /*3f130*/  LDL.LU R13, [R1+0x1e44] ;  /* 0x001e4400010d7983 */ /* 0x000ea80000300800 */
[----:B------:R-:W3:Y:S04]  /*3f140*/  LDL.LU R29, [R1+0x1e50] ;  /* 0x001e5000011d7983 */ /* 0x000ee80000300800 */
[----:B------:R-:W2:Y:S04]  /*3f150*/  LDL.LU R14, [R1+0x1e4c] ;  /* 0x001e4c00010e7983 */ /* 0x000ea80000300800 */
[----:B------:R-:W3:Y:S04]  /*3f160*/  LDL.LU R8, [R1+0x9e8] ;  /* 0x0009e80001087983 */ /* 0x000ee80000300800 */
[----:B------:R-:W3:Y:S04]  /*3f170*/  LDL.LU R9, [R1+0x9ec] ;  /* 0x0009ec0001097983 */ /* 0x000ee80000300800 */
[----:B----4-:R-:W-:Y:S04]  /*3f180*/  STL.64 [R1+0x27c8], R10 ;  /* 0x0027c80a01007387 */ /* 0x010fe80000100a00 */
[----:B---3--:R0:W-:Y:S04]  /*3f190*/  STL.64 [R1+0x27c0], R8 ;  /* 0x0027c00801007387 */ /* 0x0081e80000100a00 */
[----:B0-----:R-:W3:Y:S04]  /*3f1a0*/  LDL.LU R8, [R1+0x1c0] ;  /* 0x0001c00001087983 */ /* 0x001ee80000300800 */
[----:B------:R-:W3:Y:S04]  /*3f1b0*/  LDL.LU R9, [R1+0x1c4] ;  /* 0x0001c40001097983 */ /* 0x000ee80000300800 */
[----:B------:R-:W3:Y:S04]  /*3f1c0*/  LDL.LU R10, [R1+0x1c8] ;  /* 0x0001c800010a7983 */ /* 0x000ee80000300800 */
[----:B------:R-:W3:Y:S04]  /*3f1d0*/  LDL.LU R11, [R1+0x1cc] ;  /* 0x0001cc00010b7983 */ /* 0x000ee80000300800 */
[----:B------:R-:W4:Y:S04]  /*3f1e0*/  LDL.LU R0, [R1+0x1e58] ;  /* 0x001e580001007983 */ /* 0x000f280000300800 */
[----:B------:R-:W2:Y:S01]  /*3f1f0*/  LDL.LU R15, [R1+0x1e54] ;  /* 0x001e5400010f7983 */ /* 0x000ea20000300800 */
[----:B------:R-:W-:-:S02]  /*3f200*/  F2FP.F16.E5M2.UNPACK_B R22, R22.H1 ;  /* 0x00000016ff16723e */ /* 0x000fc400030004ff */
[----:B------:R-:W-:Y:S01]  /*3f210*/  F2FP.F16.E5M2.UNPACK_B R23, R23.H1 ;  /* 0x00000017ff17723e */ /* 0x000fe200030004ff */
[----:B--2---:R-:W-:Y:S04]  /*3f220*/  STL.64 [R1+0x27b8], R14 ;  /* 0x0027b80e01007387 */ /* 0x004fe80000100a00 */
[----:B------:R0:W-:Y:S04]  /*3f230*/  STL.64 [R1+0x27b0], R12 ;  /* 0x0027b00c01007387 */ /* 0x0001e80000100a00 */
[----:B0-----:R-:W2:Y:S04]  /*3f240*/  LDL.LU R12, [R1+0x1e0] ;  /* 0x0001e000010c7983 */ /* 0x001ea80000300800 */
[----:B------:R-:W2:Y:S04]  /*3f250*/  LDL.LU R13, [R1+0x1e4] ;  /* 0x0001e400010d7983 */ /* 0x000ea80000300800 */
[----:B------:R-:W2:Y:S04]  /*3f260*/  LDL.LU R14, [R1+0x1e8] ;  /* 0x0001e800010e7983 */ /* 0x000ea80000300800 */
[----:B------:R-:W2:Y:S04]  /*3f270*/  LDL.LU R15, [R1+0x1ec] ;  /* 0x0001ec00010f7983 */ /* 0x000ea80000300800 */
[----:B------:R-:W4:Y:S04]  /*3f280*/  LDL.LU R6, [R1+0x9f8] ;  /* 0x0009f80001067983 */ /* 0x000f280000300800 */
[----:B------:R-:W4:Y:S04]  /*3f290*/  LDL.LU R7, [R1+0x9fc] ;  /* 0x0009fc0001077983 */ /* 0x000f280000300800 */
[----:B------:R-:W4:Y:S04]  /*3f2a0*/  LDL.LU R4, [R1+0xa08] ;  /* 0x000a080001047983 */ /* 0x000f280000300800 */
[----:B------:R-:W4:Y:S01]  /*3f2b0*/  LDL.LU R5, [R1+0xa0c] ;  /* 0x000a0c0001057983 */ /* 0x000f220000300800 */
[----:B------:R-:W-:-:S02]  /*3f2c0*/  F2FP.F16.E5M2.UNPACK_B R20, R20.H1 ;  /* 0x00000014ff14723e */ /* 0x000fc400030004ff */
[----:B------:R-:W-:Y:S01]  /*3f2d0*/  F2FP.F16.E5M2.UNPACK_B R21, R21.H1 ;  /* 0x00000015ff15723e */ /* 0x000fe200030004ff */
[C---:B---3--:R-:W-:Y:S06]  /*3f2e0*/  HMMA.16816.F32 R8, R16.reuse, R22, R8 ;  /* 0x000000161008723c */ /* 0x048fec0000001808 */
[----:B--2---:R-:W-:Y:S01]  /*3f2f0*/  HMMA.16816.F32 R12, R16, R20, R12 ;  /* 0x00000014100c723c */ /* 0x004fe2000000180c */
[----:B----4-:R-:W-:Y:S04]  /*3f300*/  STL.64 [R1+0x2798], R6 ;  /* 0x0027980601007387 */ /* 0x010fe80000100a00 */
[----:B------:R0:W-:Y:S04]  /*3f310*/  STL.64 [R1+0x2790], R4 ;  /* 0x0027900401007387 */ /* 0x0001e80000100a00 */
        /* <DEDUP_REMOVED lines=26> */
[----:B--2---:R-:W-:-:S03]  /*3f4c0*/  IMAD R12, R12, 0x100, R28 ;  /* 0x000001000c0c7824 */ /* 0x004fc600078e021c */
[----:B------:R-:W2:Y:S01]  /*3f4d0*/  LDL.LU R28, [R1+0x27a8] ;  /* 0x0027a800011c7983 */ /* 0x000ea20000300800 */
[----:B------:R-:W-:Y:S02]  /*3f4e0*/  F2FP.F16.E5M2.UNPACK_B R10, R10.H1 ;  /* 0x0000000aff0a723e */ /* 0x000fe400030004ff */
[----:B------:R-:W-:-:S07]  /*3f4f0*/  F2FP.F16.E5M2.UNPACK_B R11, R11.H1 ;  /* 0x0000000bff0b723e */ /* 0x000fce00030004ff */
[----:B------:R-:W-:Y:S01]  /*3f500*/  HMMA.16816.F32 R4, R16, R10, R4 ;  /* 0x0000000a1004723c */ /* 0x000fe20000001804 */
[----:B---3--:R-:W-:Y:S01]  /*3f510*/  IMAD R14, R14, 0x100, R29 ;  /* 0x000001000e0e7824 */ /* 0x008fe200078e021d */
[----:B----4-:R-:W-:Y:S02]  /*3f520*/  F2FP.F16.E5M2.UNPACK_B R8, R8.H1 ;  /* 0x00000008ff08723e */ /* 0x010fe400030004ff */
[----:B------:R-:W-:Y:S01]  /*3f530*/  F2FP.F16.E5M2.UNPACK_B R9, R9.H1 ;  /* 0x00000009ff09723e */ /* 0x000fe200030004ff */
[----:B--2---:R-:W-:Y:S02]  /*3f540*/  IMAD R13, R13, 0x100, R28 ;  /* 0x000001000d0d7824 */ /* 0x004fe400078e021c */
[----:B------:R-:W2:Y:S04]  /*3f550*/  LDL.LU R28, [R1+0x27a4] ;  /* 0x0027a400011c7983 */ /* 0x000ea80000300800 */
[----:B------:R-:W2:-:S12]  /*3f560*/  LDL.LU R29, [R1+0x27a0] ;  /* 0x0027a000011d7983 */ /* 0x000e980000300800 */
[----:B------:R-:W-:Y:S04]  /*3f570*/  STL.64 [R1+0x1e0], R4 ;  /* 0x0001e00401007387 */ /* 0x000fe80000100a00 */
[----:B------:R0:W-:Y:S04]  /*3f580*/  STL.64 [R1+0x1e8], R6 ;  /* 0x0001e80601007387 */ /* 0x0001e80000100a00 */
[----:B0-----:R-:W3:Y:S01]  /*3f590*/  LDL.LU.64 R6, [R1+0x2798] ;  /* 0x0027980001067983 */ /* 0x001ee20000300a00 */
[----:B------:R-:W-:Y:S03]  /*3f5a0*/  HMMA.16816.F32 R20, R16, R8, R20 ;  /* 0x000000081014723c */ /* 0x000fe60000001814 */
[----:B------:R-:W4:Y:S01]  /*3f5b0*/  LDL.LU.64 R4, [R1+0x2790] ;  /* 0x0027900001047983 */ /* 0x000f220000300a00 */
[----:B------:R-:W-:-:S03]  /*3f5c0*/  IMAD R15, R15, 0x100, R0 ;  /* 0x000001000f0f7824 */ /* 0x000fc600078e0200 */
[----:B------:R-:W2:Y:S04]  /*3f5d0*/  LDL.LU R0, [R1+0x2788] ;  /* 0x0027880001007983 */ /* 0x000ea80000300800 */
[----:B------:R-:W-:Y:S04]  /*3f5e0*/  STL [R1+0x268c], R8 ;  /* 0x00268c0801007387 */ /* 0x000fe80000100800 */
[----:B------:R-:W-:Y:S08]  /*3f5f0*/  STL [R1+0x2688], R9 ;  /* 0x0026880901007387 */ /* 0x000ff00000100800 */
[----:B------:R0:W-:Y:S04]  /*3f600*/  STL.64 [R1+0x210], R20 ;  /* 0x0002101401007387 */ /* 0x0001e80000100a00 */
[----:B------:R-:W-:Y:S04]  /*3f610*/  STL.64 [R1+0x218], R22 ;  /* 0x0002181601007387 */ /* 0x000fe80000100a00 */
[----:B------:R1:W-:Y:S04]  /*3f620*/  STL.64 [R1+0x2700], R10 ;  /* 0x0027000a01007387 */ /* 0x0003e80000100a00 */
[----:B0-----:R-:W4:Y:S01]  /*3f630*/  LDL.LU R20, [R1+0x720] ;  /* 0x0007200001147983 */ /* 0x001f220000300800 */
[----:B---3--:R-:W-:-:S02]  /*3f640*/  F2FP.F16.E5M2.UNPACK_B R6, R6.H1 ;  /* 0x00000006ff06723e */ /* 0x008fc400030004ff */
[----:B------:R-:W-:-:S07]  /*3f650*/  F2FP.F16.E5M2.UNPACK_B R7, R7.H1 ;  /* 0x00000007ff07723e */ /* 0x000fce00030004ff */
[----:B-1----:R-:W-:-:S15]  /*3f660*/  HMMA.16816.F32 R8, R16, R6, R24 ;  /* 0x000000061008723c */ /* 0x002fde0000001818 */
[----:B------:R-:W-:-:S08]  /*3f670*/  NOP ;  /* 0x0000000000007918 */ /* 0x000fd00000000000 */
[----:B------:R-:W-:Y:S04]  /*3f680*/  STL.64 [R1+0x250], R8 ;  /* 0x0002500801007387 */ /* 0x000fe80000100a00 */
[----:B------:R-:W-:Y:S04]  /*3f690*/  STL.64 [R1+0x258], R10 ;  /* 0x0002580a01007387 */ /* 0x000fe80000100a00 */
        /* <DEDUP_REMOVED lines=10> */
[----:B0-----:R-:W4:Y:S01]  /*3f740*/  LDL R22, [R1] ;  /* 0x0000000001167983 */ /* 0x001f220000100800 */
[----:B--2---:R-:W-:-:S03]  /*3f750*/  IMAD.MOV.U32 R23, RZ, RZ, R0 ;  /* 0x000000ffff177224 */ /* 0x004fc600078e0000 */
[----:B------:R-:W2:Y:S04]  /*3f760*/  LDL.LU R0, [R1+0x2784] ;  /* 0x0027840001007983 */ /* 0x000ea80000300800 */
[----:B---3--:R-:W-:Y:S04]  /*3f770*/  STL.64 [R1+0x26e0], R20 ;  /* 0x0026e01401007387 */ /* 0x008fe80000100a00 */
[----:B------:R-:W3:Y:S04]  /*3f780*/  LDL.LU R24, [R1+0x740] ;  /* 0x0007400001187983 */ /* 0x000ee80000300800 */
[----:B------:R-:W3:Y:S04]  /*3f790*/  LDL.LU R25, [R1+0x744] ;  /* 0x0007440001197983 */ /* 0x000ee80000300800 */
[----:B------:R-:W3:Y:S04]  /*3f7a0*/  LDL.LU R26, [R1+0x748] ;  /* 0x00074800011a7983 */ /* 0x000ee80000300800 */
[----:B------:R-:W3:Y:S04]  /*3f7b0*/  LDL.LU R27, [R1+0x74c] ;  /* 0x00074c00011b7983 */ /* 0x000ee80000300800 */
[----:B------:R-:W4:Y:S04]  /*3f7c0*/  LDL.LU R8, [R1+0x760] ;  /* 0x0007600001087983 */ /* 0x000f280000300800 */
[----:B------:R-:W4:Y:S04]  /*3f7d0*/  LDL.LU R9, [R1+0x764] ;  /* 0x0007640001097983 */ /* 0x000f280000300800 */
[----:B------:R-:W2:Y:S04]  /*3f7e0*/  LDL.LU R10, [R1+0x768] ;  /* 0x00076800010a7983 */ /* 0x000ea80000300800 */
[----:B------:R-:W2:Y:S04]  /*3f7f0*/  LDL.LU R11, [R1+0x76c] ;  /* 0x00076c00010b7983 */ /* 0x000ea80000300800 */
[----:B--2---:R0:W-:Y:S04]  /*3f800*/  STL.64 [R1+0x2710], R10 ;  /* 0x0027100a01007387 */ /* 0x0041e80000100a00 */
[----:B0-----:R-:W2:Y:S01]  /*3f810*/  LDL R10, [R1+0x10] ;  /* 0x00001000010a7983 */ /* 0x001ea20000100800 */
[----:B------:R-:W-:-:S03]  /*3f820*/  IMAD.MOV.U32 R11, RZ, RZ, R0 ;  /* 0x000000ffff0b7224 */ /* 0x000fc600078e0000 */
[----:B------:R-:W3:Y:S04]  /*3f830*/  LDL.LU R0, [R1+0x2780] ;  /* 0x0027800001007983 */ /* 0x000ee80000300800 */
[----:B----4-:R0:W-:Y:S04]  /*3f840*/  STL.64 [R1+0x2708], R8 ;  /* 0x0027080801007387 */ /* 0x0101e80000100a00 */
[----:B0-----:R-:W4:Y:S04]  /*3f850*/  LDL.64 R8, [R1+0x18] ;  /* 0x0000180001087983 */ /* 0x001f280000100a00 */
[----:B--2---:R-:W-:Y:S04]  /*3f860*/  STL.64 [R1+0x2740], R10 ;  /* 0x0027400a01007387 */ /* 0x004fe80000100a00 */
[----:B----4-:R0:W-:Y:S04]  /*3f870*/  STL.64 [R1+0x2738], R8 ;  /* 0x0027380801007387 */ /* 0x0101e80000100a00 */
[----:B0-----:R-:W2:Y:S04]  /*3f880*/  LDL.LU R8, [R1+0x790] ;  /* 0x0007900001087983 */ /* 0x001ea80000300800 */
[----:B------:R-:W2:Y:S04]  /*3f890*/  LDL.LU R9, [R1+0x794] ;  /* 0x0007940001097983 */ /* 0x000ea80000300800 */
[----:B------:R-:W4:Y:S04]  /*3f8a0*/  LDL.LU R10, [R1+0x798] ;  /* 0x00079800010a7983 */ /* 0x000f280000300800 */
[----:B------:R-:W4:Y:S04]  /*3f8b0*/  LDL.LU R11, [R1+0x79c] ;  /* 0x00079c00010b7983 */ /* 0x000f280000300800 */
[----:B----4-:R0:W-:Y:S04]  /*3f8c0*/  STL.64 [R1+0x2750], R10 ;  /* 0x0027500a01007387 */ /* 0x0101e80000100a00 */
[----:B0-----:R-:W4:Y:S01]  /*3f8d0*/  LDL R10, [R1+0x28] ;  /* 0x00002800010a7983 */ /* 0x001f220000100800 */
[----:B---3--:R-:W-:-:S03]  /*3f8e0*/  IMAD.MOV.U32 R11, RZ, RZ, R0 ;  /* 0x000000ffff0b7224 */ /* 0x008fc600078e0000 */
[----:B--2---:R0:W-:Y:S04]  /*3f8f0*/  STL.64 [R1+0x2748], R8 ;  /* 0x0027480801007387 */ /* 0x0041e80000100a00 */
[----:B----4-:R1:W-:Y:S04]  /*3f900*/  STL.64 [R1+0x2768], R10 ;  /* 0x0027680a01007387 */ /* 0x0103e80000100a00 */
[----:B0-----:R-:W2:Y:S04]  /*3f910*/  LDL.LU R8, [R1+0x7b0] ;  /* 0x0007b00001087983 */ /* 0x001ea80000300800 */
[----:B------:R-:W2:Y:S04]  /*3f920*/  LDL.LU R9, [R1+0x7b4] ;  /* 0x0007b40001097983 */ /* 0x000ea80000300800 */
[----:B-1----:R-:W3:Y:S04]  /*3f930*/  LDL.LU R10, [R1+0x7b8] ;  /* 0x0007b800010a7983 */ /* 0x002ee80000300800 */
[----:B------:R-:W3:Y:S04]  /*3f940*/  LDL.LU R11, [R1+0x7bc] ;  /* 0x0007bc00010b7983 */ /* 0x000ee80000300800 */
[----:B---3--:R-:W-:Y:S04]  /*3f950*/  STL.64 [R1+0x2778], R10 ;  /* 0x0027780a01007387 */ /* 0x008fe80000100a00 */
[----:B--2---:R0:W-:Y:S04]  /*3f960*/  STL.64 [R1+0x2770], R8 ;  /* 0x0027700801007387 */ /* 0x0041e80000100a00 */
[----:B0-----:R-:W2:Y:S04]  /*3f970*/  LDL.LU R8, [R1+0x880] ;  /* 0x0008800001087983 */ /* 0x001ea80000300800 */
[----:B------:R-:W2:Y:S04]  /*3f980*/  LDL.LU R9, [R1+0x884] ;  /* 0x0008840001097983 */ /* 0x000ea80000300800 */
[----:B------:R-:W2:Y:S04]  /*3f990*/  LDL.LU R10, [R1+0x888] ;  /* 0x00088800010a7983 */ /* 0x000ea80000300800 */
[----:B------:R-:W2:Y:S04]  /*3f9a0*/  LDL.LU R11, [R1+0x88c] ;  /* 0x00088c00010b7983 */ /* 0x000ea80000300800 */
[----:B------:R-:W3:Y:S04]  /*3f9b0*/  LDL.64 R20, [R1+0x8] ;  /* 0x0000080001147983 */ /* 0x000ee80000100a00 */
[----:B------:R-:W-:Y:S04]  /*3f9c0*/  STL.64 [R1+0x2720], R22 ;  /* 0x0027201601007387 */ /* 0x000fe80000100a00 */
[----:B---3--:R0:W-:Y:S04]  /*3f9d0*/  STL.64 [R1+0x2718], R20 ;  /* 0x0027181401007387 */ /* 0x0081e80000100a00 */
[----:B0-----:R-:W3:Y:S04]  /*3f9e0*/  LDL.LU R20, [R1+0x770] ;  /* 0x0007700001147983 */ /* 0x001ee80000300800 */
[----:B------:R-:W3:Y:S04]  /*3f9f0*/  LDL.LU R21, [R1+0x774] ;  /* 0x0007740001157983 */ /* 0x000ee80000300800 */
[----:B------:R-:W4:Y:S04]  /*3fa00*/  LDL.LU R22, [R1+0x778] ;  /* 0x0007780001167983 */ /* 0x000f280000300800 */
[----:B------:R-:W4:Y:S01]  /*3fa10*/  LDL.LU R23, [R1+0x77c] ;  /* 0x00077c0001177983 */ /* 0x000f220000300800 */
[----:B------:R-:W-:-:S02]  /*3fa20*/  F2FP.F16.E5M2.UNPACK_B R4, R4.H1 ;  /* 0x00000004ff04723e */ /* 0x000fc400030004ff */
[----:B------:R-:W-:Y:S01]  /*3fa30*/  F2FP.F16.E5M2.UNPACK_B R5, R5.H1 ;  /* 0x00000005ff05723e */ /* 0x000fe200030004ff */
[----:B----4-:R-:W-:Y:S04]  /*3fa40*/  STL.64 [R1+0x2730], R22 ;  /* 0x0027301601007387 */ /* 0x010fe80000100a00 */
[----:B---3--:R0:W-:Y:S04]  /*3fa50*/  STL.64 [R1+0x2728], R20 ;  /* 0x0027281401007387 */ /* 0x0081e80000100a00 */
        /* <DEDUP_REMOVED lines=18> */
[----:B------:R-:W-:Y:S04]  /*3fb80*/  STL.64 [R1+0x8f0], R8 ;  /* 0x0008f00801007387 */ /* 0x000fe80000100a00 */
[----:B------:R0:W-:Y:S04]  /*3fb90*/  STL.64 [R1+0x8f8], R10 ;  /* 0x0008f80a01007387 */ /* 0x0001e80000100a00 */
[----:B0-----:R-:W4:Y:S04]  /*3fba0*/  LDL.LU.64 R10, [R1+0x2778] ;  /* 0x00277800010a7983 */ /* 0x001f280000300a00 */
[----:B------:R-:W4:Y:S01]  /*3fbb0*/  LDL.LU.64 R8, [R1+0x2770] ;  /* 0x0027700001087983 */ /* 0x000f220000300a00 */
[----:B------:R-:W-:-:S02]  /*3fbc0*/  F2FP.F16.E5M2.UNPACK_B R2, R2.H1 ;  /* 0x00000002ff02723e */ /* 0x000fc400030004ff */
[----:B------:R-:W-:Y:S02]  /*3fbd0*/  F2FP.F16.E5M2.UNPACK_B R3, R3.H1 ;  /* 0x00000003ff03723e */ /* 0x000fe400030004ff */
[----:B------:R-:W-:Y:S02]  /*3fbe0*/  F2FP.F16.E5M2.UNPACK_B R12, R12 ;  /* 0x0000000cff0c723e */ /* 0x000fe400020004ff */
[----:B------:R-:W-:Y:S02]  /*3fbf0*/  F2FP.F16.E5M2.UNPACK_B R13, R13 ;  /* 0x0000000dff0d723e */ /* 0x000fe400020004ff */
[----:B------:R-:W-:Y:S02]  /*3fc00*/  F2FP.F16.E5M2.UNPACK_B R14, R14 ;  /* 0x0000000eff0e723e */ /* 0x000fe400020004ff */
[----:B------:R-:W-:Y:S01]  /*3fc10*/  F2FP.F16.E5M2.UNPACK_B R15, R15 ;  /* 0x0000000fff0f723e */ /* 0x000fe200020004ff */
[----:B----4-:R-:W-:Y:S01]  /*3fc20*/  HMMA.16816.F32 R16, R16, R2, R8 ;  /* 0x000000021010723c */ /* 0x010fe20000001808 */
[----:B------:R-:W2:-:S15]  /*3fc30*/  LDL.LU.64 R10, [R1+0x2768] ;  /* 0x00276800010a7983 */ /* 0x000e9e0000300a00 */
[----:B------:R-:W-:-:S07]  /*3fc40*/  NOP ;  /* 0x0000000000007918 */ /* 0x000fce0000000000 */
[----:B------:R-:W-:Y:S04]  /*3fc50*/  STL.64 [R1+0x8e0], R16 ;  /* 0x0008e01001007387 */ /* 0x000fe80000100a00 */
[----:B------:R0:W-:Y:S04]  /*3fc60*/  STL.64 [R1+0x8e8], R18 ;  /* 0x0008e81201007387 */ /* 0x0001e80000100a00 */
[----:B0-----:R-:W4:Y:S04]  /*3fc70*/  LDL.64 R18, [R1+0x20] ;  /* 0x0000200001127983 */ /* 0x001f280000100a00 */
[----:B------:R-:W3:Y:S04]  /*3fc80*/  LDL.LU R16, [R1+0x1e5c] ;  /* 0x001e5c0001107983 */ /* 0x000ee80000300800 */
[----:B------:R-:W3:Y:S01]  /*3fc90*/  LDL.LU R17, [R1+0x1e64] ;  /* 0x001e640001117983 */ /* 0x000ee20000300800 */
        /* <DEDUP_REMOVED lines=8> */
[----:B----4-:R-:W-:Y:S01]  /*3fd20*/  IMAD.MOV.U32 R7, RZ, RZ, R18 ;  /* 0x000000ffff077224 */ /* 0x010fe200078e0012 */
[----:B---3--:R-:W-:-:S15]  /*3fd30*/  HMMA.16816.F32 R8, R12, R18, R8 ;  /* 0x000000120c08723c */ /* 0x008fde0000001808 */
        /* <DEDUP_REMOVED lines=21> */
[----:B------:R-:W3:Y:S01]  /*3fe90*/  LDL.LU.64 R20, [R1+0x2728] ;  /* 0x0027280001147983 */ /* 0x000ee20000300a00 */
[----:B------:R-:W-:-:S02]  /*3fea0*/  IMAD.MOV.U32 R0, RZ, RZ, R19 ;  /* 0x000000ffff007224 */ /* 0x000fc400078e0013 */
[----:B------:R-:W-:Y:S02]  /*3feb0*/  IMAD.MOV.U32 R19, RZ, RZ, R8 ;  /* 0x000000ffff137224 */ /* 0x000fe400078e0008 */
[----:B------:R-:W-:Y:S02]  /*3fec0*/  IMAD.MOV.U32 R18, RZ, RZ, R9 ;  /* 0x000000ffff127224 */ /* 0x000fe400078e0009 */
[----:B---3--:R-:W-:Y:S01]  /*3fed0*/  HMMA.16816.F32 R8, R12, R10, R20 ;  /* 0x0000000a0c08723c */ /* 0x008fe20000001814 */
[----:B------:R-:W3:Y:S04]  /*3fee0*/  LDL.LU.64 R22, [R1+0x2720] ;  /* 0x0027200001167983 */ /* 0x000ee80000300a00 */
[----:B------:R-:W4:-:S15]  /*3fef0*/  LDL.LU.64 R20, [R1+0x2718] ;  /* 0x0027180001147983 */ /* 0x000f1e0000300a00 */
[----:B------:R-:W-:-:S03]  /*3ff00*/  NOP ;  /* 0x0000000000007918 */ /* 0x000fc60000000000 */
[----:B------:R-:W-:Y:S04]  /*3ff10*/  STL.64 [R1+0xf60], R8 ;  /* 0x000f600801007387 */ /* 0x000fe80000100a00 */
[----:B------:R0:W-:Y:S04]  /*3ff20*/  STL.64 [R1+0xf68], R10 ;  /* 0x000f680a01007387 */ /* 0x0001e80000100a00 */
[----:B0-----:R-:W4:Y:S04]  /*3ff30*/  LDL.LU.64 R10, [R1+0x2710] ;  /* 0x00271000010a7983 */ /* 0x001f280000300a00 */
[----:B------:R-:W4:Y:S02]  /*3ff40*/  LDL.LU.64 R8, [R1+0x2708] ;  /* 0x0027080001087983 */ /* 0x000f240000300a00 */
[----:B----4-:R-:W-:-:S15]  /*3ff50*/  HMMA.16816.F32 R8, R12, R20, R8 ;  /* 0x000000140c08723c */ /* 0x010fde0000001808 */
[----:B------:R-:W-:-:S08]  /*3ff60*/  NOP ;  /* 0x0000000000007918 */ /* 0x000fd00000000000 */
[----:B------:R0:W-:Y:S04]  /*3ff70*/  STL.64 [R1+0xf50], R8 ;  /* 0x000f500801007387 */ /* 0x0001e80000100a00 */
[----:B------:R1:W-:Y:S01]  /*3ff80*/  STL.64 [R1+0xf58], R10 ;  /* 0x000f580a01007387 */ /* 0x0003e20000100a00 */
[----:B0-----:R-:W-:Y:S02]  /*3ff90*/  IMAD.MOV.U32 R8, RZ, RZ, R20 ;  /* 0x000000ffff087224 */ /* 0x001fe400078e0014 */
[----:B------:R-:W-:Y:S01]  /*3ffa0*/  IMAD.MOV.U32 R9, RZ, RZ, R21 ;  /* 0x000000ffff097224 */ /* 0x000fe200078e0015 */
[----:B-1----:R-:W4:Y:S01]  /*3ffb0*/  LDL.LU.64 R10, [R1+0x2700] ;  /* 0x00270000010a7983 */ /* 0x002f220000300a00 */
[----:B---3--:R-:W-:Y:S03]  /*3ffc0*/  HMMA.16816.F32 R20, R12, R22, R24 ;  /* 0x000000160c14723c */ /* 0x008fe60000001818 */
[----:B------:R-:W3:Y:S04]  /*3ffd0*/  LDL.LU.64 R26, [R1+0x26f8] ;  /* 0x0026f800011a7983 */ /* 0x000ee80000300a00 */
[----:B------:R-:W3:-:S15]  /*3ffe0*/  LDL.LU.64 R24, [R1+0x26f0] ;  /* 0x0026f00001187983 */ /* 0x000ede0000300a00 */
[----:B------:R-:W-:-:S01]  /*3fff0*/  NOP ;  /* 0x0000000000007918 */ /* 0x000fc20000000000 */
[----:B------:R-:W-:Y:S04]  /*40000*/  STL.64 [R1+0xf40], R20 ;  /* 0x000f401401007387 */ /* 0x000fe80000100a00 */
[----:B------:R0:W-:Y:S04]  /*40010*/  STL.64 [R1+0xf48], R22 ;  /* 0x000f481601007387 */ /* 0x0001e80000100a00 */
[----:B0-----:R-:W2:Y:S04]  /*40020*/  LDL.LU.64 R22, [R1+0x26e8] ;  /* 0x0026e80001167983 */ /* 0x001ea80000300a00 */
[----:B------:R-:W2:Y:S01]  /*40030*/  LDL.LU.64 R20, [R1+0x26e0] ;  /* 0x0026e00001147983 */ /* 0x000ea20000300a00 */
        /* <DEDUP_REMOVED lines=20> */
[----:B------:R-:W4:Y:S04]  /*40180*/  LDL.LU R27, [R1+0x1e68] ;  /* 0x001e6800011b7983 */ /* 0x000f280000300800 */
        /* <DEDUP_REMOVED lines=15> */
[----:B0-----:R-:W2:Y:S04]  /*40280*/  LDL.LU R20, [R1+0x6f0] ;  /* 0x0006f00001147983 */ /* 0x001ea80000300800 */
[----:B------:R-:W2:Y:S04]  /*40290*/  LDL.LU R21, [R1+0x6f4] ;  /* 0x0006f40001157983 */ /* 0x000ea80000300800 */
[----:B------:R-:W2:Y:S04]  /*402a0*/  LDL.LU R22, [R1+0x6f8] ;  /* 0x0006f80001167983 */ /* 0x000ea80000300800 */
[----:B------:R-:W2:Y:S01]  /*402b0*/  LDL.LU R23, [R1+0x6fc] ;  /* 0x0006fc0001177983 */ /* 0x000ea20000300800 */
[----:B----4-:R-:W-:-:S02]  /*402c0*/  IMAD R16, R16, 0x100, R26 ;  /* 0x0000010010107824 */ /* 0x010fc400078e021a */
[----:B------:R-:W-:Y:S01]  /*402d0*/  IMAD R17, R17, 0x100, R27 ;  /* 0x0000010011117824 */ /* 0x000fe200078e021b */
[----:B--2---:R-:W-:-:S15]  /*402e0*/  HMMA.16816.F32 R20, R12, R10, R20 ;  /* 0x0000000a0c14723c */ /* 0x004fde0000001814 */
[----:B------:R-:W-:-:S08]  /*402f0*/  NOP ;  /* 0x0000000000007918 */ /* 0x000fd00000000000 */
[----:B------:R-:W-:Y:S04]  /*40300*/  STL.64 [R1+0xee0], R20 ;  /* 0x000ee01401007387 */ /* 0x000fe80000100a00 */
[----:B------:R-:W-:Y:S04]  /*40310*/  STL.64 [R1+0xee8], R22 ;  /* 0x000ee81601007387 */ /* 0x000fe80000100a00 */
[----:B------:R-:W2:Y:S04]  /*40320*/  LDL.LU R24, [R1+0x660] ;  /* 0x0006600001187983 */ /* 0x000ea80000300800 */
        /* <DEDUP_REMOVED lines=9> */
[----:B----4-:R0:W-:Y:S02]  /*403c0*/  STL.64 [R1+0x25d0], R26 ;  /* 0x0025d01a01007387 */ /* 0x0101e40000100a00 */
[----:B0-----:R-:W-:-:S02]  /*403d0*/  IMAD.MOV.U32 R26, RZ, RZ, R8 ;  /* 0x000000ffff1a7224 */ /* 0x001fc400078e0008 */
[----:B------:R-:W-:Y:S01]  /*403e0*/  IMAD.MOV.U32 R27, RZ, RZ, R9 ;  /* 0x000000ffff1b7224 */ /* 0x000fe200078e0009 */
[----:B------:R-:W4:Y:S04]  /*403f0*/  LDL.LU R8, [R1+0x268c] ;  /* 0x00268c0001087983 */ /* 0x000f280000300800 */
[----:B------:R-:W4:Y:S04]  /*40400*/  LDL.LU R9, [R1+0x2688] ;  /* 0x0026880001097983 */ /* 0x000f280000300800 */
[----:B--2---:R0:W-:Y:S04]  /*40410*/  STL.64 [R1+0x25c8], R24 ;  /* 0x0025c81801007387 */ /* 0x0041e80000100a00 */
[----:B------:R-:W2:Y:S04]  /*40420*/  LDL.LU R20, [R1+0x650] ;  /* 0x0006500001147983 */ /* 0x000ea80000300800 */
[----:B------:R-:W2:Y:S04]  /*40430*/  LDL.LU R21, [R1+0x654] ;  /* 0x0006540001157983 */ /* 0x000ea80000300800 */
[----:B------:R-:W3:Y:S04]  /*40440*/  LDL.LU R22, [R1+0x658] ;  /* 0x0006580001167983 */ /* 0x000ee80000300800 */
[----:B------:R-:W3:Y:S04]  /*40450*/  LDL.LU R23, [R1+0x65c] ;  /* 0x00065c0001177983 */ /* 0x000ee80000300800 */
[----:B0-----:R-:W4:Y:S04]  /*40460*/  LDL.64 R24, [R1+0x10] ;  /* 0x0000100001187983 */ /* 0x001f280000100a00 */
[----:B------:R0:W-:Y:S02]  /*40470*/  STL.64 [R1+0x2600], R26 ;  /* 0x0026001a01007387 */ /* 0x0001e40000100a00 */
[----:B0-----:R-:W-:-:S02]  /*40480*/  IMAD.MOV.U32 R26, RZ, RZ, R19 ;  /* 0x000000ffff1a7224 */ /* 0x001fc400078e0013 */
[----:B------:R-:W-:Y:S01]  /*40490*/  IMAD.MOV.U32 R27, RZ, RZ, R18 ;  /* 0x000000ffff1b7224 */ /* 0x000fe200078e0012 */
[----:B----4-:R-:W-:Y:S04]  /*404a0*/  STL.64 [R1+0x25f8], R24 ;  /* 0x0025f81801007387 */ /* 0x010fe80000100a00 */
[----:B------:R-:W-:Y:S04]  /*404b0*/  STL.64 [R1+0x2618], R26 ;  /* 0x0026181a01007387 */ /* 0x000fe80000100a00 */
        /* <DEDUP_REMOVED lines=12> */
[----:B------:R-:W4:Y:S01]  /*40580*/  LDL.64 R26, [R1+0x28] ;  /* 0x00002800011a7983 */ /* 0x000f220000100a00 */
[----:B------:R-:W-:-:S02]  /*40590*/  IMAD.MOV.U32 R24, RZ, RZ, R7 ;  /* 0x000000ffff187224 */ /* 0x000fc400078e0007 */
[----:B------:R-:W-:Y:S01]  /*405a0*/  IMAD.MOV.U32 R25, RZ, RZ, R0 ;  /* 0x000000ffff197224 */ /* 0x000fe200078e0000 */
[----:B----4-:R-:W-:Y:S04]  /*405b0*/  STL.64 [R1+0x2648], R26 ;  /* 0x0026481a01007387 */ /* 0x010fe80000100a00 */
[----:B------:R0:W-:Y:S04]  /*405c0*/  STL.64 [R1+0x2640], R24 ;  /* 0x0026401801007387 */ /* 0x0001e80000100a00 */
[----:B0-----:R-:W4:Y:S04]  /*405d0*/  LDL.LU R24, [R1+0x6d0] ;  /* 0x0006d00001187983 */ /* 0x001f280000300800 */
[----:B------:R-:W4:Y:S04]  /*405e0*/  LDL.LU R25, [R1+0x6d4] ;  /* 0x0006d40001197983 */ /* 0x000f280000300800 */
[----:B------:R-:W2:Y:S04]  /*405f0*/  LDL.LU R26, [R1+0x6d8] ;  /* 0x0006d800011a7983 */ /* 0x000ea80000300800 */
[----:B------:R-:W2:Y:S04]  /*40600*/  LDL.LU R27, [R1+0x6dc] ;  /* 0x0006dc00011b7983 */ /* 0x000ea80000300800 */
[----:B------:R-:W3:Y:S04]  /*40610*/  LDL.LU R7, [R1+0x1e70] ;  /* 0x001e700001077983 */ /* 0x000ee80000300800 */
[----:B---3--:R-:W-:Y:S04]  /*40620*/  STL.64 [R1+0x2680], R6 ;  /* 0x0026800601007387 */ /* 0x008fe80000100a00 */
[----:B------:R0:W-:Y:S04]  /*40630*/  STL.64 [R1+0x2678], R4 ;  /* 0x0026780401007387 */ /* 0x0001e80000100a00 */
[----:B0-----:R-:W3:Y:S04]  /*40640*/  LDL.LU R4, [R1+0x6e0] ;  /* 0x0006e00001047983 */ /* 0x001ee80000300800 */
[----:B------:R-:W3:Y:S04]  /*40650*/  LDL.LU R5, [R1+0x6e4] ;  /* 0x0006e40001057983 */ /* 0x000ee80000300800 */
[----:B------:R-:W3:Y:S04]  /*40660*/  LDL.LU R6, [R1+0x6e8] ;  /* 0x0006e80001067983 */ /* 0x000ee80000300800 */
[----:B------:R-:W3:Y:S04]  /*40670*/  LDL.LU R7, [R1+0x6ec] ;  /* 0x0006ec0001077983 */ /* 0x000ee80000300800 */
[----:B------:R-:W3:Y:S04]  /*40680*/  LDL.LU R18, [R1+0x1e6c] ;  /* 0x001e6c0001127983 */ /* 0x000ee80000300800 */
        /* <DEDUP_REMOVED lines=16> */
[----:B0-----:R-:W4:Y:S04]  /*40790*/  LDL.LU R20, [R1+0x6a0] ;  /* 0x0006a00001147983 */ /* 0x001f280000300800 */
[----:B------:R-:W4:Y:S04]  /*407a0*/  LDL.LU R21, [R1+0x6a4] ;  /* 0x0006a40001157983 */ /* 0x000f280000300800 */
[----:B------:R-:W2:Y:S04]  /*407b0*/  LDL.LU R22, [R1+0x6a8] ;  /* 0x0006a80001167983 */ /* 0x000ea80000300800 */
[----:B------:R-:W2:Y:S01]  /*407c0*/  LDL.LU R23, [R1+0x6ac] ;  /* 0x0006ac0001177983 */ /* 0x000ea20000300800 */
[----:B---3--:R-:W-:Y:S03]  /*407d0*/  HMMA.16816.F32 R4, R12, R8, R4 ;  /* 0x000000080c04723c */ /* 0x008fe60000001804 */
[----:B--2---:R-:W-:Y:S04]  /*407e0*/  STL.64 [R1+0x2628], R22 ;  /* 0x0026281601007387 */ /* 0x004fe80000100a00 */
[----:B----4-:R0:W-:Y:S04]  /*407f0*/  STL.64 [R1+0x2620], R20 ;  /* 0x0026201401007387 */ /* 0x0101e80000100a00 */
        /* <DEDUP_REMOVED lines=14> */
[----:B------:R-:W-:Y:S04]  /*408e0*/  STL [R1+0x2564], R8 ;  /* 0x0025640801007387 */ /* 0x000fe80000100800 */
[----:B------:R0:W-:Y:S04]  /*408f0*/  STL [R1+0x2560], R9 ;  /* 0x0025600901007387 */ /* 0x0001e80000100800 */
[----:B0-----:R-:W2:Y:S01]  /*40900*/  LDL.64 R8, [R1] ;  /* 0x0000000001087983 */ /* 0x001ea20000100a00 */
[----:B---3--:R-:W-:-:S03]  /*40910*/  IMAD R18, R18, 0x100, R7 ;  /* 0x0000010012127824 */ /* 0x008fc600078e0207 */
[----:B------:R-:W3:Y:S02]  /*40920*/  LDL.LU R7, [R1+0x2670] ;  /* 0x0026700001077983 */ /* 0x000ee40000300800 */
[----:B---3--:R-:W-:-:S15]  /*40930*/  HMMA.16816.F32 R24, R12, R6, R24 ;  /* 0x000000060c18723c */ /* 0x008fde0000001818 */
[----:B------:R-:W-:-:S08]  /*40940*/  NOP ;  /* 0x0000000000007918 */ /* 0x000fd00000000000 */
[----:B------:R-:W-:Y:S04]  /*40950*/  STL.64 [R1+0xec0], R24 ;  /* 0x000ec01801007387 */ /* 0x000fe80000100a00 */
[----:B------:R0:W-:Y:S04]  /*40960*/  STL.64 [R1+0xec8], R26 ;  /* 0x000ec81a01007387 */ /* 0x0001e80000100a00 */
[----:B0-----:R-:W4:Y:S04]  /*40970*/  LDL.LU.64 R26, [R1+0x2668] ;  /* 0x00266800011a7983 */ /* 0x001f280000300a00 */
[----:B------:R-:W4:Y:S04]  /*40980*/  LDL.LU.64 R24, [R1+0x2660] ;  /* 0x0026600001187983 */ /* 0x000f280000300a00 */
        /* <DEDUP_REMOVED lines=8> */
[----:B------:R-:W-:Y:S01]  /*40a10*/  IMAD R19, R0, 0x100, R19 ;  /* 0x0000010000137824 */ /* 0x000fe200078e0213 */
[----:B------:R-:W-:-:S02]  /*40a20*/  F2FP.F16.E5M2.UNPACK_B R16, R16 ;  /* 0x00000010ff10723e */ /* 0x000fc400020004ff */
[----:B------:R-:W-:Y:S02]  /*40a30*/  F2FP.F16.E5M2.UNPACK_B R17, R17 ;  /* 0x00000011ff11723e */ /* 0x000fe400020004ff */
[----:B------:R-:W-:Y:S02]  /*40a40*/  F2FP.F16.E5M2.UNPACK_B R18, R18 ;  /* 0x00000012ff12723e */ /* 0x000fe400020004ff */
[----:B------:R-:W-:Y:S01]  /*40a50*/  F2FP.F16.E5M2.UNPACK_B R19, R19 ;  /* 0x00000013ff13723e */ /* 0x000fe200020004ff */
[----:B---3--:R-:W-:Y:S01]  /*40a60*/  HMMA.16816.F32 R12, R12, R2, R24 ;  /* 0x000000020c0c723c */ /* 0x008fe20000001818 */
[----:B------:R-:W2:Y:S04]  /*40a70*/  LDL.LU.64 R26, [R1+0x2648] ;  /* 0x00264800011a7983 */ /* 0x000ea80000300a00 */
[----:B------:R-:W3:-:S15]  /*40a80*/  LDL.LU.64 R24, [R1+0x2640] ;  /* 0x0026400001187983 */ /* 0x000ede0000300a00 */
[----:B------:R-:W-:-:S03]  /*40a90*/  NOP ;  /* 0x0000000000007918 */ /* 0x000fc60000000000 */
        /* <DEDUP_REMOVED lines=11> */
[----:B------:R-:W3:Y:S01]  /*40b50*/  LDL.LU.64 R20, [R1+0x2630] ;  /* 0x0026300001147983 */ /* 0x000ee20000300a00 */
[----:B------:R-:W-:-:S02]  /*40b60*/  IMAD.MOV.U32 R7, RZ, RZ, R26 ;  /* 0x000000ffff077224 */ /* 0x000fc400078e001a */
[----:B------:R-:W-:Y:S02]  /*40b70*/  IMAD.MOV.U32 R6, RZ, RZ, R27 ;  /* 0x000000ffff067224 */ /* 0x000fe400078e001b */
[----:B---3--:R-:W-:Y:S01]  /*40b80*/  HMMA.16816.F32 R24, R16, R24, R20 ;  /* 0x000000181018723c */ /* 0x008fe20000001814 */
[----:B------:R-:W2:Y:S04]  /*40b90*/  LDL.LU.64 R22, [R1+0x2628] ;  /* 0x0026280001167983 */ /* 0x000ea80000300a00 */
[----:B------:R-:W2:-:S15]  /*40ba0*/  LDL.LU.64 R20, [R1+0x2620] ;  /* 0x0026200001147983 */ /* 0x000e9e0000300a00 */
[----:B------:R-:W-:-:S03]  /*40bb0*/  NOP ;  /* 0x0000000000007918 */ /* 0x000fc60000000000 */
        /* <DEDUP_REMOVED lines=10> */
[----:B------:R-:W2:Y:S02]  /*40c60*/  LDL.LU.64 R24, [R1+0x25f8] ;  /* 0x0025f80001187983 */ /* 0x000ea40000300a00 */
[----:B--2---:R-:W-:-:S15]  /*40c70*/  HMMA.16816.F32 R20, R16, R24, R20 ;  /* 0x000000181014723c */ /* 0x004fde0000001814 */
[----:B------:R-:W-:-:S08]  /*40c80*/  NOP ;  /* 0x0000000000007918 */ /* 0x000fd00000000000 */
[----:B------:R-:W-:Y:S04]  /*40c90*/  STL.64 [R1+0xe70], R20 ;  /* 0x000e701401007387 */ /* 0x000fe80000100a00 */
[----:B------:R0:W-:Y:S04]  /*40ca0*/  STL.64 [R1+0xe78], R22 ;  /* 0x000e781601007387 */ /* 0x0001e80000100a00 */
[----:B0-----:R-:W3:Y:S04]  /*40cb0*/  LDL.LU.64 R22, [R1+0x25f0] ;  /* 0x0025f00001167983 */ /* 0x001ee80000300a00 */
[----:B------:R-:W3:Y:S01]  /*40cc0*/  LDL.LU.64 R20, [R1+0x25e8] ;  /* 0x0025e80001147983 */ /* 0x000ee20000300a00 */
[----:B------:R-:W-:-:S05]  /*40cd0*/  IMAD.MOV.U32 R0, RZ, RZ, R25 ;  /* 0x000000ffff007224 */ /* 0x000fca00078e0019 */
[----:B------:R-:W-:Y:S01]  /*40ce0*/  STL [R1+0x2528], R0 ;  /* 0x0025280001007387 */ /* 0x000fe20000100800 */
[----:B---3--:R-:W-:Y:S03]  /*40cf0*/  HMMA.16816.F32 R24, R16, R26, R20 ;  /* 0x0000001a1018723c */ /* 0x008fe60000001814 */
        /* <DEDUP_REMOVED lines=18> */
[----:B------:R-:W4:Y:S01]  /*40e20*/  LDL.LU.64 R24, [R1+0x25a8] ;  /* 0x0025a80001187983 */ /* 0x000f220000300a00 */
[----:B------:R-:W-:Y:S01]  /*40e30*/  IMAD.MOV.U32 R0, RZ, RZ, R9 ;  /* 0x000000ffff007224 */ /* 0x000fe200078e0009 */
[C---:B--2---:R-:W-:Y:S06]  /*40e40*/  HMMA.16816.F32 R20, R16.reuse, R26, R20 ;  /* 0x0000001a1014723c */ /* 0x044fec0000001814 */
[----:B----4-:R-:W-:-:S15]  /*40e50*/  HMMA.16816.F32 R12, R16, R24, R12 ;  /* 0x00000018100c723c */ /* 0x010fde000000180c */
[----:B------:R-:W-:-:S02]  /*40e60*/  NOP ;  /* 0x0000000000007918 */ /* 0x000fc40000000000 */
[----:B------:R-:W-:Y:S04]  /*40e70*/  STL.64 [R1+0xe30], R20 ;  /* 0x000e301401007387 */ /* 0x000fe80000100a00 */
[----:B------:R0:W-:Y:S04]  /*40e80*/  STL.64 [R1+0xe38], R22 ;  /* 0x000e381601007387 */ /* 0x0001e80000100a00 */
[----:B0-----:R-:W2:Y:S04]  /*40e90*/  LDL.LU.64 R22, [R1+0x25a0] ;  /* 0x0025a00001167983 */ /* 0x001ea80000300a00 */
[----:B------:R-:W3:Y:S04]  /*40ea0*/  LDL.LU.64 R20, [R1+0x2598] ;  /* 0x0025980001147983 */ /* 0x000ee80000300a00 */
[----:B------:R-:W-:Y:S04]  /*40eb0*/  STL.64 [R1+0x24b8], R26 ;  /* 0x0024b81a01007387 */ /* 0x000fe80000100a00 */
[----:B------:R0:W-:Y:S04]  /*40ec0*/  STL.64 [R1+0xe20], R12 ;  /* 0x000e200c01007387 */ /* 0x0001e80000100a00 */
[----:B------:R-:W-:Y:S04]  /*40ed0*/  STL.64 [R1+0xe28], R14 ;  /* 0x000e280e01007387 */ /* 0x000fe80000100a00 */
[----:B------:R-:W4:Y:S04]  /*40ee0*/  LDL.LU R8, [R1+0x1e80] ;  /* 0x001e800001087983 */ /* 0x000f280000300800 */
[----:B0-----:R-:W3:Y:S04]  /*40ef0*/  LDL.LU R12, [R1+0x1e7c] ;  /* 0x001e7c00010c7983 */ /* 0x001ee80000300800 */
[----:B------:R-:W4:Y:S04]  /*40f00*/  LDL.LU R9, [R1+0x1e88] ;  /* 0x001e880001097983 */ /* 0x000f280000300800 */
[----:B------:R-:W-:Y:S04]  /*40f10*/  STL.64 [R1+0x2580], R10 ;  /* 0x0025800a01007387 */ /* 0x000fe80000100a00 */
[----:B----4-:R0:W-:Y:S04]  /*40f20*/  STL.64 [R1+0x2578], R8 ;  /* 0x0025780801007387 */ /* 0x0101e80000100a00 */
        /* <DEDUP_REMOVED lines=15> */
[----:B------:R-:W3:Y:S04]  /*41020*/  LDL.LU R7, [R1+0x1e98] ;  /* 0x001e980001077983 */ /* 0x000ee80000300800 */
[----:B---3--:R-:W-:Y:S04]  /*41030*/  STL.64 [R1+0x2558], R6 ;  /* 0x0025580601007387 */ /* 0x008fe80000100a00 */
[----:B------:R0:W-:Y:S04]  /*41040*/  STL.64 [R1+0x2550], R4 ;  /* 0x0025500401007387 */ /* 0x0001e80000100a00 */
        /* <DEDUP_REMOVED lines=33> */
[----:B------:R-:W3:Y:S04]  /*41260*/  LDL.LU.64 R8, [R1+0x2578] ;  /* 0x0025780001087983 */ /* 0x000ee80000300a00 */
[----:B------:R-:W-:Y:S04]  /*41270*/  STL.64 [R1+0x2498], R22 ;  /* 0x0024981601007387 */ /* 0x000fe80000100a00 */
[----:B------:R0:W-:Y:S04]  /*41280*/  STL.64 [R1+0x2490], R20 ;  /* 0x0024901401007387 */ /* 0x0001e80000100a00 */
[----:B0-----:R-:W2:Y:S04]  /*41290*/  LDL.LU R20, [R1+0x5e0] ;  /* 0x0005e00001147983 */ /* 0x001ea80000300800 */
[----:B------:R-:W2:Y:S04]  /*412a0*/  LDL.LU R21, [R1+0x5e4] ;  /* 0x0005e40001157983 */ /* 0x000ea80000300800 */
[----:B------:R-:W2:Y:S04]  /*412b0*/  LDL.LU R22, [R1+0x5e8] ;  /* 0x0005e80001167983 */ /* 0x000ea80000300800 */
[----:B------:R-:W2:Y:S01]  /*412c0*/  LDL.LU R23, [R1+0x5ec] ;  /* 0x0005ec0001177983 */ /* 0x000ea20000300800 */
[----:B----4-:R-:W-:Y:S01]  /*412d0*/  HMMA.16816.F32 R4, R16, R10, R4 ;  /* 0x0000000a1004723c */ /* 0x010fe20000001804 */
[----:B---3--:R-:W-:-:S02]  /*412e0*/  IMAD R12, R12, 0x100, R8 ;  /* 0x000001000c0c7824 */ /* 0x008fc400078e0208 */
[----:B------:R-:W-:-:S15]  /*412f0*/  IMAD R13, R13, 0x100, R9 ;  /* 0x000001000d0d7824 */ /* 0x000fde00078e0209 */
[----:B------:R-:W-:-:S05]  /*41300*/  NOP ;  /* 0x0000000000007918 */ /* 0x000fca0000000000 */
[----:B------:R-:W-:Y:S04]  /*41310*/  STL.64 [R1+0xdf0], R4 ;  /* 0x000df00401007387 */ /* 0x000fe80000100a00 */
[----:B------:R0:W-:Y:S04]  /*41320*/  STL.64 [R1+0xdf8], R6 ;  /* 0x000df80601007387 */ /* 0x0001e80000100a00 */
[----:B0-----:R-:W3:Y:S04]  /*41330*/  LDL.LU.64 R6, [R1+0x2570] ;  /* 0x0025700001067983 */ /* 0x001ee80000300a00 */
[----:B------:R-:W3:Y:S04]  /*41340*/  LDL.LU.64 R4, [R1+0x2568] ;  /* 0x0025680001047983 */ /* 0x000ee80000300a00 */
[----:B------:R-:W3:Y:S04]  /*41350*/  LDL.LU R8, [R1+0x2564] ;  /* 0x0025640001087983 */ /* 0x000ee80000300800 */
[----:B------:R-:W3:Y:S02]  /*41360*/  LDL.LU R9, [R1+0x2560] ;  /* 0x0025600001097983 */ /* 0x000ee40000300800 */
        /* <DEDUP_REMOVED lines=8> */
[----:B0-----:R-:W4:Y:S04]  /*413f0*/  LDL.LU R8, [R1+0x5f0] ;  /* 0x0005f00001087983 */ /* 0x001f280000300800 */
[----:B------:R-:W4:Y:S04]  /*41400*/  LDL.LU R9, [R1+0x5f4] ;  /* 0x0005f40001097983 */ /* 0x000f280000300800 */
[----:B------:R-:W4:Y:S04]  /*41410*/  LDL.LU R10, [R1+0x5f8] ;  /* 0x0005f800010a7983 */ /* 0x000f280000300800 */
[----:B------:R-:W4:Y:S01]  /*41420*/  LDL.LU R11, [R1+0x5fc] ;  /* 0x0005fc00010b7983 */ /* 0x000f220000300800 */
[----:B---3--:R-:W-:-:S02]  /*41430*/  IMAD R14, R14, 0x100, R6 ;  /* 0x000001000e0e7824 */ /* 0x008fc400078e0206 */
[----:B------:R-:W-:Y:S01]  /*41440*/  IMAD R15, R15, 0x100, R7 ;  /* 0x000001000f0f7824 */ /* 0x000fe200078e0207 */
[----:B------:R-:W2:Y:S04]  /*41450*/  LDL.LU R6, [R1+0x254c] ;  /* 0x00254c0001067983 */ /* 0x000ea80000300800 */
[----:B------:R-:W2:Y:S02]  /*41460*/  LDL.LU R7, [R1+0x2548] ;  /* 0x0025480001077983 */ /* 0x000ea40000300800 */
[----:B--2---:R-:W-:-:S15]  /*41470*/  HMMA.16816.F32 R24, R16, R6, R24 ;  /* 0x000000061018723c */ /* 0x004fde0000001818 */
        /* <DEDUP_REMOVED lines=11> */
[----:B0-----:R-:W2:Y:S04]  /*41530*/  LDL.LU.64 R26, [R1+0x2530] ;  /* 0x00253000011a7983 */ /* 0x001ea80000300a00 */
[----:B------:R0:W-:Y:S02]  /*41540*/  STL.64 [R1+0x24e0], R4 ;  /* 0x0024e00401007387 */ /* 0x0001e40000100a00 */
[----:B0-----:R-:W-:Y:S02]  /*41550*/  HMMA.16816.F32 R4, R16, R2, R8 ;  /* 0x000000021004723c */ /* 0x001fe40000001808 */
[----:B------:R-:W3:Y:S04]  /*41560*/  LDL.LU R16, [R1+0x1e9c] ;  /* 0x001e9c0001107983 */ /* 0x000ee80000300800 */
[----:B------:R-:W3:-:S15]  /*41570*/  LDL.LU R17, [R1+0x1ea4] ;  /* 0x001ea40001117983 */ /* 0x000ede0000300800 */
[----:B------:R-:W-:-:S02]  /*41580*/  NOP ;  /* 0x0000000000007918 */ /* 0x000fc40000000000 */
[----:B------:R-:W-:Y:S04]  /*41590*/  STL.64 [R1+0x7a0], R4 ;  /* 0x0007a00401007387 */ /* 0x000fe80000100a00 */
[----:B------:R2:W-:Y:S04]  /*415a0*/  STL.64 [R1+0x7a8], R6 ;  /* 0x0007a80601007387 */ /* 0x0005e80000100a00 */
[----:B------:R-:W4:Y:S01]  /*415b0*/  LDL.LU R18, [R1+0x1eac] ;  /* 0x001eac0001127983 */ /* 0x000f220000300800 */
[----:B------:R-:W-:Y:S02]  /*415c0*/  F2FP.F16.E5M2.UNPACK_B R12, R12 ;  /* 0x0000000cff0c723e */ /* 0x000fe400020004ff */
[----:B------:R-:W-:-:S02]  /*415d0*/  F2FP.F16.E5M2.UNPACK_B R13, R13 ;  /* 0x0000000dff0d723e */ /* 0x000fc400020004ff */
[----:B------:R-:W-:Y:S02]  /*415e0*/  F2FP.F16.E5M2.UNPACK_B R14, R14 ;  /* 0x0000000eff0e723e */ /* 0x000fe400020004ff */
[----:B------:R-:W-:-:S07]  /*415f0*/  F2FP.F16.E5M2.UNPACK_B R15, R15 ;  /* 0x0000000fff0f723e */ /* 0x000fce00020004ff */
[----:B--2---:R-:W-:Y:S01]  /*41600*/  HMMA.16816.F32 R4, R12, R26, R20 ;  /* 0x0000001a0c04723c */ /* 0x004fe20000001814 */
[----:B----4-:R-:W-:Y:S04]  /*41610*/  STL [R1+0x2510], R18 ;  /* 0x0025101201007387 */ /* 0x010fe80000100800 */
[----:B---3--:R-:W-:Y:S04]  /*41620*/  STL.64 [R1+0x2508], R16 ;  /* 0x0025081001007387 */ /* 0x008fe80000100a00 */
[----:B------:R-:W2:-:S14]  /*41630*/  LDL.LU R20, [R1+0x560] ;  /* 0x0005600001147983 */ /* 0x000e9c0000300800 */
[----:B------:R-:W-:Y:S04]  /*41640*/  STL.64 [R1+0xdb0], R4 ;  /* 0x000db00401007387 */ /* 0x000fe80000100a00 */
[----:B------:R-:W-:Y:S04]  /*41650*/  STL.64 [R1+0xdb8], R6 ;  /* 0x000db80601007387 */ /* 0x000fe80000100a00 */
[----:B------:R-:W2:Y:S04]  /*41660*/  LDL.LU R21, [R1+0x564] ;  /* 0x0005640001157983 */ /* 0x000ea80000300800 */
[----:B------:R-:W3:Y:S04]  /*41670*/  LDL.LU R22, [R1+0x568] ;  /* 0x0005680001167983 */ /* 0x000ee80000300800 */
[----:B------:R-:W3:Y:S04]  /*41680*/  LDL.LU R23, [R1+0x56c] ;  /* 0x00056c0001177983 */ /* 0x000ee80000300800 */
[----:B------:R-:W4:Y:S04]  /*41690*/  LDL.LU R24, [R1+0x580] ;  /* 0x0005800001187983 */ /* 0x000f280000300800 */
[----:B------:R-:W4:Y:S04]  /*416a0*/  LDL.LU R25, [R1+0x584] ;  /* 0x0005840001197983 */ /* 0x000f280000300800 */
[----:B------:R-:W2:Y:S04]  /*416b0*/  LDL.LU R26, [R1+0x588] ;  /* 0x00058800011a7983 */ /* 0x000ea80000300800 */
[----:B------:R-:W2:Y:S04]  /*416c0*/  LDL.LU R27, [R1+0x58c] ;  /* 0x00058c00011b7983 */ /* 0x000ea80000300800 */
[----:B--2---:R0:W-:Y:S04]  /*416d0*/  STL.64 [R1+0x24c8], R26 ;  /* 0x0024c81a01007387 */ /* 0x0041e80000100a00 */
[----:B0-----:R-:W2:Y:S01]  /*416e0*/  LDL R26, [R1] ;  /* 0x00000000011a7983 */ /* 0x001ea20000100800 */
[----:B------:R-:W-:-:S03]  /*416f0*/  IMAD.MOV.U32 R27, RZ, RZ, R0 ;  /* 0x000000ffff1b7224 */ /* 0x000fc600078e0000 */
[----:B------:R-:W3:Y:S04]  /*41700*/  LDL.LU R0, [R1+0x2528] ;  /* 0x0025280001007983 */ /* 0x000ee80000300800 */
[----:B------:R-:W3:Y:S04]  /*41710*/  LDL R10, [R1+0x20] ;  /* 0x00002000010a7983 */ /* 0x000ee80000100800 */
[----:B------:R-:W3:Y:S04]  /*41720*/  LDL R11, [R1+0x24] ;  /* 0x00002400010b7983 */ /* 0x000ee80000100800 */
[----:B------:R-:W4:Y:S04]  /*41730*/  LDL.LU R4, [R1+0x5a0] ;  /* 0x0005a00001047983 */ /* 0x000f280000300800 */
[----:B------:R-:W4:Y:S04]  /*41740*/  LDL.LU R5, [R1+0x5a4] ;  /* 0x0005a40001057983 */ /* 0x000f280000300800 */
[----:B------:R-:W2:Y:S04]  /*41750*/  LDL.LU R6, [R1+0x5a8] ;  /* 0x0005a80001067983 */ /* 0x000ea80000300800 */
[----:B------:R-:W2:Y:S04]  /*41760*/  LDL.LU R7, [R1+0x5ac] ;  /* 0x0005ac0001077983 */ /* 0x000ea80000300800 */
[----:B--2---:R0:W-:Y:S04]  /*41770*/  STL.64 [R1+0x24f0], R6 ;  /* 0x0024f00601007387 */ /* 0x0041e80000100a00 */
[----:B0-----:R-:W2:Y:S04]  /*41780*/  LDL R6, [R1+0x10] ;  /* 0x0000100001067983 */ /* 0x001ea80000100800 */
        /* <DEDUP_REMOVED lines=10> */
[----:B------:R0:W-:Y:S04]  /*41830*/  STL.64 [R1+0x24e8], R4 ;  /* 0x0024e80401007387 */ /* 0x0001e80000100a00 */
[----:B0-----:R-:W4:Y:S04]  /*41840*/  LDL.64 R4, [R1+0x18] ;  /* 0x0000180001047983 */ /* 0x001f280000100a00 */
[----:B------:R0:W-:Y:S04]  /*41850*/  STL.64 [R1+0x24c0], R24 ;  /* 0x0024c01801007387 */ /* 0x0001e80000100a00 */
[----:B0-----:R-:W2:Y:S04]  /*41860*/  LDL.64 R24, [R1+0x8] ;  /* 0x0000080001187983 */ /* 0x001ea80000100a00 */
[----:B------:R-:W-:Y:S04]  /*41870*/  STL.64 [R1+0x2500], R26 ;  /* 0x0025001a01007387 */ /* 0x000fe80000100a00 */
        /* <DEDUP_REMOVED lines=11> */
[C---:B---3--:R-:W-:Y:S03]  /*41930*/  HMMA.16816.F32 R8, R12.reuse, R10, R16 ;  /* 0x0000000a0c08723c */ /* 0x048fe60000001810 */
[----:B--2---:R-:W-:Y:S04]  /*41940*/  STL.64 [R1+0x24d8], R22 ;  /* 0x0024d81601007387 */ /* 0x004fe80000100a00 */
[----:B----4-:R0:W-:Y:S04]  /*41950*/  STL.64 [R1+0x24d0], R20 ;  /* 0x0024d01401007387 */ /* 0x0101e80000100a00 */
[----:B0-----:R-:W2:Y:S04]  /*41960*/  LDL.LU R20, [R1+0x590] ;  /* 0x0005900001147983 */ /* 0x001ea80000300800 */
[----:B------:R-:W2:Y:S04]  /*41970*/  LDL.LU R21, [R1+0x594] ;  /* 0x0005940001157983 */ /* 0x000ea80000300800 */
[----:B------:R-:W2:Y:S04]  /*41980*/  LDL.LU R22, [R1+0x598] ;  /* 0x0005980001167983 */ /* 0x000ea80000300800 */
[----:B------:R-:W2:Y:S04]  /*41990*/  LDL.LU R23, [R1+0x59c] ;  /* 0x00059c0001177983 */ /* 0x000ea80000300800 */
[----:B------:R-:W3:Y:S04]  /*419a0*/  LDL.LU.64 R18, [R1+0x2520] ;  /* 0x0025200001127983 */ /* 0x000ee80000300a00 */
[----:B------:R-:W3:Y:S04]  /*419b0*/  LDL.LU.64 R16, [R1+0x2518] ;  /* 0x0025180001107983 */ /* 0x000ee80000300a00 */
[----:B------:R0:W-:Y:S04]  /*419c0*/  STL.64 [R1+0xda0], R8 ;  /* 0x000da00801007387 */ /* 0x0001e80000100a00 */
[----:B------:R1:W-:Y:S04]  /*419d0*/  STL.64 [R1+0xda8], R10 ;  /* 0x000da80a01007387 */ /* 0x0003e80000100a00 */
[----:B0-----:R-:W4:Y:S04]  /*419e0*/  LDL.LU R8, [R1+0x540] ;  /* 0x0005400001087983 */ /* 0x001f280000300800 */
[----:B------:R-:W4:Y:S04]  /*419f0*/  LDL.LU R9, [R1+0x544] ;  /* 0x0005440001097983 */ /* 0x000f280000300800 */
[----:B-1----:R-:W2:Y:S04]  /*41a00*/  LDL.LU R10, [R1+0x548] ;  /* 0x00054800010a7983 */ /* 0x002ea80000300800 */
[----:B------:R-:W2:Y:S01]  /*41a10*/  LDL.LU R11, [R1+0x54c] ;  /* 0x00054c00010b7983 */ /* 0x000ea20000300800 */
[----:B---3--:R-:W-:Y:S03]  /*41a20*/  HMMA.16816.F32 R16, R12, R4, R16 ;  /* 0x000000040c10723c */ /* 0x008fe60000001810 */
        /* <DEDUP_REMOVED lines=9> */
[----:B------:R-:W4:Y:S01]  /*41ac0*/  LDL.LU.64 R16, [R1+0x2508] ;  /* 0x0025080001107983 */ /* 0x000f220000300a00 */
[----:B------:R-:W-:-:S02]  /*41ad0*/  IMAD.MOV.U32 R7, RZ, RZ, R0 ;  /* 0x000000ffff077224 */ /* 0x000fc400078e0000 */
[----:B------:R-:W-:Y:S02]  /*41ae0*/  IMAD.MOV.U32 R19, RZ, RZ, R4 ;  /* 0x000000ffff137224 */ /* 0x000fe400078e0004 */
[----:B------:R-:W-:-:S03]  /*41af0*/  IMAD.MOV.U32 R0, RZ, RZ, R5 ;  /* 0x000000ffff007224 */ /* 0x000fc600078e0005 */
[C---:B------:R-:W-:Y:S01]  /*41b00*/  HMMA.16816.F32 R4, R12.reuse, R6, R24 ;  /* 0x000000060c04723c */ /* 0x040fe20000001818 */
[----:B---3--:R-:W-:Y:S04]  /*41b10*/  STL.64 [R1+0x2468], R18 ;  /* 0x0024681201007387 */ /* 0x008fe80000100a00 */
[----:B----4-:R0:W-:Y:S04]  /*41b20*/  STL.64 [R1+0x2460], R16 ;  /* 0x0024601001007387 */ /* 0x0101e80000100a00 */
[----:B0-----:R-:W3:Y:S04]  /*41b30*/  LDL.LU R16, [R1+0x530] ;  /* 0x0005300001107983 */ /* 0x001ee80000300800 */
[----:B------:R-:W3:Y:S04]  /*41b40*/  LDL.LU R17, [R1+0x534] ;  /* 0x0005340001117983 */ /* 0x000ee80000300800 */
[----:B------:R-:W3:Y:S04]  /*41b50*/  LDL.LU R18, [R1+0x538] ;  /* 0x0005380001127983 */ /* 0x000ee80000300800 */
[----:B------:R-:W3:Y:S04]  /*41b60*/  LDL.LU R19, [R1+0x53c] ;  /* 0x00053c0001137983 */ /* 0x000ee80000300800 */
[----:B------:R-:W4:Y:S04]  /*41b70*/  LDL.LU.64 R26, [R1+0x2500] ;  /* 0x00250000011a7983 */ /* 0x000f280000300a00 */
[----:B------:R-:W2:Y:S04]  /*41b80*/  LDL.LU.64 R24, [R1+0x24f8] ;  /* 0x0024f80001187983 */ /* 0x000ea80000300a00 */
[----:B------:R-:W-:Y:S04]  /*41b90*/  STL.64 [R1+0xd80], R4 ;  /* 0x000d800401007387 */ /* 0x000fe80000100a00 */
[----:B------:R0:W-:Y:S04]  /*41ba0*/  STL.64 [R1+0xd88], R6 ;  /* 0x000d880601007387 */ /* 0x0001e80000100a00 */
[----:B0-----:R-:W2:Y:S04]  /*41bb0*/  LDL.LU.64 R6, [R1+0x24f0] ;  /* 0x0024f00001067983 */ /* 0x001ea80000300a00 */
[----:B------:R-:W2:Y:S02]  /*41bc0*/  LDL.LU.64 R4, [R1+0x24e8] ;  /* 0x0024e80001047983 */ /* 0x000ea40000300a00 */
[----:B--2---:R-:W-:-:S15]  /*41bd0*/  HMMA.16816.F32 R4, R12, R24, R4 ;  /* 0x000000180c04723c */ /* 0x004fde0000001804 */
[----:B------:R-:W-:-:S08]  /*41be0*/  NOP ;  /* 0x0000000000007918 */ /* 0x000fd00000000000 */
[----:B------:R0:W-:Y:S04]  /*41bf0*/  STL.64 [R1+0xd70], R4 ;  /* 0x000d700401007387 */ /* 0x0001e80000100a00 */
[----:B------:R1:W-:Y:S04]  /*41c00*/  STL.64 [R1+0xd78], R6 ;  /* 0x000d780601007387 */ /* 0x0003e80000100a00 */
[----:B0-----:R-:W2:Y:S01]  /*41c10*/  LDL.LU.64 R4, [R1+0x24e0] ;  /* 0x0024e00001047983 */ /* 0x001ea20000300a00 */
[----:B-1----:R-:W-:Y:S02]  /*41c20*/  IMAD.MOV.U32 R6, RZ, RZ, R24 ;  /* 0x000000ffff067224 */ /* 0x002fe400078e0018 */
[----:B------:R-:W-:-:S02]  /*41c30*/  IMAD.MOV.U32 R7, RZ, RZ, R25 ;  /* 0x000000ffff077224 */ /* 0x000fc400078e0019 */
[----:B----4-:R-:W-:Y:S01]  /*41c40*/  HMMA.16816.F32 R24, R12, R26, R20 ;  /* 0x0000001a0c18723c */ /* 0x010fe20000001814 */
[----:B------:R-:W4:Y:S04]  /*41c50*/  LDL.LU.64 R22, [R1+0x24d8] ;  /* 0x0024d80001167983 */ /* 0x000f280000300a00 */
[----:B------:R-:W4:-:S15]  /*41c60*/  LDL.LU.64 R20, [R1+0x24d0] ;  /* 0x0024d00001147983 */ /* 0x000f1e0000300a00 */
[----:B------:R-:W-:-:S03]  /*41c70*/  NOP ;  /* 0x0000000000007918 */ /* 0x000fc60000000000 */
        /* <DEDUP_REMOVED lines=9> */
[----:B------:R-:W3:Y:S04]  /*41d10*/  LDL.LU.64 R24, [R1+0x24b0] ;  /* 0x0024b00001187983 */ /* 0x000ee80000300a00 */
[----:B------:R0:W-:Y:S04]  /*41d20*/  STL.64 [R1+0x2418], R28 ;  /* 0x0024181c01007387 */ /* 0x0001e80000100a00 */
[----:B0-----:R-:W2:Y:S04]  /*41d30*/  LDL.LU R28, [R1+0x1ea8] ;  /* 0x001ea800011c7983 */ /* 0x001ea80000300800 */
[----:B------:R-:W2:Y:S01]  /*41d40*/  LDL.LU R29, [R1+0x1eb0] ;  /* 0x001eb000011d7983 */ /* 0x000ea20000300800 */
        /* <DEDUP_REMOVED lines=23> */
[----:B------:R-:W4:Y:S04]  /*41ec0*/  LDL.LU.64 R8, [R1+0x2480] ;  /* 0x0024800001087983 */ /* 0x000f280000300a00 */
[----:B------:R0:W-:Y:S04]  /*41ed0*/  STL [R1+0x2394], R22 ;  /* 0x0023941601007387 */ /* 0x0001e80000100800 */
[----:B0-----:R-:W3:Y:S04]  /*41ee0*/  LDL.LU R22, [R1+0x1ea0] ;  /* 0x001ea00001167983 */ /* 0x001ee80000300800 */
[----:B------:R-:W-:Y:S01]  /*41ef0*/  STL [R1+0x2390], R23 ;  /* 0x0023901701007387 */ /* 0x000fe20000100800 */
[----:B----4-:R-:W-:-:S15]  /*41f00*/  HMMA.16816.F32 R8, R12, R20, R8 ;  /* 0x000000140c08723c */ /* 0x010fde0000001808 */
[----:B------:R-:W-:-:S08]  /*41f10*/  NOP ;  /* 0x0000000000007918 */ /* 0x000fd00000000000 */
[----:B------:R-:W-:Y:S04]  /*41f20*/  STL.64 [R1+0xd10], R8 ;  /* 0x000d100801007387 */ /* 0x000fe80000100a00 */
[----:B------:R0:W-:Y:S04]  /*41f30*/  STL.64 [R1+0xd18], R10 ;  /* 0x000d180a01007387 */ /* 0x0001e80000100a00 */
[----:B0-----:R-:W4:Y:S04]  /*41f40*/  LDL.LU.64 R10, [R1+0x2478] ;  /* 0x00247800010a7983 */ /* 0x001f280000300a00 */
[----:B------:R-:W2:Y:S04]  /*41f50*/  LDL.LU.64 R8, [R1+0x2470] ;  /* 0x0024700001087983 */ /* 0x000ea80000300a00 */
[----:B------:R-:W-:Y:S01]  /*41f60*/  STL.64 [R1+0x2420], R20 ;  /* 0x0024201401007387 */ /* 0x000fe20000100a00 */
[----:B----4-:R-:W-:-:S15]  /*41f70*/  HMMA.16816.F32 R16, R12, R10, R16 ;  /* 0x0000000a0c10723c */ /* 0x010fde0000001810 */
[----:B------:R-:W-:-:S08]  /*41f80*/  NOP ;  /* 0x0000000000007918 */ /* 0x000fd00000000000 */
[----:B------:R-:W-:Y:S04]  /*41f90*/  STL.64 [R1+0xd00], R16 ;  /* 0x000d001001007387 */ /* 0x000fe80000100a00 */
[----:B------:R0:W-:Y:S04]  /*41fa0*/  STL.64 [R1+0xd08], R18 ;  /* 0x000d081201007387 */ /* 0x0001e80000100a00 */
[----:B0-----:R-:W4:Y:S04]  /*41fb0*/  LDL.LU.64 R18, [R1+0x2468] ;  /* 0x0024680001127983 */ /* 0x001f280000300a00 */
[----:B------:R-:W3:Y:S04]  /*41fc0*/  LDL.LU.64 R16, [R1+0x2460] ;  /* 0x0024600001107983 */ /* 0x000ee80000300a00 */
[----:B--2---:R-:W-:Y:S04]  /*41fd0*/  STL [R1+0x235c], R8 ;  /* 0x00235c0801007387 */ /* 0x004fe80000100800 */
[----:B------:R-:W-:Y:S01]  /*41fe0*/  STL [R1+0x2358], R9 ;  /* 0x0023580901007387 */ /* 0x000fe20000100800 */
[----:B---3--:R-:W-:-:S02]  /*41ff0*/  IMAD R16, R16, 0x100, R22 ;  /* 0x0000010010107824 */ /* 0x008fc400078e0216 */
[----:B------:R-:W-:-:S15]  /*42000*/  HMMA.16816.F32 R20, R12, R8, R24 ;  /* 0x000000080c14723c */ /* 0x000fde0000001818 */
[----:B------:R-:W-:-:S08]  /*42010*/  NOP ;  /* 0x0000000000007918 */ /* 0x000fd00000000000 */
[----:B------:R-:W-:Y:S04]  /*42020*/  STL.64 [R1+0xcf0], R20 ;  /* 0x000cf01401007387 */ /* 0x000fe80000100a00 */
[----:B------:R-:W-:Y:S04]  /*42030*/  STL.64 [R1+0xcf8], R22 ;  /* 0x000cf81601007387 */ /* 0x000fe80000100a00 */
[----:B------:R-:W2:Y:S04]  /*42040*/  LDL.LU R24, [R1+0x4b0] ;  /* 0x0004b00001187983 */ /* 0x000ea80000300800 */
[----:B------:R-:W2:Y:S04]  /*42050*/  LDL.LU R25, [R1+0x4b4] ;  /* 0x0004b40001197983 */ /* 0x000ea80000300800 */
[----:B------:R-:W3:Y:S04]  /*42060*/  LDL.LU R26, [R1+0x4b8] ;  /* 0x0004b800011a7983 */ /* 0x000ee80000300800 */
[----:B------:R-:W3:Y:S04]  /*42070*/  LDL.LU R27, [R1+0x4bc] ;  /* 0x0004bc00011b7983 */ /* 0x000ee80000300800 */
[----:B---3--:R0:W-:Y:S02]  /*42080*/  STL.64 [R1+0x23c0], R26 ;  /* 0x0023c01a01007387 */ /* 0x0081e40000100a00 */
[----:B0-----:R-:W-:-:S02]  /*42090*/  IMAD.MOV.U32 R26, RZ, RZ, R6 ;  /* 0x000000ffff1a7224 */ /* 0x001fc400078e0006 */
[----:B------:R-:W-:Y:S01]  /*420a0*/  IMAD.MOV.U32 R27, RZ, RZ, R7 ;  /* 0x000000ffff1b7224 */ /* 0x000fe200078e0007 */
[----:B------:R-:W3:Y:S04]  /*420b0*/  LDL.LU R6, [R1+0x245c] ;  /* 0x00245c0001067983 */ /* 0x000ee80000300800 */
[----:B------:R-:W3:Y:S04]  /*420c0*/  LDL.LU R7, [R1+0x2458] ;  /* 0x0024580001077983 */ /* 0x000ee80000300800 */
[----:B--2---:R0:W-:Y:S04]  /*420d0*/  STL.64 [R1+0x23b8], R24 ;  /* 0x0023b81801007387 */ /* 0x0041e80000100a00 */
[----:B0-----:R-:W2:Y:S04]  /*420e0*/  LDL.64 R24, [R1+0x10] ;  /* 0x0000100001187983 */ /* 0x001ea80000100a00 */
[----:B------:R-:W-:Y:S04]  /*420f0*/  STL.64 [R1+0x23f0], R26 ;  /* 0x0023f01a01007387 */ /* 0x000fe80000100a00 */
[----:B--2---:R-:W-:Y:S04]  /*42100*/  STL.64 [R1+0x23e8], R24 ;  /* 0x0023e81801007387 */ /* 0x004fe80000100a00 */
[----:B------:R-:W2:Y:S04]  /*42110*/  LDL.64 R8, [R1] ;  /* 0x0000000001087983 */ /* 0x000ea80000100a00 */
        /* <DEDUP_REMOVED lines=14> */
[----:B------:R-:W4:Y:S04]  /*42200*/  LDL.LU R22, [R1+0x518] ;  /* 0x0005180001167983 */ /* 0x000f280000300800 */
[----:B------:R-:W4:Y:S01]  /*42210*/  LDL.LU R23, [R1+0x51c] ;  /* 0x00051c0001177983 */ /* 0x000f220000300800 */
[----:B------:R-:W-:-:S02]  /*42220*/  IMAD.MOV.U32 R26, RZ, RZ, R19 ;  /* 0x000000ffff1a7224 */ /* 0x000fc400078e0013 */
[----:B------:R-:W-:Y:S01]  /*42230*/  IMAD.MOV.U32 R27, RZ, RZ, R0 ;  /* 0x000000ffff1b7224 */ /* 0x000fe200078e0000 */
        /* <DEDUP_REMOVED lines=8> */
[----:B------:R-:W-:-:S02]  /*422c0*/  IMAD R17, R17, 0x100, R28 ;  /* 0x0000010011117824 */ /* 0x000fc400078e021c */
[----:B------:R-:W-:Y:S01]  /*422d0*/  IMAD R18, R18, 0x100, R29 ;  /* 0x0000010012127824 */ /* 0x000fe200078e021d */
[----:B----4-:R-:W-:Y:S04]  /*422e0*/  STL.64 [R1+0x2450], R22 ;  /* 0x0024501601007387 */ /* 0x010fe80000100a00 */
[----:B--2---:R0:W-:Y:S04]  /*422f0*/  STL.64 [R1+0x2448], R20 ;  /* 0x0024481401007387 */ /* 0x0041e80000100a00 */
[----:B0-----:R-:W2:Y:S04]  /*42300*/  LDL.LU R20, [R1+0x830] ;  /* 0x0008300001147983 */ /* 0x001ea80000300800 */
[----:B------:R-:W2:Y:S04]  /*42310*/  LDL.LU R21, [R1+0x834] ;  /* 0x0008340001157983 */ /* 0x000ea80000300800 */
[----:B------:R-:W2:Y:S04]  /*42320*/  LDL.LU R22, [R1+0x838] ;  /* 0x0008380001167983 */ /* 0x000ea80000300800 */
[----:B------:R-:W2:Y:S04]  /*42330*/  LDL.LU R23, [R1+0x83c] ;  /* 0x00083c0001177983 */ /* 0x000ea80000300800 */
[----:B------:R-:W4:Y:S04]  /*42340*/  LDL.64 R28, [R1+0x28] ;  /* 0x00002800011c7983 */ /* 0x000f280000100a00 */
        /* <DEDUP_REMOVED lines=34> */
[----:B------:R-:W-:Y:S01]  /*42570*/  F2FP.F16.E5M2.UNPACK_B R18, R18 ;  /* 0x00000012ff12723e */ /* 0x000fe200020004ff */
[----:B---3--:R-:W-:Y:S01]  /*42580*/  HMMA.16816.F32 R12, R12, R2, R20 ;  /* 0x000000020c0c723c */ /* 0x008fe20000001814 */
[----:B------:R-:W4:Y:S04]  /*42590*/  LDL.LU.64 R22, [R1+0x2430] ;  /* 0x0024300001167983 */ /* 0x000f280000300a00 */
[----:B------:R-:W4:Y:S01]  /*425a0*/  LDL.LU.64 R20, [R1+0x2428] ;  /* 0x0024280001147983 */ /* 0x000f220000300a00 */
[----:B------:R-:W-:-:S15]  /*425b0*/  F2FP.F16.E5M2.UNPACK_B R19, R19 ;  /* 0x00000013ff13723e */ /* 0x000fde00020004ff */
[----:B------:R-:W-:-:S02]  /*425c0*/  NOP ;  /* 0x0000000000007918 */ /* 0x000fc40000000000 */
[----:B------:R0:W-:Y:S04]  /*425d0*/  STL.64 [R1+0x790], R12 ;  /* 0x0007900c01007387 */ /* 0x0001e80000100a00 */
[----:B------:R1:W-:Y:S04]  /*425e0*/  STL.64 [R1+0x798], R14 ;  /* 0x0007980e01007387 */ /* 0x0003e80000100a00 */
[----:B0-----:R-:W3:Y:S04]  /*425f0*/  LDL.LU R12, [R1+0x490] ;  /* 0x00049000010c7983 */ /* 0x001ee80000300800 */
[----:B------:R-:W3:Y:S04]  /*42600*/  LDL.LU R13, [R1+0x494] ;  /* 0x00049400010d7983 */ /* 0x000ee80000300800 */
[----:B-1----:R-:W3:Y:S04]  /*42610*/  LDL.LU R14, [R1+0x498] ;  /* 0x00049800010e7983 */ /* 0x002ee80000300800 */
[----:B------:R-:W3:Y:S01]  /*42620*/  LDL.LU R15, [R1+0x49c] ;  /* 0x00049c00010f7983 */ /* 0x000ee20000300800 */
[----:B----4-:R-:W-:-:S15]  /*42630*/  HMMA.16816.F32 R20, R16, R28, R20 ;  /* 0x0000001c1014723c */ /* 0x010fde0000001814 */
[----:B------:R-:W-:-:S08]  /*42640*/  NOP ;  /* 0x0000000000007918 */ /* 0x000fd00000000000 */
[----:B------:R0:W-:Y:S04]  /*42650*/  STL.64 [R1+0xcc0], R20 ;  /* 0x000cc01401007387 */ /* 0x0001e80000100a00 */
[----:B------:R1:W-:Y:S04]  /*42660*/  STL.64 [R1+0xcc8], R22 ;  /* 0x000cc81601007387 */ /* 0x0003e80000100a00 */
[----:B0-----:R-:W4:Y:S01]  /*42670*/  LDL.LU.64 R20, [R1+0x2420] ;  /* 0x0024200001147983 */ /* 0x001f220000300a00 */
[----:B--2---:R-:W-:Y:S01]  /*42680*/  HMMA.16816.F32 R8, R16, R24, R8 ;  /* 0x000000181008723c */ /* 0x004fe20000001808 */
[----:B-1----:R-:W-:-:S02]  /*42690*/  IMAD.MOV.U32 R22, RZ, RZ, R28 ;  /* 0x000000ffff167224 */ /* 0x002fc400078e001c */
[----:B------:R-:W-:Y:S02]  /*426a0*/  IMAD.MOV.U32 R23, RZ, RZ, R29 ;  /* 0x000000ffff177224 */ /* 0x000fe400078e001d */
[----:B------:R-:W2:Y:S04]  /*426b0*/  LDL.LU.64 R28, [R1+0x2418] ;  /* 0x00241800011c7983 */ /* 0x000ea80000300a00 */
[----:B------:R-:W-:Y:S04]  /*426c0*/  STL.64 [R1+0x23a0], R22 ;  /* 0x0023a01601007387 */ /* 0x000fe80000100a00 */
        /* <DEDUP_REMOVED lines=8> */
[----:B------:R-:W4:Y:S01]  /*42750*/  LDL.LU.64 R8, [R1+0x2408] ;  /* 0x0024080001087983 */ /* 0x000f220000300a00 */
[----:B------:R-:W-:-:S05]  /*42760*/  IMAD.MOV.U32 R0, RZ, RZ, R25 ;  /* 0x000000ffff007224 */ /* 0x000fca00078e0019 */
[----:B------:R-:W-:Y:S01]  /*42770*/  STL [R1+0x2320], R0 ;  /* 0x0023200001007387 */ /* 0x000fe20000100800 */
[----:B----4-:R-:W-:Y:S03]  /*42780*/  HMMA.16816.F32 R24, R16, R26, R8 ;  /* 0x0000001a1018723c */ /* 0x010fe60000001808 */
[----:B------:R-:W4:Y:S04]  /*42790*/  LDL.LU.64 R10, [R1+0x2400] ;  /* 0x00240000010a7983 */ /* 0x000f280000300a00 */
[----:B------:R-:W4:-:S15]  /*427a0*/  LDL.LU.64 R8, [R1+0x23f8] ;  /* 0x0023f80001087983 */ /* 0x000f1e0000300a00 */
[----:B------:R-:W-:-:S01]  /*427b0*/  NOP ;  /* 0x0000000000007918 */ /* 0x000fc20000000000 */
[----:B------:R-:W-:Y:S04]  /*427c0*/  STL.64 [R1+0xca0], R24 ;  /* 0x000ca01801007387 */ /* 0x000fe80000100a00 */
[----:B------:R0:W-:Y:S04]  /*427d0*/  STL.64 [R1+0xca8], R26 ;  /* 0x000ca81a01007387 */ /* 0x0001e80000100a00 */
[----:B0-----:R-:W3:Y:S04]  /*427e0*/  LDL.LU.64 R26, [R1+0x23f0] ;  /* 0x0023f000011a7983 */ /* 0x001ee80000300a00 */
[----:B------:R-:W4:Y:S02]  /*427f0*/  LDL.LU.64 R24, [R1+0x23e8] ;  /* 0x0023e80001187983 */ /* 0x000f240000300a00 */
[----:B----4-:R-:W-:-:S15]  /*42800*/  HMMA.16816.F32 R8, R16, R24, R8 ;  /* 0x000000181008723c */ /* 0x010fde0000001808 */
        /* <DEDUP_REMOVED lines=8> */
[----:B------:R-:W3:Y:S04]  /*42890*/  LDL.LU.64 R10, [R1+0x23d0] ;  /* 0x0023d000010a7983 */ /* 0x000ee80000300a00 */
[----:B------:R-:W4:-:S15]  /*428a0*/  LDL.LU.64 R8, [R1+0x23c8] ;  /* 0x0023c80001087983 */ /* 0x000f1e0000300a00 */
[----:B------:R-:W-:-:S01]  /*428b0*/  NOP ;  /* 0x0000000000007918 */ /* 0x000fc20000000000 */
        /* <DEDUP_REMOVED lines=8> */
[----:B0-----:R-:W4:Y:S01]  /*42940*/  LDL.LU.64 R26, [R1+0x23b0] ;  /* 0x0023b000011a7983 */ /* 0x001f220000300a00 */
[----:B--2---:R-:W-:Y:S03]  /*42950*/  HMMA.16816.F32 R20, R16, R28, R20 ;  /* 0x0000001c1014723c */ /* 0x004fe60000001814 */
[----:B------:R-:W2:Y:S01]  /*42960*/  LDL.LU.64 R24, [R1+0x23a8] ;  /* 0x0023a80001187983 */ /* 0x000ea20000300a00 */
[----:B------:R-:W-:-:S15]  /*42970*/  IMAD.MOV.U32 R0, RZ, RZ, R9 ;  /* 0x000000ffff007224 */ /* 0x000fde00078e0009 */
[----:B------:R-:W-:-:S04]  /*42980*/  NOP ;  /* 0x0000000000007918 */ /* 0x000fc80000000000 */
[----:B------:R0:W-:Y:S04]  /*42990*/  STL.64 [R1+0xc60], R20 ;  /* 0x000c601401007387 */ /* 0x0001e80000100a00 */
[----:B------:R1:W-:Y:S04]  /*429a0*/  STL.64 [R1+0xc68], R22 ;  /* 0x000c681601007387 */ /* 0x0003e80000100a00 */
[----:B0-----:R-:W2:Y:S01]  /*429b0*/  LDL.LU R20, [R1+0x480] ;  /* 0x0004800001147983 */ /* 0x001ea20000300800 */
[----:B----4-:R-:W-:-:S15]  /*429c0*/  HMMA.16816.F32 R12, R16, R26, R12 ;  /* 0x0000001a100c723c */ /* 0x010fde000000180c */
[----:B------:R-:W-:-:S08]  /*429d0*/  NOP ;  /* 0x0000000000007918 */ /* 0x000fd00000000000 */
[----:B------:R0:W-:Y:S04]  /*429e0*/  STL.64 [R1+0xc50], R12 ;  /* 0x000c500c01007387 */ /* 0x0001e80000100a00 */
[----:B------:R-:W-:Y:S04]  /*429f0*/  STL.64 [R1+0xc58], R14 ;  /* 0x000c580e01007387 */ /* 0x000fe80000100a00 */
[----:B------:R-:W2:Y:S04]  /*42a00*/  LDL.LU R21, [R1+0x484] ;  /* 0x0004840001157983 */ /* 0x000ea80000300800 */
[----:B-1----:R-:W2:Y:S04]  /*42a10*/  LDL.LU R22, [R1+0x488] ;  /* 0x0004880001167983 */ /* 0x002ea80000300800 */
[----:B------:R-:W2:Y:S04]  /*42a20*/  LDL.LU R23, [R1+0x48c] ;  /* 0x00048c0001177983 */ /* 0x000ea80000300800 */
[----:B------:R-:W4:Y:S04]  /*42a30*/  LDL.LU R8, [R1+0x1ec0] ;  /* 0x001ec00001087983 */ /* 0x000f280000300800 */
[----:B0-----:R-:W2:Y:S04]  /*42a40*/  LDL.LU R12, [R1+0x1ebc] ;  /* 0x001ebc00010c7983 */ /* 0x001ea80000300800 */
[----:B------:R-:W4:Y:S04]  /*42a50*/  LDL.LU R9, [R1+0x1ec8] ;  /* 0x001ec80001097983 */ /* 0x000f280000300800 */
        /* <DEDUP_REMOVED lines=12> */
[----:B------:R-:W4:Y:S04]  /*42b20*/  LDL.LU R13, [R1+0x1ec4] ;  /* 0x001ec400010d7983 */ /* 0x000f280000300800 */
[----:B------:R-:W3:Y:S01]  /*42b30*/  LDL.LU R7, [R1+0x1ed0] ;  /* 0x001ed00001077983 */ /* 0x000ee20000300800 */
[----:B--2---:R-:W-:Y:S03]  /*42b40*/  HMMA.16816.F32 R20, R16, R24, R20 ;  /* 0x000000181014723c */ /* 0x004fe60000001814 */
[----:B---3--:R-:W-:Y:S04]  /*42b50*/  STL.64 [R1+0x2350], R6 ;  /* 0x0023500601007387 */ /* 0x008fe80000100a00 */
[----:B------:R0:W-:Y:S04]  /*42b60*/  STL.64 [R1+0x2348], R4 ;  /* 0x0023480401007387 */ /* 0x0001e80000100a00 */
        /* <DEDUP_REMOVED lines=12> */
[----:B------:R-:W-:Y:S04]  /*42c30*/  STL.64 [R1+0xc40], R20 ;  /* 0x000c401401007387 */ /* 0x000fe80000100a00 */
[----:B------:R0:W-:Y:S04]  /*42c40*/  STL.64 [R1+0xc48], R22 ;  /* 0x000c481601007387 */ /* 0x0001e80000100a00 */
[----:B0-----:R-:W4:Y:S04]  /*42c50*/  LDL.LU.64 R22, [R1+0x23a0] ;  /* 0x0023a00001167983 */ /* 0x001f280000300a00 */
[----:B------:R-:W2:Y:S04]  /*42c60*/  LDL.LU.64 R20, [R1+0x2398] ;  /* 0x0023980001147983 */ /* 0x000ea80000300a00 */
[----:B------:R4:W-:Y:S02]  /*42c70*/  STL.64 [R1+0x22a0], R26 ;  /* 0x0022a01a01007387 */ /* 0x0009e40000100a00 */
[----:B----4-:R-:W-:-:S02]  /*42c80*/  IMAD.MOV.U32 R26, RZ, RZ, R22 ;  /* 0x000000ffff1a7224 */ /* 0x010fc400078e0016 */
[----:B------:R-:W-:Y:S01]  /*42c90*/  IMAD.MOV.U32 R27, RZ, RZ, R23 ;  /* 0x000000ffff1b7224 */ /* 0x000fe200078e0017 */
[----:B------:R-:W4:Y:S04]  /*42ca0*/  LDL.LU R22, [R1+0x2394] ;  /* 0x0023940001167983 */ /* 0x000f280000300800 */
[----:B------:R-:W4:Y:S04]  /*42cb0*/  LDL.LU R23, [R1+0x2390] ;  /* 0x0023900001177983 */ /* 0x000f280000300800 */
[----:B------:R0:W-:Y:S04]  /*42cc0*/  STL.64 [R1+0x2298], R24 ;  /* 0x0022981801007387 */ /* 0x0001e80000100a00 */
[----:B------:R1:W-:Y:S04]  /*42cd0*/  STL.64 [R1+0x2328], R26 ;  /* 0x0023281a01007387 */ /* 0x0003e80000100a00 */
[----:B0-----:R-:W3:Y:S04]  /*42ce0*/  LDL.LU R24, [R1+0x800] ;  /* 0x0008000001187983 */ /* 0x001ee80000300800 */
[----:B------:R-:W3:Y:S04]  /*42cf0*/  LDL.LU R25, [R1+0x804] ;  /* 0x0008040001197983 */ /* 0x000ee80000300800 */
[----:B-1----:R-:W2:Y:S04]  /*42d00*/  LDL.LU R26, [R1+0x808] ;  /* 0x00080800011a7983 */ /* 0x002ea80000300800 */
        /* <DEDUP_REMOVED lines=24> */
[----:B---3--:R-:W-:Y:S01]  /*42e90*/  HMMA.16816.F32 R4, R16, R10, R4 ;  /* 0x0000000a1004723c */ /* 0x008fe20000001804 */
[----:B----4-:R-:W-:-:S02]  /*42ea0*/  IMAD R12, R12, 0x100, R8 ;  /* 0x000001000c0c7824 */ /* 0x010fc400078e0208 */
        /* <DEDUP_REMOVED lines=14> */
[----:B------:R0:W-:Y:S04]  /*42f90*/  STL [R1+0x2240], R9 ;  /* 0x0022400901007387 */ /* 0x0001e80000100800 */
[----:B0-----:R-:W4:Y:S01]  /*42fa0*/  LDL.LU R9, [R1+0x1ed8] ;  /* 0x001ed80001097983 */ /* 0x001f220000300800 */
[----:B---3--:R-:W-:-:S03]  /*42fb0*/  IMAD R14, R14, 0x100, R7 ;  /* 0x000001000e0e7824 */ /* 0x008fc600078e0207 */
[----:B------:R-:W2:Y:S02]  /*42fc0*/  LDL.LU R7, [R1+0x2340] ;  /* 0x0023400001077983 */ /* 0x000ea40000300800 */
[----:B--2---:R-:W-:-:S15]  /*42fd0*/  HMMA.16816.F32 R24, R16, R6, R24 ;  /* 0x000000061018723c */ /* 0x004fde0000001818 */
[----:B------:R-:W-:-:S08]  /*42fe0*/  NOP ;  /* 0x0000000000007918 */ /* 0x000fd00000000000 */
[----:B------:R-:W-:Y:S04]  /*42ff0*/  STL.64 [R1+0xbf0], R24 ;  /* 0x000bf01801007387 */ /* 0x000fe80000100a00 */
[----:B------:R0:W-:Y:S04]  /*43000*/  STL.64 [R1+0xbf8], R26 ;  /* 0x000bf81a01007387 */ /* 0x0001e80000100a00 */
[----:B0-----:R-:W2:Y:S04]  /*43010*/  LDL.LU.64 R26, [R1+0x2338] ;  /* 0x00233800011a7983 */ /* 0x001ea80000300a00 */
[----:B------:R-:W2:Y:S01]  /*43020*/  LDL.LU.64 R24, [R1+0x2330] ;  /* 0x0023300001187983 */ /* 0x000ea20000300a00 */
[----:B----4-:R-:W-:Y:S01]  /*43030*/  IMAD R15, R15, 0x100, R9 ;  /* 0x000001000f0f7824 */ /* 0x010fe200078e0209 */
[----:B--2---:R-:W-:-:S15]  /*43040*/  HMMA.16816.F32 R24, R16, R4, R24 ;  /* 0x000000041018723c */ /* 0x004fde0000001818 */
[----:B------:R-:W-:-:S08]  /*43050*/  NOP ;  /* 0x0000000000007918 */ /* 0x000fd00000000000 */
[----:B------:R-:W-:Y:S04]  /*43060*/  STL.64 [R1+0xbe0], R24 ;  /* 0x000be01801007387 */ /* 0x000fe80000100a00 */
[----:B------:R0:W-:Y:S04]  /*43070*/  STL.64 [R1+0xbe8], R26 ;  /* 0x000be81a01007387 */ /* 0x0001e80000100a00 */
[----:B0-----:R-:W2:Y:S04]  /*43080*/  LDL.LU.64 R26, [R1+0x2328] ;  /* 0x00232800011a7983 */ /* 0x001ea80000300a00 */
[----:B------:R-:W-:Y:S04]  /*43090*/  STL.64 [R1+0x2238], R6 ;  /* 0x0022380601007387 */ /* 0x000fe80000100a00 */
[----:B------:R0:W-:Y:S04]  /*430a0*/  STL.64 [R1+0x2230], R4 ;  /* 0x0022300401007387 */ /* 0x0001e80000100a00 */
[----:B0-----:R-:W3:Y:S04]  /*430b0*/  LDL.LU R4, [R1+0x430] ;  /* 0x0004300001047983 */ /* 0x001ee80000300800 */
[----:B------:R-:W3:Y:S04]  /*430c0*/  LDL.LU R5, [R1+0x434] ;  /* 0x0004340001057983 */ /* 0x000ee80000300800 */
[----:B------:R-:W3:Y:S04]  /*430d0*/  LDL.LU R6, [R1+0x438] ;  /* 0x0004380001067983 */ /* 0x000ee80000300800 */
[----:B------:R-:W3:Y:S04]  /*430e0*/  LDL.LU R7, [R1+0x43c] ;  /* 0x00043c0001077983 */ /* 0x000ee80000300800 */
[----:B------:R-:W4:Y:S01]  /*430f0*/  LDL.LU R9, [R1+0x1ee0] ;  /* 0x001ee00001097983 */ /* 0x000f220000300800 */
[----:B------:R-:W-:-:S02]  /*43100*/  F2FP.F16.E5M2.UNPACK_B R12, R12 ;  /* 0x0000000cff0c723e */ /* 0x000fc400020004ff */
[----:B------:R-:W-:Y:S02]  /*43110*/  F2FP.F16.E5M2.UNPACK_B R13, R13 ;  /* 0x0000000dff0d723e */ /* 0x000fe400020004ff */
[----:B------:R-:W-:Y:S02]  /*43120*/  F2FP.F16.E5M2.UNPACK_B R14, R14 ;  /* 0x0000000eff0e723e */ /* 0x000fe400020004ff */
[----:B------:R-:W-:Y:S01]  /*43130*/  F2FP.F16.E5M2.UNPACK_B R15, R15 ;  /* 0x0000000fff0f723e */ /* 0x000fe200020004ff */
[----:B---3--:R-:W-:Y:S06]  /*43140*/  HMMA.16816.F32 R16, R16, R2, R4 ;  /* 0x000000021010723c */ /* 0x008fec0000001804 */
[----:B--2---:R-:W-:-:S15]  /*43150*/  HMMA.16816.F32 R4, R12, R26, R20 ;  /* 0x0000001a0c04723c */ /* 0x004fde0000001814 */
[----:B------:R-:W-:-:S02]  /*43160*/  NOP ;  /* 0x0000000000007918 */ /* 0x000fc40000000000 */
[----:B------:R-:W-:Y:S04]  /*43170*/  STL.64 [R1+0x780], R16 ;  /* 0x0007801001007387 */ /* 0x000fe80000100a00 */
[----:B------:R-:W-:Y:S04]  /*43180*/  STL.64 [R1+0x788], R18 ;  /* 0x0007881201007387 */ /* 0x000fe80000100a00 */
[----:B------:R-:W-:Y:S04]  /*43190*/  STL.64 [R1+0x2260], R10 ;  /* 0x0022600a01007387 */ /* 0x000fe80000100a00 */
[----:B------:R-:W-:Y:S04]  /*431a0*/  STL.64 [R1+0xbd0], R4 ;  /* 0x000bd00401007387 */ /* 0x000fe80000100a00 */
[----:B------:R-:W-:Y:S04]  /*431b0*/  STL.64 [R1+0xbd8], R6 ;  /* 0x000bd80601007387 */ /* 0x000fe80000100a00 */
[----:B----4-:R0:W-:Y:S04]  /*431c0*/  STL.64 [R1+0x2258], R8 ;  /* 0x0022580801007387 */ /* 0x0101e80000100a00 */
        /* <DEDUP_REMOVED lines=12> */
[----:B------:R-:W2:Y:S01]  /*43290*/  LDL R18, [R1] ;  /* 0x0000000001127983 */ /* 0x000ea20000100800 */
[----:B------:R-:W-:-:S03]  /*432a0*/  IMAD.MOV.U32 R19, RZ, RZ, R0 ;  /* 0x000000ffff137224 */ /* 0x000fc600078e0000 */
[----:B------:R-:W2:Y:S04]  /*432b0*/  LDL.LU R0, [R1+0x2324] ;  /* 0x0023240001007983 */ /* 0x000ea80000300800 */
[----:B----4-:R-:W-:Y:S04]  /*432c0*/  STL.64 [R1+0x22b0], R26 ;  /* 0x0022b01a01007387 */ /* 0x010fe80000100a00 */
[----:B---3--:R0:W-:Y:S04]  /*432d0*/  STL.64 [R1+0x22a8], R24 ;  /* 0x0022a81801007387 */ /* 0x0081e80000100a00 */
[----:B0-----:R-:W3:Y:S04]  /*432e0*/  LDL.LU R24, [R1+0x3d0] ;  /* 0x0003d00001187983 */ /* 0x001ee80000300800 */
[----:B------:R-:W3:Y:S04]  /*432f0*/  LDL.LU R25, [R1+0x3d4] ;  /* 0x0003d40001197983 */ /* 0x000ee80000300800 */
[----:B------:R-:W4:Y:S04]  /*43300*/  LDL.LU R26, [R1+0x3d8] ;  /* 0x0003d800011a7983 */ /* 0x000f280000300800 */
[----:B------:R-:W4:Y:S04]  /*43310*/  LDL.LU R27, [R1+0x3dc] ;  /* 0x0003dc00011b7983 */ /* 0x000f280000300800 */
[----:B----4-:R0:W-:Y:S04]  /*43320*/  STL.64 [R1+0x22c0], R26 ;  /* 0x0022c01a01007387 */ /* 0x0101e80000100a00 */
[----:B0-----:R-:W4:Y:S04]  /*43330*/  LDL R26, [R1+0x8] ;  /* 0x00000800011a7983 */ /* 0x001f280000100800 */
[----:B------:R-:W4:Y:S04]  /*43340*/  LDL R27, [R1+0xc] ;  /* 0x00000c00011b7983 */ /* 0x000f280000100800 */
[----:B---3--:R0:W-:Y:S04]  /*43350*/  STL.64 [R1+0x22b8], R24 ;  /* 0x0022b81801007387 */ /* 0x0081e80000100a00 */
[----:B0-----:R-:W3:Y:S01]  /*43360*/  LDL R24, [R1+0x10] ;  /* 0x0000100001187983 */ /* 0x001ee20000100800 */
[----:B--2---:R-:W-:-:S03]  /*43370*/  IMAD.MOV.U32 R25, RZ, RZ, R0 ;  /* 0x000000ffff197224 */ /* 0x004fc600078e0000 */
[----:B------:R-:W2:Y:S04]  /*43380*/  LDL.LU R0, [R1+0x2320] ;  /* 0x0023200001007983 */ /* 0x000ea80000300800 */
[----:B----4-:R-:W-:Y:S04]  /*43390*/  STL.64 [R1+0x22d8], R26 ;  /* 0x0022d81a01007387 */ /* 0x010fe80000100a00 */
[----:B---3--:R-:W-:Y:S04]  /*433a0*/  STL.64 [R1+0x22f0], R24 ;  /* 0x0022f01801007387 */ /* 0x008fe80000100a00 */
[----:B------:R-:W-:Y:S04]  /*433b0*/  STL.64 [R1+0x2290], R22 ;  /* 0x0022901601007387 */ /* 0x000fe80000100a00 */
[----:B------:R0:W-:Y:S04]  /*433c0*/  STL.64 [R1+0x2288], R20 ;  /* 0x0022881401007387 */ /* 0x0001e80000100a00 */
[----:B0-----:R-:W3:Y:S04]  /*433d0*/  LDL.LU R20, [R1+0x3b0] ;  /* 0x0003b00001147983 */ /* 0x001ee80000300800 */
[----:B------:R-:W3:Y:S04]  /*433e0*/  LDL.LU R21, [R1+0x3b4] ;  /* 0x0003b40001157983 */ /* 0x000ee80000300800 */
[----:B------:R-:W4:Y:S04]  /*433f0*/  LDL.LU R22, [R1+0x3b8] ;  /* 0x0003b80001167983 */ /* 0x000f280000300800 */
[----:B------:R-:W4:Y:S04]  /*43400*/  LDL.LU R23, [R1+0x3bc] ;  /* 0x0003bc0001177983 */ /* 0x000f280000300800 */
[----:B------:R-:W2:Y:S04]  /*43410*/  LDL R26, [R1+0x18] ;  /* 0x00001800011a7983 */ /* 0x000ea80000100800 */
[----:B------:R-:W2:Y:S04]  /*43420*/  LDL R27, [R1+0x1c] ;  /* 0x00001c00011b7983 */ /* 0x000ea80000100800 */
[----:B--2---:R-:W-:Y:S04]  /*43430*/  STL.64 [R1+0x2308], R26 ;  /* 0x0023081a01007387 */ /* 0x004fe80000100a00 */
[----:B----4-:R-:W-:Y:S04]  /*43440*/  STL.64 [R1+0x22d0], R22 ;  /* 0x0022d01601007387 */ /* 0x010fe80000100a00 */
[----:B---3--:R0:W-:Y:S04]  /*43450*/  STL.64 [R1+0x22c8], R20 ;  /* 0x0022c81401007387 */ /* 0x0081e80000100a00 */
        /* <DEDUP_REMOVED lines=17> */
[----:B------:R-:W-:-:S03]  /*43570*/  IMAD.MOV.U32 R25, RZ, RZ, R0 ;  /* 0x000000ffff197224 */ /* 0x000fc600078e0000 */
        /* <DEDUP_REMOVED lines=15> */
[----:B------:R-:W2:Y:S04]  /*43670*/  LDL.LU R5, [R1+0x364] ;  /* 0x0003640001057983 */ /* 0x000ea80000300800 */
[----:B------:R-:W3:Y:S04]  /*43680*/  LDL.LU R6, [R1+0x368] ;  /* 0x0003680001067983 */ /* 0x000ee80000300800 */
        /* <DEDUP_REMOVED lines=8> */
[----:B------:R-:W3:Y:S04]  /*43710*/  LDL.LU.64 R22, [R1+0x2318] ;  /* 0x0023180001167983 */ /* 0x000ee80000300a00 */
[----:B------:R-:W3:Y:S04]  /*43720*/  LDL.LU.64 R20, [R1+0x2310] ;  /* 0x0023100001147983 */ /* 0x000ee80000300a00 */
[----:B------:R-:W-:Y:S04]  /*43730*/  STL.64 [R1+0xbc0], R24 ;  /* 0x000bc01801007387 */ /* 0x000fe80000100a00 */
[----:B------:R0:W-:Y:S04]  /*43740*/  STL.64 [R1+0xbc8], R26 ;  /* 0x000bc81a01007387 */ /* 0x0001e80000100a00 */
[----:B0-----:R-:W3:Y:S02]  /*43750*/  LDL.LU.64 R26, [R1+0x2308] ;  /* 0x00230800011a7983 */ /* 0x001ee40000300a00 */
[----:B---3--:R-:W-:Y:S02]  /*43760*/  HMMA.16816.F32 R24, R12, R26, R20 ;  /* 0x0000001a0c18723c */ /* 0x008fe40000001814 */
[----:B------:R-:W3:Y:S04]  /*43770*/  LDL.LU.64 R22, [R1+0x2300] ;  /* 0x0023000001167983 */ /* 0x000ee80000300a00 */
[----:B------:R-:W3:-:S15]  /*43780*/  LDL.LU.64 R20, [R1+0x22f8] ;  /* 0x0022f80001147983 */ /* 0x000ede0000300a00 */
[----:B------:R-:W-:-:S02]  /*43790*/  NOP ;  /* 0x0000000000007918 */ /* 0x000fc40000000000 */
[----:B------:R0:W-:Y:S04]  /*437a0*/  STL.64 [R1+0xbb0], R24 ;  /* 0x000bb01801007387 */ /* 0x0001e80000100a00 */
[----:B------:R3:W-:Y:S04]  /*437b0*/  STL.64 [R1+0xbb8], R26 ;  /* 0x000bb81a01007387 */ /* 0x0007e80000100a00 */
[----:B0-----:R-:W3:Y:S02]  /*437c0*/  LDL.LU.64 R24, [R1+0x22f0] ;  /* 0x0022f00001187983 */ /* 0x001ee40000300a00 */
[----:B---3--:R-:W-:Y:S02]  /*437d0*/  HMMA.16816.F32 R24, R12, R24, R20 ;  /* 0x000000180c18723c */ /* 0x008fe40000001814 */
[----:B------:R-:W3:Y:S04]  /*437e0*/  LDL.LU.64 R22, [R1+0x22e8] ;  /* 0x0022e80001167983 */ /* 0x000ee80000300a00 */
[----:B------:R-:W3:-:S15]  /*437f0*/  LDL.LU.64 R20, [R1+0x22e0] ;  /* 0x0022e00001147983 */ /* 0x000ede0000300a00 */
[----:B------:R-:W-:-:S02]  /*43800*/  NOP ;  /* 0x0000000000007918 */ /* 0x000fc40000000000 */
[----:B------:R-:W-:Y:S04]  /*43810*/  STL.64 [R1+0xba0], R24 ;  /* 0x000ba01801007387 */ /* 0x000fe80000100a00 */
        /* <DEDUP_REMOVED lines=18> */
[----:B------:R-:W2:Y:S01]  /*43940*/  LDL.LU R0, [R1+0x1ef4] ;  /* 0x001ef40001007983 */ /* 0x000ea20000300800 */
[----:B----4-:R-:W-:-:S15]  /*43950*/  HMMA.16816.F32 R24, R12, R28, R24 ;  /* 0x0000001c0c18723c */ /* 0x010fde0000001818 */
[----:B------:R-:W-:-:S08]  /*43960*/  NOP ;  /* 0x0000000000007918 */ /* 0x000fd00000000000 */
        /* <DEDUP_REMOVED lines=43> */
[----:B--2---:R-:W-:Y:S01]  /*43c20*/  HMMA.16816.F32 R4, R12, R10, R4 ;  /* 0x0000000a0c04723c */ /* 0x004fe20000001804 */
[----:B---3--:R-:W-:-:S15]  /*43c30*/  IMAD R16, R16, 0x100, R9 ;  /* 0x0000010010107824 */ /* 0x008fde00078e0209 */
[----:B------:R-:W-:-:S07]  /*43c40*/  NOP ;  /* 0x0000000000007918 */ /* 0x000fce0000000000 */
        /* <DEDUP_REMOVED lines=10> */
[----:B------:R-:W3:Y:S04]  /*43cf0*/  LDL.LU.64 R4, [R1+0x2230] ;  /* 0x0022300001047983 */ /* 0x000ee80000300a00 */
[----:B------:R0:W-:Y:S04]  /*43d00*/  STL [R1+0x2164], R8 ;  /* 0x0021640801007387 */ /* 0x0001e80000100800 */
[----:B------:R1:W-:Y:S04]  /*43d10*/  STL [R1+0x2160], R9 ;  /* 0x0021600901007387 */ /* 0x0003e80000100800 */
[----:B------:R4:W-:Y:S04]  /*43d20*/  STL.64 [R1+0x2218], R10 ;  /* 0x0022180a01007387 */ /* 0x0009e80000100a00 */
[----:B0-----:R-:W2:Y:S04]  /*43d30*/  LDL.LU R8, [R1+0x7f0] ;  /* 0x0007f00001087983 */ /* 0x001ea80000300800 */
[----:B-1----:R-:W2:Y:S04]  /*43d40*/  LDL.LU R9, [R1+0x7f4] ;  /* 0x0007f40001097983 */ /* 0x002ea80000300800 */
[----:B----4-:R-:W2:Y:S04]  /*43d50*/  LDL.LU R10, [R1+0x7f8] ;  /* 0x0007f800010a7983 */ /* 0x010ea80000300800 */
[----:B------:R-:W2:Y:S02]  /*43d60*/  LDL.LU R11, [R1+0x7fc] ;  /* 0x0007fc00010b7983 */ /* 0x000ea40000300800 */
[----:B--2---:R-:W-:Y:S06]  /*43d70*/  HMMA.16816.F32 R8, R12, R6, R8 ;  /* 0x000000060c08723c */ /* 0x004fec0000001808 */
[----:B------:R-:W-:Y:S04]  /*43d80*/  STL [R1+0x2168], R6 ;  /* 0x0021680601007387 */ /* 0x000fe80000100800 */
[----:B------:R-:W-:-:S13]  /*43d90*/  STL [R1+0x214c], R7 ;  /* 0x00214c0701007387 */ /* 0x000fda0000100800 */
[----:B------:R-:W-:Y:S04]  /*43da0*/  STL.64 [R1+0xb00], R8 ;  /* 0x000b000801007387 */ /* 0x000fe80000100a00 */
[----:B------:R0:W-:Y:S04]  /*43db0*/  STL.64 [R1+0xb08], R10 ;  /* 0x000b080a01007387 */ /* 0x0001e80000100a00 */
[----:B---3--:R-:W-:Y:S04]  /*43dc0*/  STL [R1+0x2170], R4 ;  /* 0x0021700401007387 */ /* 0x008fe80000100800 */
        /* <DEDUP_REMOVED lines=22> */
[----:B--2---:R-:W-:Y:S04]  /*43f30*/  STL.64 [R1+0x21e0], R20 ;  /* 0x0021e01401007387 */ /* 0x004fe80000100a00 */
[----:B------:R-:W2:Y:S04]  /*43f40*/  LDL.LU R22, [R1+0x2f8] ;  /* 0x0002f80001167983 */ /* 0x000ea80000300800 */
[----:B------:R-:W2:Y:S04]  /*43f50*/  LDL.LU R23, [R1+0x2fc] ;  /* 0x0002fc0001177983 */ /* 0x000ea80000300800 */
[----:B------:R-:W3:Y:S04]  /*43f60*/  LDL.LU R8, [R1+0x330] ;  /* 0x0003300001087983 */ /* 0x000ee80000300800 */
[----:B------:R-:W3:Y:S04]  /*43f70*/  LDL.LU R9, [R1+0x334] ;  /* 0x0003340001097983 */ /* 0x000ee80000300800 */
[----:B---3--:R0:W-:Y:S04]  /*43f80*/  STL.64 [R1+0x2220], R8 ;  /* 0x0022200801007387 */ /* 0x0081e80000100a00 */
[----:B0-----:R-:W3:Y:S04]  /*43f90*/  LDL.LU.64 R8, [R1+0x28] ;  /* 0x0000280001087983 */ /* 0x001ee80000300a00 */
[----:B------:R-:W4:Y:S04]  /*43fa0*/  LDL.LU R10, [R1+0x338] ;  /* 0x00033800010a7983 */ /* 0x000f280000300800 */
[----:B------:R-:W4:Y:S04]  /*43fb0*/  LDL.LU R11, [R1+0x33c] ;  /* 0x00033c00010b7983 */ /* 0x000f280000300800 */
[----:B------:R-:W4:Y:S04]  /*43fc0*/  LDL.LU.64 R12, [R1+0x20] ;  /* 0x00002000010c7983 */ /* 0x000f280000300a00 */
[----:B------:R-:W2:Y:S04]  /*43fd0*/  LDL.LU.64 R4, [R1+0x10] ;  /* 0x0000100001047983 */ /* 0x000ea80000300a00 */
[----:B--2---:R0:W-:Y:S04]  /*43fe0*/  STL.64 [R1+0x2228], R4 ;  /* 0x0022280401007387 */ /* 0x0041e80000100a00 */
[----:B0-----:R-:W3:Y:S04]  /*43ff0*/  LDL.LU R4, [R1+0x340] ;  /* 0x0003400001047983 */ /* 0x001ee80000300800 */
[----:B------:R-:W3:Y:S04]  /*44000*/  LDL.LU R5, [R1+0x344] ;  /* 0x0003440001057983 */ /* 0x000ee80000300800 */
[----:B------:R-:W3:Y:S04]  /*44010*/  LDL.LU R6, [R1+0x348] ;  /* 0x0003480001067983 */ /* 0x000ee80000300800 */
[----:B------:R-:W3:Y:S04]  /*44020*/  LDL.LU R7, [R1+0x34c] ;  /* 0x00034c0001077983 */ /* 0x000ee80000300800 */
[----:B------:R-:W2:Y:S04]  /*44030*/  LDL.LU.64 R20, [R1+0x8] ;  /* 0x0000080001147983 */ /* 0x000ea80000300a00 */
[----:B------:R-:W-:Y:S04]  /*44040*/  STL.64 [R1+0x2200], R22 ;  /* 0x0022001601007387 */ /* 0x000fe80000100a00 */
[----:B--2---:R0:W-:Y:S04]  /*44050*/  STL.64 [R1+0x21f8], R20 ;  /* 0x0021f81401007387 */ /* 0x0041e80000100a00 */
[----:B0-----:R-:W2:Y:S04]  /*44060*/  LDL.LU R20, [R1+0x310] ;  /* 0x0003100001147983 */ /* 0x001ea80000300800 */
[----:B------:R-:W2:Y:S04]  /*44070*/  LDL.LU R21, [R1+0x314] ;  /* 0x0003140001157983 */ /* 0x000ea80000300800 */
[----:B------:R-:W4:Y:S04]  /*44080*/  LDL.LU R22, [R1+0x318] ;  /* 0x0003180001167983 */ /* 0x000f280000300800 */
[----:B------:R-:W4:Y:S01]  /*44090*/  LDL.LU R23, [R1+0x31c] ;  /* 0x00031c0001177983 */ /* 0x000f220000300800 */
[----:B------:R-:W-:-:S02]  /*440a0*/  IMAD R17, R17, 0x100, R28 ;  /* 0x0000010011117824 */ /* 0x000fc400078e021c */
[----:B------:R-:W-:Y:S02]  /*440b0*/  IMAD R18, R18, 0x100, R29 ;  /* 0x0000010012127824 */ /* 0x000fe400078e021d */
[----:B------:R-:W-:Y:S01]  /*440c0*/  IMAD R19, R0, 0x100, R19 ;  /* 0x0000010000137824 */ /* 0x000fe200078e0213 */
[----:B------:R-:W-:Y:S02]  /*440d0*/  F2FP.F16.E5M2.UNPACK_B R16, R16 ;  /* 0x00000010ff10723e */ /* 0x000fe400020004ff */
[----:B------:R-:W-:Y:S02]  /*440e0*/  F2FP.F16.E5M2.UNPACK_B R17, R17 ;  /* 0x00000011ff11723e */ /* 0x000fe400020004ff */
[----:B------:R-:W-:Y:S02]  /*440f0*/  F2FP.F16.E5M2.UNPACK_B R18, R18 ;  /* 0x00000012ff12723e */ /* 0x000fe400020004ff */
[----:B------:R-:W-:Y:S01]  /*44100*/  F2FP.F16.E5M2.UNPACK_B R19, R19 ;  /* 0x00000013ff13723e */ /* 0x000fe200020004ff */
[----:B----4-:R-:W-:Y:S04]  /*44110*/  STL.64 [R1+0x2210], R22 ;  /* 0x0022101601007387 */ /* 0x010fe80000100a00 */
[----:B--2---:R0:W-:Y:S04]  /*44120*/  STL.64 [R1+0x2208], R20 ;  /* 0x0022081401007387 */ /* 0x0041e80000100a00 */
[----:B0-----:R-:W2:Y:S04]  /*44130*/  LDL.LU R20, [R1+0x320] ;  /* 0x0003200001147983 */ /* 0x001ea80000300800 */
[----:B------:R-:W2:Y:S04]  /*44140*/  LDL.LU R21, [R1+0x324] ;  /* 0x0003240001157983 */ /* 0x000ea80000300800 */
[----:B------:R-:W2:Y:S04]  /*44150*/  LDL.LU R22, [R1+0x328] ;  /* 0x0003280001167983 */ /* 0x000ea80000300800 */
[----:B------:R-:W2:Y:S04]  /*44160*/  LDL.LU R23, [R1+0x32c] ;  /* 0x00032c0001177983 */ /* 0x000ea80000300800 */
[----:B------:R-:W2:Y:S04]  /*44170*/  LDL.LU.64 R14, [R1+0x18] ;  /* 0x00001800010e7983 */ /* 0x000ea80000300a00 */
[----:B------:R-:W4:Y:S04]  /*44180*/  LDL.LU.64 R28, [R1] ;  /* 0x00000000011c7983 */ /* 0x000f280000300a00 */
[----:B------:R-:W2:Y:S04]  /*44190*/  LDL.LU R24, [R1+0x2e0] ;  /* 0x0002e00001187983 */ /* 0x000ea80000300800 */
[----:B------:R-:W2:Y:S04]  /*441a0*/  LDL.LU R25, [R1+0x2e4] ;  /* 0x0002e40001197983 */ /* 0x000ea80000300800 */
[----:B------:R-:W4:Y:S04]  /*441b0*/  LDL.LU R26, [R1+0x2e8] ;  /* 0x0002e800011a7983 */ /* 0x000f280000300800 */
[----:B------:R-:W4:Y:S01]  /*441c0*/  LDL.LU R27, [R1+0x2ec] ;  /* 0x0002ec00011b7983 */ /* 0x000f220000300800 */
[----:B---3--:R-:W-:Y:S06]  /*441d0*/  HMMA.16816.F32 R4, R16, R8, R4 ;  /* 0x000000081004723c */ /* 0x008fec0000001804 */
[----:B------:R-:W-:Y:S01]  /*441e0*/  IMAD.MOV.U32 R0, RZ, RZ, R9 ;  /* 0x000000ffff007224 */ /* 0x000fe200078e0009 */
[----:B----4-:R-:W-:Y:S04]  /*441f0*/  STL.64 [R1+0x21f0], R26 ;  /* 0x0021f01a01007387 */ /* 0x010fe80000100a00 */
[----:B--2---:R0:W-:Y:S04]  /*44200*/  STL.64 [R1+0x21e8], R24 ;  /* 0x0021e81801007387 */ /* 0x0041e80000100a00 */
[----:B0-----:R-:W2:Y:S04]  /*44210*/  LDL.LU R24, [R1+0x300] ;  /* 0x0003000001187983 */ /* 0x001ea80000300800 */
[----:B------:R-:W2:Y:S04]  /*44220*/  LDL.LU R25, [R1+0x304] ;  /* 0x0003040001197983 */ /* 0x000ea80000300800 */
[----:B------:R-:W2:Y:S04]  /*44230*/  LDL.LU R26, [R1+0x308] ;  /* 0x00030800011a7983 */ /* 0x000ea80000300800 */
[----:B------:R-:W2:Y:S04]  /*44240*/  LDL.LU R27, [R1+0x30c] ;  /* 0x00030c00011b7983 */ /* 0x000ea80000300800 */
[----:B------:R-:W-:Y:S04]  /*44250*/  STL [R1+0x2174], R3 ;  /* 0x0021740301007387 */ /* 0x000fe80000100800 */
[----:B------:R0:W-:Y:S04]  /*44260*/  STL.64 [R1+0xae0], R4 ;  /* 0x000ae00401007387 */ /* 0x0001e80000100a00 */
[----:B------:R1:W-:Y:S04]  /*44270*/  STL.64 [R1+0xae8], R6 ;  /* 0x000ae80601007387 */ /* 0x0003e80000100a00 */
[----:B0-----:R-:W3:Y:S01]  /*44280*/  LDL.LU.64 R4, [R1+0x2228] ;  /* 0x0022280001047983 */ /* 0x001ee20000300a00 */
[----:B-1----:R-:W-:-:S03]  /*44290*/  IMAD.MOV.U32 R7, RZ, RZ, R8 ;  /* 0x000000ffff077224 */ /* 0x002fc600078e0008 */
[----:B------:R-:W4:Y:S02]  /*442a0*/  LDL.LU.64 R8, [R1+0x2220] ;  /* 0x0022200001087983 */ /* 0x000f240000300a00 */
[----:B----4-:R-:W-:-:S15]  /*442b0*/  HMMA.16816.F32 R8, R16, R12, R8 ;  /* 0x0000000c1008723c */ /* 0x010fde0000001808 */
[----:B------:R-:W-:-:S08]  /*442c0*/  NOP ;  /* 0x0000000000007918 */ /* 0x000fd00000000000 */
[----:B------:R-:W-:Y:S04]  /*442d0*/  STL.64 [R1+0xad0], R8 ;  /* 0x000ad00801007387 */ /* 0x000fe80000100a00 */
[----:B------:R0:W-:Y:S04]  /*442e0*/  STL.64 [R1+0xad8], R10 ;  /* 0x000ad80a01007387 */ /* 0x0001e80000100a00 */
[----:B0-----:R-:W4:Y:S01]  /*442f0*/  LDL.LU.64 R10, [R1+0x2218] ;  /* 0x00221800010a7983 */ /* 0x001f220000300a00 */
[----:B------:R-:W-:Y:S02]  /*44300*/  IMAD.MOV.U32 R9, RZ, RZ, R12 ;  /* 0x000000ffff097224 */ /* 0x000fe400078e000c */
[----:B------:R-:W-:Y:S01]  /*44310*/  IMAD.MOV.U32 R8, RZ, RZ, R13 ;  /* 0x000000ffff087224 */ /* 0x000fe200078e000d */
[C---:B------:R-:W-:Y:S01]  /*44320*/  HMMA.16816.F32 R20, R16.reuse, R14, R20 ;  /* 0x0000000e1014723c */ /* 0x040fe20000001814 */
        /* <DEDUP_REMOVED lines=22> */
[----:B------:R-:W-:-:S02]  /*44490*/  IMAD.MOV.U32 R13, RZ, RZ, R14 ;  /* 0x000000ffff0d7224 */ /* 0x000fc400078e000e */
        /* <DEDUP_REMOVED lines=8> */
[----:B------:R-:W3:Y:S01]  /*44520*/  LDL.LU.64 R20, [R1+0x21e0] ;  /* 0x0021e00001147983 */ /* 0x000ee20000300a00 */
[----:B------:R-:W-:-:S02]  /*44530*/  IMAD.MOV.U32 R12, RZ, RZ, R15 ;  /* 0x000000ffff0c7224 */ /* 0x000fc400078e000f */
[----:B------:R-:W-:Y:S02]  /*44540*/  IMAD.MOV.U32 R15, RZ, RZ, R4 ;  /* 0x000000ffff0f7224 */ /* 0x000fe400078e0004 */
[----:B------:R-:W-:Y:S02]  /*44550*/  IMAD.MOV.U32 R3, RZ, RZ, R28 ;  /* 0x000000ffff037224 */ /* 0x000fe400078e001c */
[----:B------:R-:W-:Y:S01]  /*44560*/  IMAD.MOV.U32 R4, RZ, RZ, R29 ;  /* 0x000000ffff047224 */ /* 0x000fe200078e001d */
[----:B---3--:R-:W-:-:S15]  /*44570*/  HMMA.16816.F32 R20, R16, R28, R20 ;  /* 0x0000001c1014723c */ /* 0x008fde0000001814 */
[----:B------:R-:W-:-:S08]  /*44580*/  NOP ;  /* 0x0000000000007918 */ /* 0x000fd00000000000 */
[----:B------:R-:W-:Y:S04]  /*44590*/  STL.64 [R1+0xa90], R20 ;  /* 0x000a901401007387 */ /* 0x000fe80000100a00 */
[----:B------:R0:W-:Y:S04]  /*445a0*/  STL.64 [R1+0xa98], R22 ;  /* 0x000a981601007387 */ /* 0x0001e80000100a00 */
[----:B0-----:R-:W3:Y:S04]  /*445b0*/  LDL.LU.64 R22, [R1+0x21d8] ;  /* 0x0021d80001167983 */ /* 0x001ee80000300a00 */
[----:B------:R-:W3:Y:S04]  /*445c0*/  LDL.LU.64 R20, [R1+0x21d0] ;  /* 0x0021d00001147983 */ /* 0x000ee80000300a00 */
[----:B------:R-:W4:Y:S02]  /*445d0*/  LDL.LU.64 R28, [R1+0x21c8] ;  /* 0x0021c800011c7983 */ /* 0x000f240000300a00 */
[----:B----4-:R-:W-:-:S15]  /*445e0*/  HMMA.16816.F32 R24, R16, R28, R24 ;  /* 0x0000001c1018723c */ /* 0x010fde0000001818 */
        /* <DEDUP_REMOVED lines=34> */
[----:B------:R-:W2:Y:S04]  /*44810*/  LDL.LU.64 R8, [R1+0x2178] ;  /* 0x0021780001087983 */ /* 0x000ea80000300a00 */
[----:B------:R-:W-:Y:S04]  /*44820*/  STL.64 [R1+0x2060], R22 ;  /* 0x0020601601007387 */ /* 0x000fe80000100a00 */
[----:B------:R0:W-:Y:S04]  /*44830*/  STL.64 [R1+0x2058], R20 ;  /* 0x0020581401007387 */ /* 0x0001e80000100a00 */
[----:B0-----:R-:W3:Y:S01]  /*44840*/  LDL.LU R20, [R1+0x110] ;  /* 0x0001100001147983 */ /* 0x001ee20000300800 */
[----:B----4-:R-:W-:-:S15]  /*44850*/  HMMA.16816.F32 R24, R16, R10, R24 ;  /* 0x0000000a1018723c */ /* 0x010fde0000001818 */
[----:B------:R-:W-:-:S08]  /*44860*/  NOP ;  /* 0x0000000000007918 */ /* 0x000fd00000000000 */
[----:B------:R0:W-:Y:S04]  /*44870*/  STL.64 [R1+0xa30], R24 ;  /* 0x000a301801007387 */ /* 0x0001e80000100a00 */
[----:B------:R1:W-:Y:S04]  /*44880*/  STL.64 [R1+0xa38], R26 ;  /* 0x000a381a01007387 */ /* 0x0003e80000100a00 */
[----:B------:R-:W3:Y:S04]  /*44890*/  LDL.LU R21, [R1+0x114] ;  /* 0x0001140001157983 */ /* 0x000ee80000300800 */
[----:B------:R-:W4:Y:S04]  /*448a0*/  LDL.LU R22, [R1+0x118] ;  /* 0x0001180001167983 */ /* 0x000f280000300800 */
[----:B------:R-:W4:Y:S04]  /*448b0*/  LDL.LU R23, [R1+0x11c] ;  /* 0x00011c0001177983 */ /* 0x000f280000300800 */
[----:B0-----:R-:W2:Y:S04]  /*448c0*/  LDL.LU R24, [R1+0x160] ;  /* 0x0001600001187983 */ /* 0x001ea80000300800 */
[----:B------:R-:W2:Y:S04]  /*448d0*/  LDL.LU R25, [R1+0x164] ;  /* 0x0001640001197983 */ /* 0x000ea80000300800 */
[----:B-1----:R-:W3:Y:S04]  /*448e0*/  LDL.LU R26, [R1+0x168] ;  /* 0x00016800011a7983 */ /* 0x002ee80000300800 */
[----:B------:R-:W3:Y:S04]  /*448f0*/  LDL.LU R27, [R1+0x16c] ;  /* 0x00016c00011b7983 */ /* 0x000ee80000300800 */
[----:B---3--:R0:W-:Y:S02]  /*44900*/  STL.64 [R1+0x2090], R26 ;  /* 0x0020901a01007387 */ /* 0x0081e40000100a00 */
[----:B0-----:R-:W-:-:S02]  /*44910*/  IMAD.MOV.U32 R26, RZ, RZ, R3 ;  /* 0x000000ffff1a7224 */ /* 0x001fc400078e0003 */
[----:B------:R-:W-:Y:S01]  /*44920*/  IMAD.MOV.U32 R27, RZ, RZ, R4 ;  /* 0x000000ffff1b7224 */ /* 0x000fe200078e0004 */
[----:B------:R-:W3:Y:S04]  /*44930*/  LDL.LU R3, [R1+0x2174] ;  /* 0x0021740001037983 */ /* 0x000ee80000300800 */
[----:B------:R-:W3:Y:S04]  /*44940*/  LDL.LU R4, [R1+0x2170] ;  /* 0x0021700001047983 */ /* 0x000ee80000300800 */
[----:B--2---:R-:W-:Y:S04]  /*44950*/  STL.64 [R1+0x2088], R24 ;  /* 0x0020881801007387 */ /* 0x004fe80000100a00 */
[----:B------:R-:W-:Y:S04]  /*44960*/  STL.64 [R1+0x20a8], R26 ;  /* 0x0020a81a01007387 */ /* 0x000fe80000100a00 */
[----:B----4-:R-:W-:Y:S04]  /*44970*/  STL.64 [R1+0x2070], R22 ;  /* 0x0020701601007387 */ /* 0x010fe80000100a00 */
[----:B------:R0:W-:Y:S04]  /*44980*/  STL.64 [R1+0x2068], R20 ;  /* 0x0020681401007387 */ /* 0x0001e80000100a00 */
        /* <DEDUP_REMOVED lines=8> */
[----:B------:R-:W-:Y:S04]  /*44a10*/  STL.64 [R1+0x20c0], R24 ;  /* 0x0020c01801007387 */ /* 0x000fe80000100a00 */
[----:B----4-:R-:W-:Y:S04]  /*44a20*/  STL.64 [R1+0x20a0], R22 ;  /* 0x0020a01601007387 */ /* 0x010fe80000100a00 */
[----:B--2---:R0:W-:Y:S04]  /*44a30*/  STL.64 [R1+0x2098], R20 ;  /* 0x0020981401007387 */ /* 0x0041e80000100a00 */
[----:B0-----:R-:W2:Y:S04]  /*44a40*/  LDL.LU R20, [R1+0x180] ;  /* 0x0001800001147983 */ /* 0x001ea80000300800 */
[----:B------:R-:W2:Y:S04]  /*44a50*/  LDL.LU R21, [R1+0x184] ;  /* 0x0001840001157983 */ /* 0x000ea80000300800 */
[----:B------:R-:W4:Y:S04]  /*44a60*/  LDL.LU R22, [R1+0x188] ;  /* 0x0001880001167983 */ /* 0x000f280000300800 */
[----:B------:R-:W4:Y:S01]  /*44a70*/  LDL.LU R23, [R1+0x18c] ;  /* 0x00018c0001177983 */ /* 0x000f220000300800 */
[----:B------:R-:W-:-:S02]  /*44a80*/  IMAD.MOV.U32 R26, RZ, RZ, R15 ;  /* 0x000000ffff1a7224 */ /* 0x000fc400078e000f */
[----:B------:R-:W-:-:S05]  /*44a90*/  IMAD.MOV.U32 R27, RZ, RZ, R14 ;  /* 0x000000ffff1b7224 */ /* 0x000fca00078e000e */
        /* <DEDUP_REMOVED lines=8> */
[----:B------:R-:W-:Y:S02]  /*44b20*/  IMAD.MOV.U32 R25, RZ, RZ, R12 ;  /* 0x000000ffff197224 */ /* 0x000fe400078e000c */
[----:B------:R-:W-:Y:S02]  /*44b30*/  IMAD.MOV.U32 R26, RZ, RZ, R9 ;  /* 0x000000ffff1a7224 */ /* 0x000fe400078e0009 */
[----:B------:R-:W-:Y:S01]  /*44b40*/  IMAD.MOV.U32 R27, RZ, RZ, R8 ;  /* 0x000000ffff1b7224 */ /* 0x000fe200078e0008 */
[----:B------:R0:W-:Y:S04]  /*44b50*/  STL.64 [R1+0x20f0], R24 ;  /* 0x0020f01801007387 */ /* 0x0001e80000100a00 */
[----:B------:R-:W-:Y:S01]  /*44b60*/  STL.64 [R1+0x2108], R26 ;  /* 0x0021081a01007387 */ /* 0x000fe20000100a00 */
[----:B0-----:R-:W-:-:S02]  /*44b70*/  IMAD.MOV.U32 R24, RZ, RZ, R7 ;  /* 0x000000ffff187224 */ /* 0x001fc400078e0007 */
[----:B------:R-:W-:Y:S01]  /*44b80*/  IMAD.MOV.U32 R25, RZ, RZ, R0 ;  /* 0x000000ffff197224 */ /* 0x000fe200078e0000 */
[----:B----4-:R-:W-:Y:S04]  /*44b90*/  STL.64 [R1+0x20d0], R22 ;  /* 0x0020d01601007387 */ /* 0x010fe80000100a00 */
[----:B--2---:R0:W-:Y:S04]  /*44ba0*/  STL.64 [R1+0x20c8], R20 ;  /* 0x0020c81401007387 */ /* 0x0041e80000100a00 */
[----:B0-----:R-:W2:Y:S04]  /*44bb0*/  LDL.LU R20, [R1+0x1d0] ;  /* 0x0001d00001147983 */ /* 0x001ea80000300800 */
[----:B------:R-:W2:Y:S04]  /*44bc0*/  LDL.LU R21, [R1+0x1d4] ;  /* 0x0001d40001157983 */ /* 0x000ea80000300800 */
[----:B------:R-:W4:Y:S04]  /*44bd0*/  LDL.LU R22, [R1+0x1d8] ;  /* 0x0001d80001167983 */ /* 0x000f280000300800 */
[----:B------:R-:W4:Y:S04]  /*44be0*/  LDL.LU R23, [R1+0x1dc] ;  /* 0x0001dc0001177983 */ /* 0x000f280000300800 */
[----:B------:R0:W-:Y:S04]  /*44bf0*/  STL.64 [R1+0x2120], R24 ;  /* 0x0021201801007387 */ /* 0x0001e80000100a00 */
[----:B0-----:R-:W2:Y:S04]  /*44c00*/  LDL.LU R24, [R1+0x270] ;  /* 0x0002700001187983 */ /* 0x001ea80000300800 */
[----:B------:R-:W2:Y:S04]  /*44c10*/  LDL.LU R25, [R1+0x274] ;  /* 0x0002740001197983 */ /* 0x000ea80000300800 */
[----:B------:R-:W4:Y:S04]  /*44c20*/  LDL.LU R26, [R1+0x278] ;  /* 0x00027800011a7983 */ /* 0x000f280000300800 */
[----:B------:R-:W4:Y:S04]  /*44c30*/  LDL.LU R27, [R1+0x27c] ;  /* 0x00027c00011b7983 */ /* 0x000f280000300800 */
        /* <DEDUP_REMOVED lines=37> */
[----:B------:R-:W4:Y:S01]  /*44e90*/  LDL.LU R23, [R1+0x23c] ;  /* 0x00023c0001177983 */ /* 0x000f220000300800 */
[----:B------:R-:W-:-:S02]  /*44ea0*/  IMAD R12, R12, 0x100, R8 ;  /* 0x000001000c0c7824 */ /* 0x000fc400078e0208 */
[----:B------:R-:W-:Y:S01]  /*44eb0*/  IMAD R13, R13, 0x100, R9 ;  /* 0x000001000d0d7824 */ /* 0x000fe200078e0209 */
[----:B----4-:R-:W-:Y:S04]  /*44ec0*/  STL.64 [R1+0x2118], R22 ;  /* 0x0021181601007387 */ /* 0x010fe80000100a00 */
[----:B---3--:R0:W-:Y:S04]  /*44ed0*/  STL.64 [R1+0x2110], R20 ;  /* 0x0021101401007387 */ /* 0x0081e80000100a00 */
[----:B0-----:R-:W3:Y:S04]  /*44ee0*/  LDL.LU R20, [R1+0x240] ;  /* 0x0002400001147983 */ /* 0x001ee80000300800 */
[----:B------:R-:W3:Y:S04]  /*44ef0*/  LDL.LU R21, [R1+0x244] ;  /* 0x0002440001157983 */ /* 0x000ee80000300800 */
[----:B------:R-:W3:Y:S04]  /*44f00*/  LDL.LU R22, [R1+0x248] ;  /* 0x0002480001167983 */ /* 0x000ee80000300800 */
[----:B------:R-:W3:Y:S04]  /*44f10*/  LDL.LU R23, [R1+0x24c] ;  /* 0x00024c0001177983 */ /* 0x000ee80000300800 */
[----:B------:R-:W4:Y:S04]  /*44f20*/  LDL.LU R8, [R1+0x2164] ;  /* 0x0021640001087983 */ /* 0x000f280000300800 */
[----:B------:R-:W4:Y:S02]  /*44f30*/  LDL.LU R9, [R1+0x2160] ;  /* 0x0021600001097983 */ /* 0x000f240000300800 */
[----:B----4-:R-:W-:-:S15]  /*44f40*/  HMMA.16816.F32 R4, R16, R8, R4 ;  /* 0x000000081004723c */ /* 0x010fde0000001804 */
[----:B------:R-:W-:-:S08]  /*44f50*/  NOP ;  /* 0x0000000000007918 */ /* 0x000fd00000000000 */
[----:B------:R-:W-:Y:S04]  /*44f60*/  STL.64 [R1+0xa20], R4 ;  /* 0x000a200401007387 */ /* 0x000fe80000100a00 */
[----:B------:R0:W-:Y:S04]  /*44f70*/  STL.64 [R1+0xa28], R6 ;  /* 0x000a280601007387 */ /* 0x0001e80000100a00 */
[----:B0-----:R-:W4:Y:S04]  /*44f80*/  LDL.LU.64 R6, [R1+0x2158] ;  /* 0x0021580001067983 */ /* 0x001f280000300a00 */
[----:B------:R-:W3:Y:S01]  /*44f90*/  LDL.LU.64 R4, [R1+0x2150] ;  /* 0x0021500001047983 */ /* 0x000ee20000300a00 */
[----:B----4-:R-:W-:-:S03]  /*44fa0*/  IMAD R14, R14, 0x100, R7 ;  /* 0x000001000e0e7824 */ /* 0x010fc600078e0207 */
[----:B------:R-:W2:Y:S01]  /*44fb0*/  LDL.LU R7, [R1+0x214c] ;  /* 0x00214c0001077983 */ /* 0x000ea20000300800 */
[----:B------:R-:W-:-:S03]  /*44fc0*/  IMAD R15, R15, 0x100, R0 ;  /* 0x000001000f0f7824 */ /* 0x000fc600078e0200 */
        /* <DEDUP_REMOVED lines=12> */
[----:B------:R-:W2:Y:S04]  /*45090*/  LDL.LU.64 R24, [R1+0x2128] ;  /* 0x0021280001187983 */ /* 0x000ea80000300a00 */
[----:B------:R-:W-:Y:S04]  /*450a0*/  STL.64 [R1+0x2040], R6 ;  /* 0x0020400601007387 */ /* 0x000fe80000100a00 */
[----:B------:R0:W-:Y:S04]  /*450b0*/  STL.64 [R1+0x2038], R4 ;  /* 0x0020380401007387 */ /* 0x0001e80000100a00 */
[----:B0-----:R-:W3:Y:S04]  /*450c0*/  LDL.LU R4, [R1+0xd0] ;  /* 0x0000d00001047983 */ /* 0x001ee80000300800 */
[----:B------:R-:W3:Y:S04]  /*450d0*/  LDL.LU R5, [R1+0xd4] ;  /* 0x0000d40001057983 */ /* 0x000ee80000300800 */
[----:B------:R-:W3:Y:S04]  /*450e0*/  LDL.LU R6, [R1+0xd8] ;  /* 0x0000d80001067983 */ /* 0x000ee80000300800 */
[----:B------:R-:W3:Y:S01]  /*450f0*/  LDL.LU R7, [R1+0xdc] ;  /* 0x0000dc0001077983 */ /* 0x000ee20000300800 */
[----:B--2---:R-:W-:Y:S03]  /*45100*/  HMMA.16816.F32 R16, R16, R2, R24 ;  /* 0x000000021010723c */ /* 0x004fe60000001818 */
[----:B------:R-:W2:Y:S01]  /*45110*/  LDL.LU.64 R24, [R1+0x2120] ;  /* 0x0021200001187983 */ /* 0x000ea20000300a00 */
[----:B------:R-:W-:-:S02]  /*45120*/  F2FP.F16.E5M2.UNPACK_B R12, R12 ;  /* 0x0000000cff0c723e */ /* 0x000fc400020004ff */
[----:B------:R-:W-:Y:S02]  /*45130*/  F2FP.F16.E5M2.UNPACK_B R13, R13 ;  /* 0x0000000dff0d723e */ /* 0x000fe400020004ff */
[----:B------:R-:W-:Y:S02]  /*45140*/  F2FP.F16.E5M2.UNPACK_B R14, R14 ;  /* 0x0000000eff0e723e */ /* 0x000fe400020004ff */
[----:B------:R-:W-:-:S13]  /*45150*/  F2FP.F16.E5M2.UNPACK_B R15, R15 ;  /* 0x0000000fff0f723e */ /* 0x000fda00020004ff */
        /* <DEDUP_REMOVED lines=61> */
[----:B---3--:R-:W-:Y:S02]  /*45530*/  HMMA.16816.F32 R24, R12, R24, R20 ;  /* 0x000000180c18723c */ /* 0x008fe40000001814 */
[----:B------:R-:W4:Y:S04]  /*45540*/  LDL.LU.64 R22, [R1+0x2060] ;  /* 0x0020600001167983 */ /* 0x000f280000300a00 */
[----:B------:R-:W2:-:S15]  /*45550*/  LDL.LU.64 R20, [R1+0x2058] ;  /* 0x0020580001147983 */ /* 0x000e9e0000300a00 */
[----:B------:R-:W-:-:S02]  /*45560*/  NOP ;  /* 0x0000000000007918 */ /* 0x000fc40000000000 */
[----:B------:R-:W-:Y:S04]  /*45570*/  STL.64 [R1+0x860], R24 ;  /* 0x0008601801007387 */ /* 0x000fe80000100a00 */
[----:B------:R4:W-:Y:S02]  /*45580*/  STL.64 [R1+0x868], R26 ;  /* 0x0008681a01007387 */ /* 0x0009e40000100a00 */
[C---:B----4-:R-:W-:Y:S06]  /*45590*/  HMMA.16816.F32 R24, R12.reuse, R22, R16 ;  /* 0x000000160c18723c */ /* 0x050fec0000001810 */
[----:B--2---:R-:W-:Y:S01]  /*455a0*/  HMMA.16816.F32 R16, R12, R20, R4 ;  /* 0x000000140c10723c */ /* 0x004fe20000001804 */
[----:B------:R-:W2:-:S15]  /*455b0*/  LDL.LU R4, [R1+0x90] ;  /* 0x0000900001047983 */ /* 0x000e9e0000300800 */
[----:B------:R-:W-:-:S01]  /*455c0*/  NOP ;  /* 0x0000000000007918 */ /* 0x000fc20000000000 */
[----:B------:R-:W-:Y:S04]  /*455d0*/  STL.64 [R1+0x140], R24 ;  /* 0x0001401801007387 */ /* 0x000fe80000100a00 */
[----:B------:R-:W-:Y:S04]  /*455e0*/  STL.64 [R1+0x148], R26 ;  /* 0x0001481a01007387 */ /* 0x000fe80000100a00 */
        /* <DEDUP_REMOVED lines=12> */
[----:B---3--:R0:W-:Y:S04]  /*456b0*/  STL [R1+0x2004], R20 ;  /* 0x0020041401007387 */ /* 0x0081e80000100800 */
        /* <DEDUP_REMOVED lines=26> */
[----:B------:R-:W4:Y:S04]  /*45860*/  LDL.LU R28, [R1+0x1934] ;  /* 0x00193400011c7983 */ /* 0x000f280000300800 */
[----:B------:R-:W4:Y:S04]  /*45870*/  LDL.LU R29, [R1+0x1958] ;  /* 0x00195800011d7983 */ /* 0x000f280000300800 */
[----:B------:R-:W4:Y:S04]  /*45880*/  LDL.LU R16, [R1+0x192c] ;  /* 0x00192c0001107983 */ /* 0x000f280000300800 */
[----:B------:R-:W4:Y:S04]  /*45890*/  LDL.LU R17, [R1+0x1950] ;  /* 0x0019500001117983 */ /* 0x000f280000300800 */
[----:B------:R-:W4:Y:S01]  /*458a0*/  LDL.LU R18, [R1+0x1924] ;  /* 0x0019240001127983 */ /* 0x000f220000300800 */
[----:B------:R-:W-:-:S03]  /*458b0*/  IMAD.MOV.U32 R27, RZ, RZ, R0 ;  /* 0x000000ffff1b7224 */ /* 0x000fc600078e0000 */
[----:B------:R-:W4:Y:S04]  /*458c0*/  LDL.LU R19, [R1+0x1948] ;  /* 0x0019480001137983 */ /* 0x000f280000300800 */
[----:B------:R-:W4:Y:S04]  /*458d0*/  LDL.LU R0, [R1+0x191c] ;  /* 0x00191c0001007983 */ /* 0x000f280000300800 */
[----:B------:R-:W-:Y:S04]  /*458e0*/  STL.64 [R1+0xb0], R4 ;  /* 0x0000b00401007387 */ /* 0x000fe80000100a00 */
[----:B------:R0:W-:Y:S04]  /*458f0*/  STL.64 [R1+0xb8], R6 ;  /* 0x0000b80601007387 */ /* 0x0001e80000100a00 */
[----:B0-----:R-:W2:Y:S04]  /*45900*/  LDL.LU.64 R6, [R1+0x2050] ;  /* 0x0020500001067983 */ /* 0x001ea80000300a00 */
[----:B------:R-:W2:Y:S04]  /*45910*/  LDL.LU.64 R4, [R1+0x2048] ;  /* 0x0020480001047983 */ /* 0x000ea80000300a00 */
[----:B------:R-:W4:Y:S04]  /*45920*/  LDL.LU R10, [R1+0x195c] ;  /* 0x00195c00010a7983 */ /* 0x000f280000300800 */
[----:B------:R-:W4:Y:S01]  /*45930*/  LDL.LU R11, [R1+0xfb0] ;  /* 0x000fb000010b7983 */ /* 0x000f220000300800 */
[----:B--2---:R-:W-:-:S15]  /*45940*/  HMMA.16816.F32 R4, R12, R8, R4 ;  /* 0x000000080c04723c */ /* 0x004fde0000001804 */
[----:B------:R-:W-:-:S08]  /*45950*/  NOP ;  /* 0x0000000000007918 */ /* 0x000fd00000000000 */
        /* <DEDUP_REMOVED lines=13> */
[----:B------:R-:W4:Y:S01]  /*45a30*/  LDL.LU R7, [R1+0x196c] ;  /* 0x00196c0001077983 */ /* 0x000f220000300800 */
[----:B---3--:R-:W-:-:S15]  /*45a40*/  HMMA.16816.F32 R20, R12, R4, R20 ;  /* 0x000000040c14723c */ /* 0x008fde0000001814 */
[----:B------:R-:W-:-:S08]  /*45a50*/  NOP ;  /* 0x0000000000007918 */ /* 0x000fd00000000000 */
[----:B------:R-:W-:Y:S04]  /*45a60*/  STL.64 [R1+0x20], R20 ;  /* 0x0000201401007387 */ /* 0x000fe80000100a00 */
[----:B------:R0:W-:Y:S04]  /*45a70*/  STL.64 [R1+0x28], R22 ;  /* 0x0000281601007387 */ /* 0x0001e80000100a00 */
[----:B0-----:R-:W3:Y:S04]  /*45a80*/  LDL.LU.64 R22, [R1+0x2020] ;  /* 0x0020200001167983 */ /* 0x001ee80000300a00 */
[----:B------:R-:W2:Y:S01]  /*45a90*/  LDL.LU.64 R20, [R1+0x2018] ;  /* 0x0020180001147983 */ /* 0x000ea20000300a00 */
[----:B------:R-:W-:Y:S01]  /*45aa0*/  HMMA.16816.F32 R12, R12, R2, R24 ;  /* 0x000000020c0c723c */ /* 0x000fe20000001818 */
[----:B------:R-:W0:Y:S02]  /*45ab0*/  LDC R2, c[0x0][0x230] ;  /* 0x00008c00ff027b82 */ /* 0x000e240000000800 */
[----:B------:R-:W4:Y:S04]  /*45ac0*/  LDL.LU R4, [R1+0xfb4] ;  /* 0x000fb40001047983 */ /* 0x000f280000300800 */
[----:B------:R-:W3:Y:S04]  /*45ad0*/  LDL.LU R5, [R1+0xfbc] ;  /* 0x000fbc0001057983 */ /* 0x000ee80000300800 */
[----:B------:R-:W3:Y:S04]  /*45ae0*/  LDL.LU.64 R26, [R1+0x2010] ;  /* 0x00201000011a7983 */ /* 0x000ee80000300a00 */
[----:B------:R-:W3:Y:S01]  /*45af0*/  LDL.LU.64 R24, [R1+0x2008] ;  /* 0x0020080001187983 */ /* 0x000ee20000300a00 */
[----:B0-----:R-:W-:-:S07]  /*45b00*/  VIADD R2, R2, 0x3f ;  /* 0x0000003f02027836 */ /* 0x001fce0000000000 */
[----:B------:R-:W-:Y:S01]  /*45b10*/  STL.64 [R1+0x30], R12 ;  /* 0x0000300c01007387 */ /* 0x000fe20000100a00 */
[----:B------:R-:W-:-:S03]  /*45b20*/  SHF.R.S32.HI R3, RZ, 0x1f, R2 ;  /* 0x0000001fff037819 */ /* 0x000fc60000011402 */
[----:B------:R-:W-:Y:S01]  /*45b30*/  STL.64 [R1+0x38], R14 ;  /* 0x0000380e01007387 */ /* 0x000fe20000100a00 */
[----:B------:R-:W-:-:S03]  /*45b40*/  LEA.HI R2, R3, R2, RZ, 0x6 ;  /* 0x0000000203027211 */ /* 0x000fc600078f30ff */
[----:B------:R-:W3:Y:S01]  /*45b50*/  LDL.LU R3, [R1+0xfac] ;  /* 0x000fac0001037983 */ /* 0x000ee20000300800 */
[----:B------:R-:W-:Y:S01]  /*45b60*/  SHF.R.S32.HI R2, RZ, 0x6, R2 ;  /* 0x00000006ff027819 */ /* 0x000fe20000011402 */
[----:B--2---:R-:W-:-:S05]  /*45b70*/  VIADD R20, R20, 0x1 ;  /* 0x0000000114147836 */ /* 0x004fca0000000000 */
[----:B------:R0:W-:Y:S01]  /*45b80*/  STL [R1+0x10e4], R20 ;  /* 0x0010e41401007387 */ /* 0x0001e20000100800 */
[----:B------:R-:W-:-:S03]  /*45b90*/  ISETP.NE.U32.AND P0, PT, R20, R2, PT ;  /* 0x000000021400720c */ /* 0x000fc60003f05070 */
[----:B0-----:R-:W2:Y:S01]  /*45ba0*/  LDL.LU R20, [R1+0x2004] ;  /* 0x0020040001147983 */ /* 0x001ea20000300800 */
[----:B----4-:R-:W-:Y:S02]  /*45bb0*/  IADD3 R4, P5, R4, UR38, RZ ;  /* 0x0000002604047c10 */ /* 0x010fe4000ffbe0ff */
[----:B---3--:R-:W-:Y:S02]  /*45bc0*/  IADD3 R5, P6, R5, UR38, RZ ;  /* 0x0000002605057c10 */ /* 0x008fe4000ffde0ff */
[----:B------:R-:W-:Y:S02]  /*45bd0*/  IADD3 R6, P1, R6, UR38, RZ ;  /* 0x0000002606067c10 */ /* 0x000fe4000ff3e0ff */
[----:B------:R-:W-:Y:S02]  /*45be0*/  IADD3 R7, P2, R7, UR38, RZ ;  /* 0x0000002607077c10 */ /* 0x000fe4000ff5e0ff */
[----:B------:R-:W-:Y:S02]  /*45bf0*/  IADD3 R8, P3, R8, UR38, RZ ;  /* 0x0000002608087c10 */ /* 0x000fe4000ff7e0ff */
[----:B------:R-:W-:-:S02]  /*45c00*/  IADD3.X R11, R11, UR25, RZ, P5, !PT ;  /* 0x000000190b0b7c10 */ /* 0x000fc4000affe4ff */
[----:B------:R-:W-:Y:S02]  /*45c10*/  IADD3.X R21, R21, UR25, RZ, P6, !PT ;  /* 0x0000001915157c10 */ /* 0x000fe4000b7fe4ff */
[----:B------:R-:W-:Y:S02]  /*45c20*/  IADD3 R22, P6, R22, UR38, RZ ;  /* 0x0000002616167c10 */ /* 0x000fe4000ffde0ff */
[----:B------:R-:W-:Y:S02]  /*45c30*/  IADD3.X R23, R23, UR25, RZ, P1, !PT ;  /* 0x0000001917177c10 */ /* 0x000fe40008ffe4ff */
[----:B------:R-:W-:-:S04]  /*45c40*/  IADD3 R3, P4, R3, UR38, RZ ;  /* 0x0000002603037c10 */ /* 0x000fc8000ff9e0ff */
[----:B------:R-:W-:Y:S01]  /*45c50*/  IADD3.X R9, R9, UR25, RZ, P4, !PT ;  /* 0x0000001909097c10 */ /* 0x000fe2000a7fe4ff */
[----:B------:R-:W-:Y:S04]  /*45c60*/  STL [R1+0xfac], R3 ;  /* 0x000fac0301007387 */ /* 0x000fe80000100800 */
[----:B------:R-:W-:Y:S04]  /*45c70*/  STL [R1+0xfb4], R4 ;  /* 0x000fb40401007387 */ /* 0x000fe80000100800 */
[----:B------:R-:W-:Y:S01]  /*45c80*/  STL [R1+0xfbc], R5 ;  /* 0x000fbc0501007387 */ /* 0x000fe20000100800 */
[----:B------:R-:W-:-:S03]  /*45c90*/  IADD3 R10, P4, R10, UR38, RZ ;  /* 0x000000260a0a7c10 */ /* 0x000fc6000ff9e0ff */
[----:B------:R-:W-:Y:S04]  /*45ca0*/  STL [R1+0xfc4], R6 ;  /* 0x000fc40601007387 */ /* 0x000fe80000100800 */
[----:B------:R-:W-:Y:S04]  /*45cb0*/  STL [R1+0x196c], R7 ;  /* 0x00196c0701007387 */ /* 0x000fe80000100800 */
[----:B------:R-:W-:Y:S04]  /*45cc0*/  STL [R1+0x1964], R8 ;  /* 0x0019640801007387 */ /* 0x000fe80000100800 */
[----:B------:R-:W-:Y:S04]  /*45cd0*/  STL [R1+0xfa8], R9 ;  /* 0x000fa80901007387 */ /* 0x000fe80000100800 */
[----:B------:R-:W-:Y:S04]  /*45ce0*/  STL [R1+0x195c], R10 ;  /* 0x00195c0a01007387 */ /* 0x000fe80000100800 */
[----:B------:R-:W-:Y:S01]  /*45cf0*/  STL [R1+0xfb0], R11 ;  /* 0x000fb00b01007387 */ /* 0x000fe20000100800 */
[----:B------:R-:W-:-:S02]  /*45d00*/  IADD3 R24, P1, R24, UR38, RZ ;  /* 0x0000002618187c10 */ /* 0x000fc4000ff3e0ff */
[----:B------:R-:W-:Y:S02]  /*45d10*/  IADD3.X R25, R25, UR25, RZ, P2, !PT ;  /* 0x0000001919197c10 */ /* 0x000fe400097fe4ff */
[----:B------:R-:W-:Y:S02]  /*45d20*/  IADD3 R26, P2, R26, UR38, RZ ;  /* 0x000000261a1a7c10 */ /* 0x000fe4000ff5e0ff */
[----:B------:R-:W-:Y:S02]  /*45d30*/  IADD3.X R27, R27, UR25, RZ, P3, !PT ;  /* 0x000000191b1b7c10 */ /* 0x000fe40009ffe4ff */
[----:B------:R-:W-:Y:S02]  /*45d40*/  IADD3 R28, P3, R28, UR38, RZ ;  /* 0x000000261c1c7c10 */ /* 0x000fe4000ff7e0ff */
[----:B------:R-:W-:Y:S02]  /*45d50*/  IADD3.X R29, R29, UR25, RZ, P4, !PT ;  /* 0x000000191d1d7c10 */ /* 0x000fe4000a7fe4ff */
[----:B------:R-:W-:-:S02]  /*45d60*/  IADD3 R16, P4, R16, UR38, RZ ;  /* 0x0000002610107c10 */ /* 0x000fc4000ff9e0ff */
[----:B--2---:R-:W-:-:S05]  /*45d70*/  IADD3 R20, P5, R20, UR38, RZ ;  /* 0x0000002614147c10 */ /* 0x004fca000ffbe0ff */
[----:B------:R-:W-:Y:S04]  /*45d80*/  STL [R1+0x1954], R20 ;  /* 0x0019541401007387 */ /* 0x000fe80000100800 */
[----:B------:R-:W-:Y:S04]  /*45d90*/  STL [R1+0xfb8], R21 ;  /* 0x000fb81501007387 */ /* 0x000fe80000100800 */
[----:B------:R-:W-:Y:S04]  /*45da0*/  STL [R1+0x194c], R22 ;  /* 0x00194c1601007387 */ /* 0x000fe80000100800 */
[----:B------:R-:W-:Y:S04]  /*45db0*/  STL [R1+0xfc0], R23 ;  /* 0x000fc01701007387 */ /* 0x000fe80000100800 */
[----:B------:R-:W-:Y:S04]  /*45dc0*/  STL [R1+0x1944], R24 ;  /* 0x0019441801007387 */ /* 0x000fe80000100800 */
[----:B------:R-:W-:Y:S04]  /*45dd0*/  STL [R1+0x1968], R25 ;  /* 0x0019681901007387 */ /* 0x000fe80000100800 */
[----:B------:R-:W-:Y:S01]  /*45de0*/  STL [R1+0x193c], R26 ;  /* 0x00193c1a01007387 */ /* 0x000fe20000100800 */
[----:B------:R-:W-:-:S03]  /*45df0*/  IADD3.X R17, R17, UR25, RZ, P5, !PT ;  /* 0x0000001911117c10 */ /* 0x000fc6000affe4ff */
[----:B------:R-:W-:Y:S04]  /*45e00*/  STL [R1+0x1960], R27 ;  /* 0x0019601b01007387 */ /* 0x000fe80000100800 */
[----:B------:R-:W-:Y:S04]  /*45e10*/  STL [R1+0x1934], R28 ;  /* 0x0019341c01007387 */ /* 0x000fe80000100800 */
[----:B------:R-:W-:Y:S04]  /*45e20*/  STL [R1+0x1958], R29 ;  /* 0x0019581d01007387 */ /* 0x000fe80000100800 */
[----:B------:R-:W-:Y:S04]  /*45e30*/  STL [R1+0x192c], R16 ;  /* 0x00192c1001007387 */ /* 0x000fe80000100800 */
[----:B------:R-:W-:Y:S04]  /*45e40*/  STL [R1+0x1950], R17 ;  /* 0x0019501101007387 */ /* 0x000fe80000100800 */
[----:B------:R-:W2:Y:S01]  /*45e50*/  LDL.LU R12, [R1+0x1938] ;  /* 0x00193800010c7983 */ /* 0x000ea20000300800 */
[----:B------:R-:W-:-:S02]  /*45e60*/  IADD3 R18, P5, R18, UR38, RZ ;  /* 0x0000002612127c10 */ /* 0x000fc4000ffbe0ff */
[----:B------:R-:W-:-:S03]  /*45e70*/  IADD3.X R19, R19, UR25, RZ, P6, !PT ;  /* 0x0000001913137c10 */ /* 0x000fc6000b7fe4ff */
[----:B------:R-:W-:Y:S04]  /*45e80*/  STL [R1+0x1924], R18 ;  /* 0x0019241201007387 */ /* 0x000fe80000100800 */
[----:B--2---:R0:W-:Y:S04]  /*45e90*/  STL [R1+0x1ffc], R12 ;  /* 0x001ffc0c01007387 */ /* 0x0041e80000100800 */
[----:B------:R-:W-:Y:S04]  /*45ea0*/  STL [R1+0x1948], R19 ;  /* 0x0019481301007387 */ /* 0x000fe80000100800 */
[----:B0-----:R-:W2:Y:S01]  /*45eb0*/  LDL.LU R12, [R1+0x1914] ;  /* 0x00191400010c7983 */ /* 0x001ea20000300800 */
[----:B------:R-:W-:-:S05]  /*45ec0*/  IADD3 R0, P6, R0, UR38, RZ ;  /* 0x0000002600007c10 */ /* 0x000fca000ffde0ff */
[----:B------:R-:W-:Y:S04]  /*45ed0*/  STL [R1+0x191c], R0 ;  /* 0x00191c0001007387 */ /* 0x000fe80000100800 */
[----:B--2---:R0:W-:Y:S04]  /*45ee0*/  STL [R1+0x2000], R12 ;  /* 0x0020000c01007387 */ /* 0x0041e80000100800 */
[----:B0-----:R-:W2:Y:S04]  /*45ef0*/  LDL.LU R12, [R1+0x1940] ;  /* 0x00194000010c7983 */ /* 0x001ea80000300800 */
[----:B------:R-:W3:Y:S04]  /*45f00*/  LDL.LU R13, [R1+0x190c] ;  /* 0x00190c00010d7983 */ /* 0x000ee80000300800 */
[----:B------:R-:W4:Y:S04]  /*45f10*/  LDL.LU R14, [R1+0x1930] ;  /* 0x00193000010e7983 */ /* 0x000f280000300800 */
        /* <DEDUP_REMOVED lines=25> */
[----:B------:R-:W3:Y:S01]  /*460b0*/  LDL.LU R0, [R1+0x18c8] ;  /* 0x0018c80001007983 */ /* 0x000ee20000300800 */
[----:B--2---:R-:W-:-:S05]  /*460c0*/  IADD3.X R12, R12, UR25, RZ, P1, !PT ;  /* 0x000000190c0c7c10 */ /* 0x004fca0008ffe4ff */
[----:B------:R0:W-:Y:S04]  /*460d0*/  STL [R1+0x1940], R12 ;  /* 0x0019400c01007387 */ /* 0x0001e80000100800 */
[----:B0-----:R-:W2:Y:S02]  /*460e0*/  LDL.LU R12, [R1+0x2000] ;  /* 0x00200000010c7983 */ /* 0x001ea40000300800 */
[----:B--2---:R-:W-:-:S05]  /*460f0*/  IADD3 R12, P1, R12, UR38, RZ ;  /* 0x000000260c0c7c10 */ /* 0x004fca000ff3e0ff */
[----:B------:R0:W-:Y:S04]  /*46100*/  STL [R1+0x1914], R12 ;  /* 0x0019140c01007387 */ /* 0x0001e80000100800 */
[----:B0-----:R-:W2:Y:S01]  /*46110*/  LDL.LU R12, [R1+0x1ffc] ;  /* 0x001ffc00010c7983 */ /* 0x001ea20000300800 */
[----:B----4-:R-:W-:Y:S02]  /*46120*/  IADD3.X R14, R14, UR25, RZ, P3, !PT ;  /* 0x000000190e0e7c10 */ /* 0x010fe40009ffe4ff */
[----:B---3--:R-:W-:Y:S02]  /*46130*/  IADD3 R15, P3, R15, UR38, RZ ;  /* 0x000000260f0f7c10 */ /* 0x008fe4000ff7e0ff */
[----:B------:R-:W-:Y:S02]  /*46140*/  IADD3.X R2, R2, UR25, RZ, P4, !PT ;  /* 0x0000001902027c10 */ /* 0x000fe4000a7fe4ff */
[----:B------:R-:W-:-:S02]  /*46150*/  IADD3 R3, P4, R3, UR38, RZ ;  /* 0x0000002603037c10 */ /* 0x000fc4000ff9e0ff */
[----:B------:R-:W-:Y:S02]  /*46160*/  IADD3.X R4, R4, UR25, RZ, P5, !PT ;  /* 0x0000001904047c10 */ /* 0x000fe4000affe4ff */
[----:B------:R-:W-:Y:S02]  /*46170*/  IADD3 R5, P5, R5, UR38, RZ ;  /* 0x0000002605057c10 */ /* 0x000fe4000ffbe0ff */
[----:B------:R-:W-:Y:S02]  /*46180*/  IADD3.X R6, R6, UR25, RZ, P6, !PT ;  /* 0x0000001906067c10 */ /* 0x000fe4000b7fe4ff */
[----:B------:R-:W-:Y:S02]  /*46190*/  IADD3 R7, P6, R7, UR38, RZ ;  /* 0x0000002607077c10 */ /* 0x000fe4000ffde0ff */
        /* <DEDUP_REMOVED lines=12> */
[----:B--2---:R-:W-:Y:S02]  /*46260*/  IADD3.X R12, R12, UR25, RZ, P2, !PT ;  /* 0x000000190c0c7c10 */ /* 0x004fe400097fe4ff */
[----:B------:R-:W-:-:S03]  /*46270*/  IADD3 R13, P2, R13, UR38, RZ ;  /* 0x000000260d0d7c10 */ /* 0x000fc6000ff5e0ff */
[----:B------:R0:W-:Y:S04]  /*46280*/  STL [R1+0x1938], R12 ;  /* 0x0019380c01007387 */ /* 0x0001e80000100800 */
        /* <DEDUP_REMOVED lines=8> */
[----:B------:R-:W-:Y:S01]  /*46310*/  STL [R1+0x1918], R6 ;  /* 0x0019180601007387 */ /* 0x000fe20000100800 */
[----:B------:R-:W-:-:S03]  /*46320*/  IADD3 R11, P2, R11, UR38, RZ ;  /* 0x000000260b0b7c10 */ /* 0x000fc6000ff5e0ff */
        /* <DEDUP_REMOVED lines=19> */
[----:B0-----:R-:W2:Y:S01]  /*46460*/  LDL.LU R12, [R1+0x1894] ;  /* 0x00189400010c7983 */ /* 0x001ea20000300800 */
[----:B------:R-:W-:-:S02]  /*46470*/  IADD3.X R18, R18, UR25, RZ, P3, !PT ;  /* 0x0000001912127c10 */ /* 0x000fc40009ffe4ff */
[----:B------:R-:W-:-:S03]  /*46480*/  IADD3 R19, P3, R19, UR38, RZ ;  /* 0x0000002613137c10 */ /* 0x000fc6000ff7e0ff */
[----:B------:R-:W-:Y:S04]  /*46490*/  STL [R1+0x18d0], R18 ;  /* 0x0018d01201007387 */ /* 0x000fe80000100800 */
[----:B--2---:R0:W-:Y:S04]  /*464a0*/  STL [R1+0x1ff4], R12 ;  /* 0x001ff40c01007387 */ /* 0x0041e80000100800 */
[----:B------:R-:W-:Y:S04]  /*464b0*/  STL [R1+0x18a4], R19 ;  /* 0x0018a41301007387 */ /* 0x000fe80000100800 */
[----:B0-----:R-:W2:Y:S01]  /*464c0*/  LDL.LU R12, [R1+0x18c0] ;  /* 0x0018c000010c7983 */ /* 0x001ea20000300800 */
[----:B------:R-:W-:-:S05]  /*464d0*/  IADD3.X R0, R0, UR25, RZ, P4, !PT ;  /* 0x0000001900007c10 */ /* 0x000fca000a7fe4ff */
[----:B------:R-:W-:Y:S04]  /*464e0*/  STL [R1+0x18c8], R0 ;  /* 0x0018c80001007387 */ /* 0x000fe80000100800 */
[----:B--2---:R0:W-:Y:S04]  /*464f0*/  STL [R1+0x1ff8], R12 ;  /* 0x001ff80c01007387 */ /* 0x0041e80000100800 */
        /* <DEDUP_REMOVED lines=29> */
[----:B--2---:R-:W-:-:S05]  /*466d0*/  IADD3 R12, P4, R12, UR38, RZ ;  /* 0x000000260c0c7c10 */ /* 0x004fca000ff9e0ff */
[----:B------:R0:W-:Y:S04]  /*466e0*/  STL [R1+0x189c], R12 ;  /* 0x00189c0c01007387 */ /* 0x0001e80000100800 */
[----:B0-----:R-:W2:Y:S02]  /*466f0*/  LDL.LU R12, [R1+0x1ff8] ;  /* 0x001ff800010c7983 */ /* 0x001ea40000300800 */
[----:B--2---:R-:W-:-:S05]  /*46700*/  IADD3.X R12, R12, UR25, RZ, P5, !PT ;  /* 0x000000190c0c7c10 */ /* 0x004fca000affe4ff */
[----:B------:R0:W-:Y:S04]  /*46710*/  STL [R1+0x18c0], R12 ;  /* 0x0018c00c01007387 */ /* 0x0001e80000100800 */
[----:B0-----:R-:W2:Y:S01]  /*46720*/  LDL.LU R12, [R1+0x1ff4] ;  /* 0x001ff400010c7983 */ /* 0x001ea20000300800 */
[----:B---3--:R-:W-:Y:S02]  /*46730*/  IADD3.X R13, R13, UR25, RZ, P6, !PT ;  /* 0x000000190d0d7c10 */ /* 0x008fe4000b7fe4ff */
[----:B----4-:R-:W-:Y:S02]  /*46740*/  IADD3 R14, P6, R14, UR38, RZ ;  /* 0x000000260e0e7c10 */ /* 0x010fe4000ffde0ff */
        /* <DEDUP_REMOVED lines=19> */
[----:B--2---:R-:W-:-:S05]  /*46880*/  IADD3 R12, P5, R12, UR38, RZ ;  /* 0x000000260c0c7c10 */ /* 0x004fca000ffbe0ff */
[----:B------:R0:W-:Y:S04]  /*46890*/  STL [R1+0x1894], R12 ;  /* 0x0018940c01007387 */ /* 0x0001e80000100800 */
        /* <DEDUP_REMOVED lines=29> */
[----:B0-----:R-:W2:Y:S01]  /*46a70*/  LDL.LU R12, [R1+0x1840] ;  /* 0x00184000010c7983 */ /* 0x001ea20000300800 */
        /* <DEDUP_REMOVED lines=2005> */
[----:B------:R-:W-:-:S02]  /*4e7d0*/  IADD3.X R18, R18, UR54, RZ, P2, !PT ;  /* 0x0000003612127c10 */ /* 0x000fc400097fe4ff */
[----:B--2---:R-:W-:Y:S02]  /*4e7e0*/  IADD3.X R12, R12, UR54, RZ, P1, !PT ;  /* 0x000000360c0c7c10 */ /* 0x004fe40008ffe4ff */
        /* <DEDUP_REMOVED lines=31> */
[----:B------:R0:W-:Y:S04]  /*4e9e0*/  STL [R1+0x1cb0], R0 ;  /* 0x001cb00001007387 */ /* 0x0001e80000100800 */
[----:B------:R-:W-:Y:S04]  /*4e9f0*/  STL [R1+0x1ca8], R18 ;  /* 0x001ca81201007387 */ /* 0x000fe80000100800 */
[----:B0-----:R-:W2:Y:S01]  /*4ea00*/  LDL.LU R0, [R1+0x1d24] ;  /* 0x001d240001007983 */ /* 0x001ea20000300800 */
[----:B------:R-:W-:-:S05]  /*4ea10*/  IADD3 R19, P2, R19, UR4, RZ ;  /* 0x0000000413137c10 */ /* 0x000fca000ff5e0ff */
[----:B------:R-:W-:Y:S04]  /*4ea20*/  STL [R1+0x1d14], R19 ;  /* 0x001d141301007387 */ /* 0x000fe80000100800 */
[----:B--2---:R0:W-:Y:S04]  /*4ea30*/  STL [R1+0x1f44], R0 ;  /* 0x001f440001007387 */ /* 0x0041e80000100800 */
[----:B0-----:R-:W2:Y:S04]  /*4ea40*/  LDL.LU R0, [R1+0x1cb8] ;  /* 0x001cb80001007983 */ /* 0x001ea80000300800 */
        /* <DEDUP_REMOVED lines=58> */
[----:B------:R-:W-:Y:S02]  /*4edf0*/  IADD3.X R17, R17, UR54, RZ, P1, !PT ;  /* 0x0000003611117c10 */ /* 0x000fe40008ffe4ff */
[----:B------:R-:W-:Y:S02]  /*4ee00*/  IADD3.X R19, R19, UR54, RZ, P3, !PT ;  /* 0x0000003613137c10 */ /* 0x000fe40009ffe4ff */
[----:B------:R-:W-:Y:S02]  /*4ee10*/  IADD3.X R18, R18, UR54, RZ, P2, !PT ;  /* 0x0000003612127c10 */ /* 0x000fe400097fe4ff */
[----:B--2---:R-:W-:-:S05]  /*4ee20*/  IADD3 R0, P4, R0, UR4, RZ ;  /* 0x0000000400007c10 */ /* 0x004fca000ff9e0ff */
[----:B------:R0:W-:Y:S01]  /*4ee30*/  STL [R1+0x1d24], R0 ;  /* 0x001d240001007387 */ /* 0x0001e20000100800 */
[----:B------:R-:W-:Y:S02]  /*4ee40*/  IADD3.X R8, R8, UR54, RZ, P4, !PT ;  /* 0x0000003608087c10 */ /* 0x000fe4000a7fe4ff */
[----:B------:R-:W-:Y:S01]  /*4ee50*/  IADD3 R9, P4, R9, UR4, RZ ;  /* 0x0000000409097c10 */ /* 0x000fe2000ff9e0ff */
[----:B0-----:R1:W5:Y:S04]  /*4ee60*/  LDL.LU R0, [R1+0x1f40] ;  /* 0x001f400001007983 */ /* 0x0013680000300800 */
[----:B------:R1:W-:Y:S04]  /*4ee70*/  STL [R1+0x1cc0], R12 ;  /* 0x001cc00c01007387 */ /* 0x0003e80000100800 */
        /* <DEDUP_REMOVED lines=16> */
[----:B------:R1:W-:Y:S01]  /*4ef80*/  STL [R1+0x1d58], R23 ;  /* 0x001d581701007387 */ /* 0x0003e20000100800 */
[----:B------:R-:W-:-:S03]  /*4ef90*/  IADD3.X R28, R28, UR54, RZ, P4, !PT ;  /* 0x000000361c1c7c10 */ /* 0x000fc6000a7fe4ff */
        /* <DEDUP_REMOVED lines=10> */
[----:B------:R-:W-:Y:S05]  /*4f040*/  @P0 BRA `(.L_x_2) ;  /* 0xfffffc7400040947 */ /* 0x000fea000383ffff */
.L_x_1:
[----:B-1----:R-:W2:Y:S01]  /*4f050*/  LDL.LU R25, [R1+0x1c0] ;  /* 0x0001c00001197983 */ /* 0x002ea20000300800 */
[----:B------:R-:W-:Y:S01]  /*4f060*/  ULDC.64 UR8, c[0x0][0x228] ;  /* 0x00008a0000087ab9 */ /* 0x000fe20000000a00 */
[----:B------:R-:W-:Y:S01]  /*4f070*/  ULDC.64 UR6, c[0x0][0x228] ;  /* 0x00008a0000067ab9 */ /* 0x000fe20000000a00 */
[----:B------:R-:W-:Y:S01]  /*4f080*/  ULDC.64 UR10, c[0x0][0x228] ;  /* 0x00008a00000a7ab9 */ /* 0x000fe20000000a00 */
[----:B------:R-:W-:Y:S01]  /*4f090*/  ULDC.64 UR12, c[0x0][0x228] ;  /* 0x00008a00000c7ab9 */ /* 0x000fe20000000a00 */
[----:B------:R-:W1:Y:S01]  /*4f0a0*/  S2UR UR5, SR_CgaCtaId ;  /* 0x00000000000579c3 */ /* 0x000e620000008800 */
[----:B------:R-:W-:Y:S01]  /*4f0b0*/  UMOV UR4, 0x400 ;  /* 0x0000040000047882 */ /* 0x000fe20000000000 */
        /* <DEDUP_REMOVED lines=45> */
[----:B------:R-:W-:Y:S06]  /*4f390*/  BAR.SYNC.DEFER_BLOCKING 0x0 ;  /* 0x0000000000007b1d */ /* 0x000fec0000010000 */
[----:B--2---:R2:W-:Y:S04]  /*4f3a0*/  STL [R1+0x2b78], R25 ;  /* 0x002b781901007387 */ /* 0x0045e80000100800 */
[----:B--2---:R-:W2:Y:S04]  /*4f3b0*/  LDL.LU R25, [R1+0x108] ;  /* 0x0001080001197983 */ /* 0x004ea80000300800 */
        /* <DEDUP_REMOVED lines=18> */
[----:B------:R-:W3:Y:S04]  /*4f4e0*/  LDL.LU R24, [R1+0x1c4] ;  /* 0x0001c40001187983 */ /* 0x000ee80000300800 */
[----:B---3--:R3:W-:Y:S04]  /*4f4f0*/  STL [R1+0x2b80], R24 ;  /* 0x002b801801007387 */ /* 0x0087e80000100800 */
[----:B---3--:R-:W3:Y:S04]  /*4f500*/  LDL.LU R24, [R1+0x100] ;  /* 0x0001000001187983 */ /* 0x008ee80000300800 */
        /* <DEDUP_REMOVED lines=15> */
[----:B---3--:R-:W2:Y:S04]  /*4f600*/  LDL.LU R24, [R1+0x50] ;  /* 0x0000500001187983 */ /* 0x008ea80000300800 */
[----:B------:R-:W3:Y:S04]  /*4f610*/  LDL.LU R23, [R1+0x1c8] ;  /* 0x0001c80001177983 */ /* 0x000ee80000300800 */
[----:B------:R-:W3:Y:S04]  /*4f620*/  LDL.LU R22, [R1+0x1cc] ;  /* 0x0001cc0001167983 */ /* 0x000ee80000300800 */
[----:B------:R-:W4:Y:S04]  /*4f630*/  LDL.LU R21, [R1+0x1e0] ;  /* 0x0001e00001157983 */ /* 0x000f280000300800 */
[----:B------:R-:W4:Y:S04]  /*4f640*/  LDL.LU R20, [R1+0x1e4] ;  /* 0x0001e40001147983 */ /* 0x000f280000300800 */
[----:B------:R-:W4:Y:S04]  /*4f650*/  LDL.LU R19, [R1+0x1e8] ;  /* 0x0001e80001137983 */ /* 0x000f280000300800 */
[----:B------:R-:W4:Y:S04]  /*4f660*/  LDL.LU R18, [R1+0x1ec] ;  /* 0x0001ec0001127983 */ /* 0x000f280000300800 */
[----:B------:R0:W-:Y:S04]  /*4f670*/  STL [R1+0x2850], R16 ;  /* 0x0028501001007387 */ /* 0x0001e80000100800 */
[----:B0-----:R-:W3:Y:S04]  /*4f680*/  LDL.LU R16, [R1+0x1ac] ;  /* 0x0001ac0001107983 */ /* 0x001ee80000300800 */
[----:B-----5:R0:W-:Y:S04]  /*4f690*/  STL [R1+0x284c], R0 ;  /* 0x00284c0001007387 */ /* 0x0201e80000100800 */
[----:B0-----:R-:W3:Y:S04]  /*4f6a0*/  LDL.LU R0, [R1+0x1a8] ;  /* 0x0001a80001007983 */ /* 0x001ee80000300800 */
[----:B------:R0:W-:Y:S04]  /*4f6b0*/  STL [R1+0x283c], R17 ;  /* 0x00283c1101007387 */ /* 0x0001e80000100800 */
[----:B0-----:R-:W4:Y:S04]  /*4f6c0*/  LDL.LU R17, [R1+0x1a4] ;  /* 0x0001a40001117983 */ /* 0x001f280000300800 */
[----:B------:R0:W-:Y:S04]  /*4f6d0*/  STL.64 [R1+0x2028], R10 ;  /* 0x0020280a01007387 */ /* 0x0001e80000100a00 */
[----:B0-----:R-:W3:Y:S04]  /*4f6e0*/  LDL.LU R10, [R1+0x19c] ;  /* 0x00019c00010a7983 */ /* 0x001ee80000300800 */
[----:B------:R-:W4:Y:S04]  /*4f6f0*/  LDL.LU R11, [R1+0x1a0] ;  /* 0x0001a000010b7983 */ /* 0x000f280000300800 */
[----:B------:R0:W-:Y:S04]  /*4f700*/  STL.64 [R1+0x2020], R12 ;  /* 0x0020200c01007387 */ /* 0x0001e80000100a00 */
[----:B0-----:R-:W3:Y:S04]  /*4f710*/  LDL.LU R12, [R1+0x194] ;  /* 0x00019400010c7983 */ /* 0x001ee80000300800 */
[----:B------:R-:W3:Y:S04]  /*4f720*/  LDL.LU R13, [R1+0x198] ;  /* 0x00019800010d7983 */ /* 0x000ee80000300800 */
[----:B------:R0:W-:Y:S04]  /*4f730*/  STL.64 [R1+0x2018], R26 ;  /* 0x0020181a01007387 */ /* 0x0001e80000100a00 */
[----:B0-----:R-:W4:Y:S04]  /*4f740*/  LDL.LU R26, [R1+0x17c] ;  /* 0x00017c00011a7983 */ /* 0x001f280000300800 */
        /* <DEDUP_REMOVED lines=13> */
[----:B------:R0:W-:Y:S04]  /*4f820*/  STL [R1+0x1ff0], R14 ;  /* 0x001ff00e01007387 */ /* 0x0001e80000100800 */
[----:B0-----:R-:W4:Y:S04]  /*4f830*/  LDL.LU R14, [R1+0x128] ;  /* 0x00012800010e7983 */ /* 0x001f280000300800 */
[----:B------:R0:W-:Y:S04]  /*4f840*/  STL [R1+0x1fec], R15 ;  /* 0x001fec0f01007387 */ /* 0x0001e80000100800 */
[----:B0-----:R-:W3:Y:S04]  /*4f850*/  LDL.LU R15, [R1+0x124] ;  /* 0x00012400010f7983 */ /* 0x001ee80000300800 */
[----:B------:R0:W-:Y:S04]  /*4f860*/  STL [R1+0x1fe8], R28 ;  /* 0x001fe81c01007387 */ /* 0x0001e80000100800 */
[----:B0-----:R-:W3:Y:S04]  /*4f870*/  LDL.LU R28, [R1+0x120] ;  /* 0x00012000011c7983 */ /* 0x001ee80000300800 */
[----:B------:R0:W-:Y:S04]  /*4f880*/  STL [R1+0x1fe4], R29 ;  /* 0x001fe41d01007387 */ /* 0x0001e80000100800 */
[----:B0-----:R-:W4:Y:S01]  /*4f890*/  LDL.LU R29, [R1+0x10c] ;  /* 0x00010c00011d7983 */ /* 0x001f220000300800 */
[----:B--2---:R-:W-:-:S03]  /*4f8a0*/  F2FP.SATFINITE.E5M2.F32.PACK_AB_MERGE_C R25, R25, R24, RZ ;  /* 0x000000181919723e */ /* 0x004fc600048060ff */
[----:B------:R-:W2:Y:S04]  /*4f8b0*/  LDL.LU R24, [R1+0x2bc0] ;  /* 0x002bc00001187983 */ /* 0x000ea80000300800 */
[----:B------:R0:W-:Y:S04]  /*4f8c0*/  STL [R1+0x248], R25 ;  /* 0x0002481901007387 */ /* 0x0001e80000100800 */
[----:B0-----:R-:W2:Y:S02]  /*4f8d0*/  LDL.LU R25, [R1+0x2bbc] ;  /* 0x002bbc0001197983 */ /* 0x001ea40000300800 */
[----:B--2---:R-:W-:-:S02]  /*4f8e0*/  F2FP.SATFINITE.E5M2.F32.PACK_AB_MERGE_C R25, R25, R24, RZ ;  /* 0x000000181919723e */ /* 0x004fc400048060ff */
        /* <DEDUP_REMOVED lines=30> */
[----:B0-----:R-:W2:Y:S01]  /*4fad0*/  LDL.LU R25, [R1+0x2b7c] ;  /* 0x002b7c0001197983 */ /* 0x001ea20000300800 */
[----:B---3--:R-:W-:Y:S02]  /*4fae0*/  F2FP.SATFINITE.E5M2.F32.PACK_AB_MERGE_C R15, R15, R28, RZ ;  /* 0x0000001c0f0f723e */ /* 0x008fe400048060ff */
[----:B----4-:R-:W-:-:S02]  /*4faf0*/  F2FP.SATFINITE.E5M2.F32.PACK_AB_MERGE_C R14, R8, R14, RZ ;  /* 0x0000000e080e723e */ /* 0x010fc400048060ff */
[----:B------:R-:W-:Y:S02]  /*4fb00*/  F2FP.SATFINITE.E5M2.F32.PACK_AB_MERGE_C R8, R6, R9, RZ ;  /* 0x000000090608723e */ /* 0x000fe400048060ff */
[----:B------:R-:W-:Y:S02]  /*4fb10*/  F2FP.SATFINITE.E5M2.F32.PACK_AB_MERGE_C R6, R4, R7, RZ ;  /* 0x000000070406723e */ /* 0x000fe400048060ff */
[----:B------:R-:W-:Y:S02]  /*4fb20*/  F2FP.SATFINITE.E5M2.F32.PACK_AB_MERGE_C R4, R2, R5, RZ ;  /* 0x000000050204723e */ /* 0x000fe400048060ff */
[----:B--2---:R-:W-:Y:S02]  /*4fb30*/  F2FP.SATFINITE.E5M2.F32.PACK_AB_MERGE_C R29, R29, R25, RZ ;  /* 0x000000191d1d723e */ /* 0x004fe400048060ff */
[----:B------:R-:W2:Y:S01]  /*4fb40*/  LDL.LU R25, [R1+0x2b78] ;  /* 0x002b780001197983 */ /* 0x000ea20000300800 */
[----:B------:R-:W-:Y:S02]  /*4fb50*/  F2FP.SATFINITE.E5M2.F32.PACK_AB_MERGE_C R2, R26, R3, RZ ;  /* 0x000000031a02723e */ /* 0x000fe400048060ff */
[----:B------:R-:W-:Y:S01]  /*4fb60*/  F2FP.SATFINITE.E5M2.F32.PACK_AB_MERGE_C R3, R17, R11, RZ ;  /* 0x0000000b1103723e */ /* 0x000fe200048060ff */
[----:B------:R-:W-:Y:S04]  /*4fb70*/  STL [R1+0x14a0], R29 ;  /* 0x0014a01d01007387 */ /* 0x000fe80000100800 */
[----:B------:R-:W-:Y:S04]  /*4fb80*/  STL [R1+0x147c], R15 ;  /* 0x00147c0f01007387 */ /* 0x000fe80000100800 */
[----:B------:R-:W-:Y:S04]  /*4fb90*/  STL [R1+0x148c], R14 ;  /* 0x00148c0e01007387 */ /* 0x000fe80000100800 */
[----:B------:R-:W-:Y:S04]  /*4fba0*/  STL [R1+0x2e8], R8 ;  /* 0x0002e80801007387 */ /* 0x000fe80000100800 */
[----:B------:R0:W-:Y:S04]  /*4fbb0*/  STL [R1+0x2ec], R6 ;  /* 0x0002ec0601007387 */ /* 0x0001e80000100800 */
[----:B------:R3:W-:Y:S01]  /*4fbc0*/  STL [R1+0x28c], R4 ;  /* 0x00028c0401007387 */ /* 0x0007e20000100800 */
[----:B0-----:R-:W-:-:S02]  /*4fbd0*/  F2FP.SATFINITE.E5M2.F32.PACK_AB_MERGE_C R6, R12, R27, RZ ;  /* 0x0000001b0c06723e */ /* 0x001fc400048060ff */
[----:B---3--:R-:W-:-:S03]  /*4fbe0*/  F2FP.SATFINITE.E5M2.F32.PACK_AB_MERGE_C R4, R10, R13, RZ ;  /* 0x0000000d0a04723e */ /* 0x008fc600048060ff */
[----:B------:R-:W-:Y:S04]  /*4fbf0*/  STL [R1+0x27f0], R6 ;  /* 0x0027f00601007387 */ /* 0x000fe80000100800 */
[----:B------:R0:W-:Y:S04]  /*4fc00*/  STL [R1+0x284], R2 ;  /* 0x0002840201007387 */ /* 0x0001e80000100800 */
[----:B------:R-:W-:Y:S04]  /*4fc10*/  STL [R1+0x27c], R4 ;  /* 0x00027c0401007387 */ /* 0x000fe80000100800 */
[----:B------:R3:W-:Y:S01]  /*4fc20*/  STL [R1+0x238], R3 ;  /* 0x0002380301007387 */ /* 0x0007e20000100800 */
[----:B0-----:R-:W-:-:S05]  /*4fc30*/  F2FP.SATFINITE.E5M2.F32.PACK_AB_MERGE_C R2, R16, R0, RZ ;  /* 0x000000001002723e */ /* 0x001fca00048060ff */
[----:B------:R0:W-:Y:S01]  /*4fc40*/  STL [R1+0x234], R2 ;  /* 0x0002340201007387 */ /* 0x0001e20000100800 */
[----:B---3--:R-:W-:Y:S02]  /*4fc50*/  F2FP.SATFINITE.E5M2.F32.PACK_AB_MERGE_C R3, R22, R23, RZ ;  /* 0x000000171603723e */ /* 0x008fe400048060ff */
[----:B0-----:R-:W-:Y:S02]  /*4fc60*/  F2FP.SATFINITE.E5M2.F32.PACK_AB_MERGE_C R2, R20, R21, RZ ;  /* 0x000000151402723e */ /* 0x001fe400048060ff */
[----:B--2---:R-:W-:-:S05]  /*4fc70*/  F2FP.SATFINITE.E5M2.F32.PACK_AB_MERGE_C R0, R24, R25, RZ ;  /* 0x000000191800723e */ /* 0x004fca00048060ff */
[----:B------:R0:W-:Y:S04]  /*4fc80*/  STL [R1+0x224], R0 ;  /* 0x0002240001007387 */ /* 0x0001e80000100800 */
[----:B------:R-:W-:Y:S04]  /*4fc90*/  STL [R1+0x220], R3 ;  /* 0x0002200301007387 */ /* 0x000fe80000100800 */
[----:B------:R-:W2:Y:S01]  /*4fca0*/  LDL.LU R17, [R1+0x8ec] ;  /* 0x0008ec0001117983 */ /* 0x000ea20000300800 */
[----:B0-----:R-:W-:-:S03]  /*4fcb0*/  F2FP.SATFINITE.E5M2.F32.PACK_AB_MERGE_C R0, R18, R19, RZ ;  /* 0x000000131200723e */ /* 0x001fc600048060ff */
        /* <DEDUP_REMOVED lines=16> */
[----:B------:R-:W3:Y:S04]  /*4fdc0*/  LDL.LU R5, [R1+0xf94] ;  /* 0x000f940001057983 */ /* 0x000ee80000300800 */
        /* <DEDUP_REMOVED lines=23> */
[----:B------:R-:W4:Y:S04]  /*4ff40*/  LDL.LU R6, [R1+0xf60] ;  /* 0x000f600001067983 */ /* 0x000f280000300800 */
[----:B----4-:R0:W-:Y:S04]  /*4ff50*/  STL [R1+0x2b20], R6 ;  /* 0x002b200601007387 */ /* 0x0101e80000100800 */
[----:B0-----:R-:W4:Y:S04]  /*4ff60*/  LDL.LU R6, [R1+0xf70] ;  /* 0x000f700001067983 */ /* 0x001f280000300800 */
[----:B----4-:R0:W-:Y:S04]  /*4ff70*/  STL [R1+0x2b24], R6 ;  /* 0x002b240601007387 */ /* 0x0101e80000100800 */
[----:B0-----:R-:W4:Y:S04]  /*4ff80*/  LDL.LU R6, [R1+0xf88] ;  /* 0x000f880001067983 */ /* 0x001f280000300800 */
[----:B----4-:R0:W-:Y:S04]  /*4ff90*/  STL [R1+0x2b2c], R6 ;  /* 0x002b2c0601007387 */ /* 0x0101e80000100800 */
[----:B0-----:R-:W4:Y:S01]  /*4ffa0*/  LDL.LU R6, [R1+0xf80] ;  /* 0x000f800001067983 */ /* 0x001f220000300800 */
[----:B--2---:R-:W-:-:S03]  /*4ffb0*/  F2FP.SATFINITE.E5M2.F32.PACK_AB_MERGE_C R17, R17, R5, RZ ;  /* 0x000000051111723e */ /* 0x004fc600048060ff */
[----:B----4-:R0:W-:Y:S04]  /*4ffc0*/  STL [R1+0x2b34], R6 ;  /* 0x002b340601007387 */ /* 0x0101e80000100800 */
[----:B0-----:R-:W2:Y:S04]  /*4ffd0*/  LDL.LU R6, [R1+0xf98] ;  /* 0x000f980001067983 */ /* 0x001ea80000300800 */
[----:B------:R-:W4:Y:S04]  /*4ffe0*/  LDL.LU R29, [R1+0xf64] ;  /* 0x000f6400011d7983 */ /* 0x000f280000300800 */
[----:B------:R-:W4:Y:S04]  /*4fff0*/  LDL.LU R28, [R1+0xf68] ;  /* 0x000f6800011c7983 */ /* 0x000f280000300800 */
[----:B------:R-:W4:Y:S04]  /*50000*/  LDL.LU R15, [R1+0xf6c] ;  /* 0x000f6c00010f7983 */ /* 0x000f280000300800 */
[----:B------:R-:W4:Y:S04]  /*50010*/  LDL.LU R14, [R1+0xf50] ;  /* 0x000f5000010e7983 */ /* 0x000f280000300800 */
[----:B------:R-:W4:Y:S04]  /*50020*/  LDL R8, [R1+0xf54] ;  /* 0x000f540001087983 */ /* 0x000f280000100800 */
[----:B------:R-:W4:Y:S04]  /*50030*/  LDL.LU R9, [R1+0xf58] ;  /* 0x000f580001097983 */ /* 0x000f280000300800 */
[----:B------:R-:W4:Y:S04]  /*50040*/  LDL.LU R7, [R1+0xf5c] ;  /* 0x000f5c0001077983 */ /* 0x000f280000300800 */
[----:B------:R-:W4:Y:S04]  /*50050*/  LDL.LU R4, [R1+0xf40] ;  /* 0x000f400001047983 */ /* 0x000f280000300800 */
[----:B------:R-:W4:Y:S04]  /*50060*/  LDL.LU R2, [R1+0xf44] ;  /* 0x000f440001027983 */ /* 0x000f280000300800 */
[----:B------:R-:W4:Y:S04]  /*50070*/  LDL.LU R3, [R1+0xf48] ;  /* 0x000f480001037983 */ /* 0x000f280000300800 */
[----:B------:R-:W4:Y:S04]  /*50080*/  LDL.LU R26, [R1+0xf4c] ;  /* 0x000f4c00011a7983 */ /* 0x000f280000300800 */
[----:B------:R-:W4:Y:S04]  /*50090*/  LDL.LU R27, [R1+0xf30] ;  /* 0x000f3000011b7983 */ /* 0x000f280000300800 */
[----:B------:R-:W4:Y:S04]  /*500a0*/  LDL R12, [R1+0xf34] ;  /* 0x000f3400010c7983 */ /* 0x000f280000100800 */
[----:B------:R-:W4:Y:S04]  /*500b0*/  LDL.LU R13, [R1+0xf38] ;  /* 0x000f3800010d7983 */ /* 0x000f280000300800 */
[----:B------:R-:W4:Y:S04]  /*500c0*/  LDL R11, [R1+0xf3c] ;  /* 0x000f3c00010b7983 */ /* 0x000f280000100800 */
[----:B------:R-:W4:Y:S04]  /*500d0*/  LDL.LU R0, [R1+0xf20] ;  /* 0x000f200001007983 */ /* 0x000f280000300800 */
        /* <DEDUP_REMOVED lines=9> */
[----:B------:R-:W3:Y:S04]  /*50170*/  LDL.LU R5, [R1+0x2b74] ;  /* 0x002b740001057983 */ /* 0x000ee80000300800 */
[----:B------:R0:W-:Y:S04]  /*50180*/  STL [R1+0x1e4], R17 ;  /* 0x0001e41101007387 */ /* 0x0001e80000100800 */
[----:B0-----:R-:W3:Y:S02]  /*50190*/  LDL.LU R17, [R1+0x2b70] ;  /* 0x002b700001117983 */ /* 0x001ee40000300800 */
[----:B---3--:R-:W-:-:S02]  /*501a0*/  F2FP.SATFINITE.E5M2.F32.PACK_AB_MERGE_C R17, R17, R5, RZ ;  /* 0x000000051111723e */ /* 0x008fc400048060ff */
        /* <DEDUP_REMOVED lines=26> */
[----:B0-----:R-:W4:Y:S01]  /*50350*/  LDL.LU R17, [R1+0xf7c] ;  /* 0x000f7c0001117983 */ /* 0x001f220000300800 */
[----:B---3--:R-:W-:-:S03]  /*50360*/  F2FP.SATFINITE.E5M2.F32.PACK_AB_MERGE_C R5, R5, R10, RZ ;  /* 0x0000000a0505723e */ /* 0x008fc600048060ff */
[----:B------:R-:W2:Y:S04]  /*50370*/  LDL.LU R10, [R1+0x2b38] ;  /* 0x002b3800010a7983 */ /* 0x000ea80000300800 */
[----:B------:R0:W-:Y:S04]  /*50380*/  STL [R1+0x2804], R5 ;  /* 0x0028040501007387 */ /* 0x0001e80000100800 */
[----:B0-----:R-:W3:Y:S01]  /*50390*/  LDL.LU R5, [R1+0xf78] ;  /* 0x000f780001057983 */ /* 0x001ee20000300800 */
        /* <DEDUP_REMOVED lines=14> */
[----:B------:R3:W-:Y:S01]  /*50480*/  STL [R1+0x25c], R10 ;  /* 0x00025c0a01007387 */ /* 0x0007e20000100800 */
[----:B----4-:R-:W-:Y:S02]  /*50490*/  F2FP.SATFINITE.E5M2.F32.PACK_AB_MERGE_C R8, R8, R14, RZ ;  /* 0x0000000e0808723e */ /* 0x010fe400048060ff */
[----:B---3--:R-:W-:Y:S02]  /*504a0*/  F2FP.SATFINITE.E5M2.F32.PACK_AB_MERGE_C R10, R17, R5, RZ ;  /* 0x00000005110a723e */ /* 0x008fe400048060ff */
[----:B------:R-:W-:-:S03]  /*504b0*/  F2FP.SATFINITE.E5M2.F32.PACK_AB_MERGE_C R5, R15, R28, RZ ;  /* 0x0000001c0f05723e */ /* 0x000fc600048060ff */
[----:B------:R-:W-:Y:S01]  /*504c0*/  STL [R1+0x258], R10 ;  /* 0x0002580a01007387 */ /* 0x000fe20000100800 */
[----:B--2---:R-:W-:-:S05]  /*504d0*/  F2FP.SATFINITE.E5M2.F32.PACK_AB_MERGE_C R6, R29, R6, RZ ;  /* 0x000000061d06723e */ /* 0x004fca00048060ff */
[----:B------:R0:W-:Y:S04]  /*504e0*/  STL [R1+0x1438], R6 ;  /* 0x0014380601007387 */ /* 0x0001e80000100800 */
[----:B------:R2:W-:Y:S01]  /*504f0*/  STL [R1+0x1414], R5 ;  /* 0x0014140501007387 */ /* 0x0005e20000100800 */
[----:B0-----:R-:W-:-:S03]  /*50500*/  F2FP.SATFINITE.E5M2.F32.PACK_AB_MERGE_C R6, R7, R9, RZ ;  /* 0x000000090706723e */ /* 0x001fc600048060ff */
[----:B------:R-:W-:Y:S01]  /*50510*/  STL [R1+0x1494], R8 ;  /* 0x0014940801007387 */ /* 0x000fe20000100800 */
[----:B--2---:R-:W-:Y:S02]  /*50520*/  F2FP.SATFINITE.E5M2.F32.PACK_AB_MERGE_C R5, R2, R4, RZ ;  /* 0x000000040205723e */ /* 0x004fe400048060ff */
[----:B------:R-:W-:Y:S01]  /*50530*/  F2FP.SATFINITE.E5M2.F32.PACK_AB_MERGE_C R2, R26, R3, RZ ;  /* 0x000000031a02723e */ /* 0x000fe200048060ff */
[----:B------:R-:W-:Y:S01]  /*50540*/  STL [R1+0x1490], R6 ;  /* 0x0014900601007387 */ /* 0x000fe20000100800 */
[----:B------:R-:W-:Y:S02]  /*50550*/  F2FP.SATFINITE.E5M2.F32.PACK_AB_MERGE_C R4, R12, R27, RZ ;  /* 0x0000001b0c04723e */ /* 0x000fe400048060ff */
[----:B------:R-:W-:Y:S01]  /*50560*/  F2FP.SATFINITE.E5M2.F32.PACK_AB_MERGE_C R3, R11, R13, RZ ;  /* 0x0000000d0b03723e */ /* 0x000fe200048060ff */
[----:B------:R-:W-:Y:S01]  /*50570*/  STL [R1+0x1464], R5 ;  /* 0x0014640501007387 */ /* 0x000fe20000100800 */
[----:B------:R-:W-:-:S03]  /*50580*/  F2FP.SATFINITE.E5M2.F32.PACK_AB_MERGE_C R29, R22, R23, RZ ;  /* 0x00000017161d723e */ /* 0x000fc600048060ff */
[----:B------:R0:W-:Y:S04]  /*50590*/  STL [R1+0x1470], R2 ;  /* 0x0014700201007387 */ /* 0x0001e80000100800 */
[----:B------:R-:W-:Y:S01]  /*505a0*/  STL [R1+0x2e4], R4 ;  /* 0x0002e40401007387 */ /* 0x000fe20000100800 */
[----:B0-----:R-:W-:Y:S02]  /*505b0*/  F2FP.SATFINITE.E5M2.F32.PACK_AB_MERGE_C R2, R16, R0, RZ ;  /* 0x000000001002723e */ /* 0x001fe400048060ff */
[----:B------:R-:W-:Y:S01]  /*505c0*/  F2FP.SATFINITE.E5M2.F32.PACK_AB_MERGE_C R0, R24, R25, RZ ;  /* 0x000000191800723e */ /* 0x000fe200048060ff */
[----:B------:R-:W-:Y:S04]  /*505d0*/  STL [R1+0x13cc], R3 ;  /* 0x0013cc0301007387 */ /* 0x000fe80000100800 */
[----:B------:R-:W-:Y:S04]  /*505e0*/  STL [R1+0x254], R2 ;  /* 0x0002540201007387 */ /* 0x000fe80000100800 */
[----:B------:R0:W-:Y:S04]  /*505f0*/  STL [R1+0x27ec], R29 ;  /* 0x0027ec1d01007387 */ /* 0x0001e80000100800 */
[----:B------:R2:W-:Y:S04]  /*50600*/  STL [R1+0x1388], R0 ;  /* 0x0013880001007387 */ /* 0x0005e80000100800 */
[----:B0-----:R-:W3:Y:S01]  /*50610*/  LDL R29, [R1+0xeac] ;  /* 0x000eac00011d7983 */ /* 0x001ee20000100800 */
[----:B------:R-:W-:-:S02]  /*50620*/  F2FP.SATFINITE.E5M2.F32.PACK_AB_MERGE_C R2, R20, R21, RZ ;  /* 0x000000151402723e */ /* 0x000fc400048060ff */
[----:B--2---:R-:W-:-:S03]  /*50630*/  F2FP.SATFINITE.E5M2.F32.PACK_AB_MERGE_C R0, R18, R19, RZ ;  /* 0x000000131200723e */ /* 0x004fc600048060ff */
[----:B------:R-:W-:Y:S04]  /*50640*/  STL [R1+0x2c8], R2 ;  /* 0x0002c80201007387 */ /* 0x000fe80000100800 */
[----:B---3--:R0:W-:Y:S04]  /*50650*/  STL [R1+0x2ab0], R29 ;  /* 0x002ab01d01007387 */ /* 0x0081e80000100800 */
        /* <DEDUP_REMOVED lines=17> */
[----:B0-----:R-:W2:Y:S04]  /*50770*/  LDL R29, [R1+0xed4] ;  /* 0x000ed400011d7983 */ /* 0x001ea80000100800 */
[----:B--2---:R0:W-:Y:S04]  /*50780*/  STL [R1+0x2af8], R29 ;  /* 0x002af81d01007387 */ /* 0x0041e80000100800 */
[----:B0-----:R-:W2:Y:S04]  /*50790*/  LDL.LU R29, [R1+0xeec] ;  /* 0x000eec00011d7983 */ /* 0x001ea80000300800 */
[----:B--2---:R0:W-:Y:S04]  /*507a0*/  STL [R1+0x2b00], R29 ;  /* 0x002b001d01007387 */ /* 0x0041e80000100800 */
[----:B0-----:R-:W2:Y:S04]  /*507b0*/  LDL R29, [R1+0xee4] ;  /* 0x000ee400011d7983 */ /* 0x001ea80000100800 */
[----:B--2---:R0:W-:Y:S04]  /*507c0*/  STL [R1+0x2b08], R29 ;  /* 0x002b081d01007387 */ /* 0x0041e80000100800 */
[----:B0-----:R-:W2:Y:S04]  /*507d0*/  LDL.LU R29, [R1+0xefc] ;  /* 0x000efc00011d7983 */ /* 0x001ea80000300800 */
[----:B--2---:R0:W-:Y:S04]  /*507e0*/  STL [R1+0x2b10], R29 ;  /* 0x002b101d01007387 */ /* 0x0041e80000100800 */
[----:B0-----:R-:W2:Y:S04]  /*507f0*/  LDL.LU R29, [R1+0xef4] ;  /* 0x000ef400011d7983 */ /* 0x001ea80000300800 */
[----:B--2---:R0:W-:Y:S04]  /*50800*/  STL [R1+0x2b18], R29 ;  /* 0x002b181d01007387 */ /* 0x0041e80000100800 */
[----:B0-----:R-:W2:Y:S04]  /*50810*/  LDL R29, [R1+0xf0c] ;  /* 0x000f0c00011d7983 */ /* 0x001ea80000100800 */
        /* <DEDUP_REMOVED lines=32> */
[----:B------:R-:W4:Y:S04]  /*50a20*/  LDL.LU R5, [R1+0xe98] ;  /* 0x000e980001057983 */ /* 0x000f280000300800 */
[----:B------:R-:W4:Y:S04]  /*50a30*/  LDL.LU R27, [R1+0xe9c] ;  /* 0x000e9c00011b7983 */ /* 0x000f280000300800 */
[----:B------:R-:W3:Y:S04]  /*50a40*/  LDL.LU R17, [R1+0xe80] ;  /* 0x000e800001117983 */ /* 0x000ee80000300800 */
[----:B------:R-:W3:Y:S04]  /*50a50*/  LDL.LU R6, [R1+0xe84] ;  /* 0x000e840001067983 */ /* 0x000ee80000300800 */
[----:B------:R-:W3:Y:S04]  /*50a60*/  LDL.LU R28, [R1+0xe88] ;  /* 0x000e8800011c7983 */ /* 0x000ee80000300800 */
[----:B------:R-:W3:Y:S04]  /*50a70*/  LDL.LU R15, [R1+0xe8c] ;  /* 0x000e8c00010f7983 */ /* 0x000ee80000300800 */
[----:B------:R-:W3:Y:S04]  /*50a80*/  LDL.LU R14, [R1+0xe70] ;  /* 0x000e7000010e7983 */ /* 0x000ee80000300800 */
[----:B------:R-:W3:Y:S04]  /*50a90*/  LDL R8, [R1+0xe74] ;  /* 0x000e740001087983 */ /* 0x000ee80000100800 */
        /* <DEDUP_REMOVED lines=9> */
[----:B------:R-:W3:Y:S04]  /*50b30*/  LDL R16, [R1+0xe5c] ;  /* 0x000e5c0001107983 */ /* 0x000ee80000100800 */
[----:B------:R-:W3:Y:S04]  /*50b40*/  LDL.LU R25, [R1+0xe40] ;  /* 0x000e400001197983 */ /* 0x000ee80000300800 */
[----:B------:R-:W3:Y:S04]  /*50b50*/  LDL R24, [R1+0xe44] ;  /* 0x000e440001187983 */ /* 0x000ee80000100800 */
[----:B------:R-:W3:Y:S04]  /*50b60*/  LDL.LU R23, [R1+0xe48] ;  /* 0x000e480001177983 */ /* 0x000ee80000300800 */
[----:B------:R-:W3:Y:S04]  /*50b70*/  LDL R22, [R1+0xe4c] ;  /* 0x000e4c0001167983 */ /* 0x000ee80000100800 */
[----:B------:R-:W3:Y:S04]  /*50b80*/  LDL.LU R21, [R1+0xe30] ;  /* 0x000e300001157983 */ /* 0x000ee80000300800 */
[----:B------:R-:W3:Y:S04]  /*50b90*/  LDL R20, [R1+0xe34] ;  /* 0x000e340001147983 */ /* 0x000ee80000100800 */
[----:B------:R-:W3:Y:S04]  /*50ba0*/  LDL.LU R19, [R1+0xe38] ;  /* 0x000e380001137983 */ /* 0x000ee80000300800 */
[----:B------:R-:W3:Y:S01]  /*50bb0*/  LDL R18, [R1+0xe3c] ;  /* 0x000e3c0001127983 */ /* 0x000ee20000100800 */
        /* <DEDUP_REMOVED lines=57> */
[----:B------:R-:W2:Y:S01]  /*50f50*/  LDL.LU R10, [R1+0x2aac] ;  /* 0x002aac00010a7983 */ /* 0x000ea20000300800 */
[----:B----4-:R-:W-:Y:S02]  /*50f60*/  F2FP.SATFINITE.E5M2.F32.PACK_AB_MERGE_C R27, R27, R5, RZ ;  /* 0x000000051b1b723e */ /* 0x010fe400048060ff */
[----:B---3--:R-:W-:Y:S02]  /*50f70*/  F2FP.SATFINITE.E5M2.F32.PACK_AB_MERGE_C R5, R6, R17, RZ ;  /* 0x000000110605723e */ /* 0x008fe400048060ff */
[----:B------:R-:W-:Y:S02]  /*50f80*/  F2FP.SATFINITE.E5M2.F32.PACK_AB_MERGE_C R6, R8, R14, RZ ;  /* 0x0000000e0806723e */ /* 0x000fe400048060ff */
[----:B------:R-:W-:Y:S02]  /*50f90*/  F2FP.SATFINITE.E5M2.F32.PACK_AB_MERGE_C R2, R2, R4, RZ ;  /* 0x000000040202723e */ /* 0x000fe400048060ff */
[----:B------:R-:W-:Y:S02]  /*50fa0*/  F2FP.SATFINITE.E5M2.F32.PACK_AB_MERGE_C R4, R26, R3, RZ ;  /* 0x000000031a04723e */ /* 0x000fe400048060ff */
[----:B------:R-:W-:-:S02]  /*50fb0*/  F2FP.SATFINITE.E5M2.F32.PACK_AB_MERGE_C R3, R11, R12, RZ ;  /* 0x0000000c0b03723e */ /* 0x000fc400048060ff */
[----:B--2---:R-:W-:Y:S02]  /*50fc0*/  F2FP.SATFINITE.E5M2.F32.PACK_AB_MERGE_C R13, R13, R10, RZ ;  /* 0x0000000a0d0d723e */ /* 0x004fe400048060ff */
[----:B------:R-:W-:-:S03]  /*50fd0*/  F2FP.SATFINITE.E5M2.F32.PACK_AB_MERGE_C R10, R15, R28, RZ ;  /* 0x0000001c0f0a723e */ /* 0x000fc600048060ff */
[----:B------:R-:W-:Y:S04]  /*50fe0*/  STL [R1+0x2800], R13 ;  /* 0x0028000d01007387 */ /* 0x000fe80000100800 */
[----:B------:R-:W-:Y:S04]  /*50ff0*/  STL [R1+0x1ac], R29 ;  /* 0x0001ac1d01007387 */ /* 0x000fe80000100800 */
[----:B------:R-:W-:Y:S04]  /*51000*/  STL [R1+0x27f8], R27 ;  /* 0x0027f81b01007387 */ /* 0x000fe80000100800 */
[----:B------:R0:W-:Y:S04]  /*51010*/  STL [R1+0x208], R5 ;  /* 0x0002080501007387 */ /* 0x0001e80000100800 */
[----:B------:R-:W-:Y:S01]  /*51020*/  STL [R1+0x204], R10 ;  /* 0x0002040a01007387 */ /* 0x000fe20000100800 */
[----:B0-----:R-:W-:-:S03]  /*51030*/  F2FP.SATFINITE.E5M2.F32.PACK_AB_MERGE_C R5, R7, R9, RZ ;  /* 0x000000090705723e */ /* 0x001fc600048060ff */
[----:B------:R-:W-:Y:S04]  /*51040*/  STL [R1+0x13a4], R6 ;  /* 0x0013a40601007387 */ /* 0x000fe80000100800 */
[----:B------:R-:W-:Y:S04]  /*51050*/  STL [R1+0x1398], R5 ;  /* 0x0013980501007387 */ /* 0x000fe80000100800 */
[----:B------:R0:W-:Y:S04]  /*51060*/  STL [R1+0x1458], R2 ;  /* 0x0014580201007387 */ /* 0x0001e80000100800 */
[----:B------:R-:W-:Y:S01]  /*51070*/  STL [R1+0x1450], R4 ;  /* 0x0014500401007387 */ /* 0x000fe20000100800 */
[----:B0-----:R-:W-:-:S03]  /*51080*/  F2FP.SATFINITE.E5M2.F32.PACK_AB_MERGE_C R2, R16, R0, RZ ;  /* 0x000000001002723e */ /* 0x001fc600048060ff */
[----:B------:R0:W-:Y:S01]  /*51090*/  STL [R1+0x13f0], R3 ;  /* 0x0013f00301007387 */ /* 0x0001e20000100800 */
[----:B------:R-:W-:-:S03]  /*510a0*/  F2FP.SATFINITE.E5M2.F32.PACK_AB_MERGE_C R0, R24, R25, RZ ;  /* 0x000000191800723e */ /* 0x000fc600048060ff */
[----:B------:R2:W-:Y:S01]  /*510b0*/  STL [R1+0x13fc], R2 ;  /* 0x0013fc0201007387 */ /* 0x0005e20000100800 */
[----:B0-----:R-:W-:-:S03]  /*510c0*/  F2FP.SATFINITE.E5M2.F32.PACK_AB_MERGE_C R3, R22, R23, RZ ;  /* 0x000000171603723e */ /* 0x001fc600048060ff */
[----:B------:R0:W-:Y:S01]  /*510d0*/  STL [R1+0x2d0], R0 ;  /* 0x0002d00001007387 */ /* 0x0001e20000100800 */
[----:B--2---:R-:W-:-:S03]  /*510e0*/  F2FP.SATFINITE.E5M2.F32.PACK_AB_MERGE_C R2, R20, R21, RZ ;  /* 0x000000151402723e */ /* 0x004fc600048060ff */
[----:B------:R-:W-:Y:S04]  /*510f0*/  STL [R1+0x2dc], R3 ;  /* 0x0002dc0301007387 */ /* 0x000fe80000100800 */
[----:B------:R-:W2:Y:S04]  /*51100*/  LDL.LU R9, [R1+0xe24] ;  /* 0x000e240001097983 */ /* 0x000ea80000300800 */
[----:B------:R-:W-:Y:S04]  /*51110*/  STL [R1+0x1fc], R2 ;  /* 0x0001fc0201007387 */ /* 0x000fe80000100800 */
[----:B------:R-:W3:Y:S01]  /*51120*/  LDL.LU R27, [R1+0x7a0] ;  /* 0x0007a000011b7983 */ /* 0x000ee20000300800 */
[----:B0-----:R-:W-:-:S05]  /*51130*/  F2FP.SATFINITE.E5M2.F32.PACK_AB_MERGE_C R0, R18, R19, RZ ;  /* 0x000000131200723e */ /* 0x001fca00048060ff */
[----:B------:R-:W-:Y:S04]  /*51140*/  STL [R1+0x1f8], R0 ;  /* 0x0001f80001007387 */ /* 0x000fe80000100800 */
[----:B---3--:R0:W-:Y:S04]  /*51150*/  STL [R1+0x2a44], R27 ;  /* 0x002a441b01007387 */ /* 0x0081e80000100800 */
[----:B0-----:R-:W3:Y:S04]  /*51160*/  LDL.LU R27, [R1+0xdc8] ;  /* 0x000dc800011b7983 */ /* 0x001ee80000300800 */
[----:B---3--:R0:W-:Y:S04]  /*51170*/  STL [R1+0x2a48], R27 ;  /* 0x002a481b01007387 */ /* 0x0081e80000100800 */
[----:B0-----:R-:W3:Y:S04]  /*51180*/  LDL R27, [R1+0xdc4] ;  /* 0x000dc400011b7983 */ /* 0x001ee80000100800 */
[----:B---3--:R0:W-:Y:S04]  /*51190*/  STL [R1+0x2a50], R27 ;  /* 0x002a501b01007387 */ /* 0x0081e80000100800 */
[----:B0-----:R-:W3:Y:S04]  /*511a0*/  LDL R27, [R1+0xddc] ;  /* 0x000ddc00011b7983 */ /* 0x001ee80000100800 */
[----:B---3--:R0:W-:Y:S04]  /*511b0*/  STL [R1+0x2a58], R27 ;  /* 0x002a581b01007387 */ /* 0x0081e80000100800 */
[----:B0-----:R-:W3:Y:S04]  /*511c0*/  LDL.LU R27, [R1+0xdd4] ;  /* 0x000dd400011b7983 */ /* 0x001ee80000300800 */
[----:B---3--:R0:W-:Y:S04]  /*511d0*/  STL [R1+0x2a60], R27 ;  /* 0x002a601b01007387 */ /* 0x0081e80000100800 */
[----:B0-----:R-:W3:Y:S04]  /*511e0*/  LDL R27, [R1+0xdec] ;  /* 0x000dec00011b7983 */ /* 0x001ee80000100800 */
[----:B---3--:R0:W-:Y:S04]  /*511f0*/  STL [R1+0x2a68], R27 ;  /* 0x002a681b01007387 */ /* 0x0081e80000100800 */
[----:B0-----:R-:W3:Y:S04]  /*51200*/  LDL.LU R27, [R1+0xde4] ;  /* 0x000de400011b7983 */ /* 0x001ee80000300800 */
[----:B---3--:R0:W-:Y:S04]  /*51210*/  STL [R1+0x2a70], R27 ;  /* 0x002a701b01007387 */ /* 0x0081e80000100800 */
[----:B0-----:R-:W3:Y:S04]  /*51220*/  LDL R27, [R1+0xdfc] ;  /* 0x000dfc00011b7983 */ /* 0x001ee80000100800 */
        /* <DEDUP_REMOVED lines=36> */
[----:B0-----:R-:W3:Y:S01]  /*51470*/  LDL.LU R13, [R1+0xe10] ;  /* 0x000e1000010d7983 */ /* 0x001ee20000300800 */
[----:B--2---:R-:W-:-:S03]  /*51480*/  F2FP.SATFINITE.E5M2.F32.PACK_AB_MERGE_C R9, R9, R27, RZ ;  /* 0x0000001b0909723e */ /* 0x004fc600048060ff */
[----:B---3--:R0:W-:Y:S04]  /*51490*/  STL [R1+0x2aa4], R13 ;  /* 0x002aa40d01007387 */ /* 0x0081e80000100800 */
[----:B0-----:R-:W2:Y:S04]  /*514a0*/  LDL.LU R13, [R1+0xe28] ;  /* 0x000e2800010d7983 */ /* 0x001ea80000300800 */
[----:B------:R-:W3:Y:S04]  /*514b0*/  LDL.LU R29, [R1+0x7a8] ;  /* 0x0007a800011d7983 */ /* 0x000ee80000300800 */
[----:B------:R-:W3:Y:S04]  /*514c0*/  LDL.LU R0, [R1+0x7ac] ;  /* 0x0007ac0001007983 */ /* 0x000ee80000300800 */
        /* <DEDUP_REMOVED lines=24> */
[----:B------:R-:W2:Y:S04]  /*51650*/  LDL.LU R27, [R1+0x2aa8] ;  /* 0x002aa800011b7983 */ /* 0x000ea80000300800 */
[----:B------:R0:W-:Y:S04]  /*51660*/  STL [R1+0x27fc], R9 ;  /* 0x0027fc0901007387 */ /* 0x0001e80000100800 */
[----:B0-----:R-:W4:Y:S01]  /*51670*/  LDL R9, [R1+0xdcc] ;  /* 0x000dcc0001097983 */ /* 0x001f220000100800 */
        /* <DEDUP_REMOVED lines=47> */
[----:B0-----:R-:W4:Y:S01]  /*51970*/  LDL.LU R27, [R1+0x2a48] ;  /* 0x002a4800011b7983 */ /* 0x001f220000300800 */
[----:B---3--:R-:W-:Y:S02]  /*51980*/  F2FP.SATFINITE.E5M2.F32.PACK_AB_MERGE_C R0, R0, R29, RZ ;  /* 0x0000001d0000723e */ /* 0x008fe400048060ff */
[----:B----4-:R-:W-:-:S02]  /*51990*/  F2FP.SATFINITE.E5M2.F32.PACK_AB_MERGE_C R9, R9, R27, RZ ;  /* 0x0000001b0909723e */ /* 0x010fc400048060ff */
[----:B------:R-:W2:Y:S01]  /*519a0*/  LDL.LU R27, [R1+0x2a44] ;  /* 0x002a4400011b7983 */ /* 0x000ea20000300800 */
[----:B------:R-:W-:-:S03]  /*519b0*/  F2FP.SATFINITE.E5M2.F32.PACK_AB_MERGE_C R4, R4, R17, RZ ;  /* 0x000000110404723e */ /* 0x000fc600048060ff */
[----:B------:R-:W-:Y:S04]  /*519c0*/  STL [R1+0xa4], R9 ;  /* 0x0000a40901007387 */ /* 0x000fe80000100800 */
[----:B------:R0:W-:Y:S02]  /*519d0*/  STL [R1+0x2858], R0 ;  /* 0x0028580001007387 */ /* 0x0001e40000100800 */
[----:B0-----:R-:W-:Y:S02]  /*519e0*/  F2FP.SATFINITE.E5M2.F32.PACK_AB_MERGE_C R0, R5, R10, RZ ;  /* 0x0000000a0500723e */ /* 0x001fe400048060ff */
[----:B------:R-:W-:Y:S02]  /*519f0*/  F2FP.SATFINITE.E5M2.F32.PACK_AB_MERGE_C R5, R14, R15, RZ ;  /* 0x0000000f0e05723e */ /* 0x000fe400048060ff */
[----:B--2---:R-:W-:-:S05]  /*51a00*/  F2FP.SATFINITE.E5M2.F32.PACK_AB_MERGE_C R9, R13, R27, RZ ;  /* 0x0000001b0d09723e */ /* 0x004fca00048060ff */
[----:B------:R-:W-:Y:S04]  /*51a10*/  STL [R1+0x10], R9 ;  /* 0x0000100901007387 */ /* 0x000fe80000100800 */
[----:B------:R-:W-:Y:S04]  /*51a20*/  STL [R1+0x2808], R4 ;  /* 0x0028080401007387 */ /* 0x000fe80000100800 */
[----:B------:R0:W-:Y:S02]  /*51a30*/  STL [R1+0x15c], R0 ;  /* 0x00015c0001007387 */ /* 0x0001e40000100800 */
[----:B0-----:R-:W-:-:S02]  /*51a40*/  F2FP.SATFINITE.E5M2.F32.PACK_AB_MERGE_C R0, R28, R6, RZ ;  /* 0x000000061c00723e */ /* 0x001fc400048060ff */
[----:B------:R-:W-:-:S03]  /*51a50*/  F2FP.SATFINITE.E5M2.F32.PACK_AB_MERGE_C R4, R7, R8, RZ ;  /* 0x000000080704723e */ /* 0x000fc600048060ff */
[----:B------:R0:W-:Y:S04]  /*51a60*/  STL [R1+0x194], R0 ;  /* 0x0001940001007387 */ /* 0x0001e80000100800 */
[----:B------:R-:W-:Y:S01]  /*51a70*/  STL [R1+0x190], R5 ;  /* 0x0001900501007387 */ /* 0x000fe20000100800 */
[----:B0-----:R-:W-:Y:S02]  /*51a80*/  F2FP.SATFINITE.E5M2.F32.PACK_AB_MERGE_C R0, R3, R2, RZ ;  /* 0x000000020300723e */ /* 0x001fe400048060ff */
[----:B------:R-:W-:Y:S01]  /*51a90*/  F2FP.SATFINITE.E5M2.F32.PACK_AB_MERGE_C R3, R12, R26, RZ ;  /* 0x0000001a0c03723e */ /* 0x000fe200048060ff */
[----:B------:R-:W-:Y:S01]  /*51aa0*/  STL [R1+0x1bc], R4 ;  /* 0x0001bc0401007387 */ /* 0x000fe20000100800 */
[----:B------:R-:W-:-:S03]  /*51ab0*/  F2FP.SATFINITE.E5M2.F32.PACK_AB_MERGE_C R2, R16, R11, RZ ;  /* 0x0000000b1002723e */ /* 0x000fc600048060ff */
[----:B------:R0:W-:Y:S04]  /*51ac0*/  STL [R1+0x1b4], R0 ;  /* 0x0001b40001007387 */ /* 0x0001e80000100800 */
[----:B------:R2:W-:Y:S01]  /*51ad0*/  STL [R1+0x1380], R3 ;  /* 0x0013800301007387 */ /* 0x0005e20000100800 */
[----:B0-----:R-:W-:-:S03]  /*51ae0*/  F2FP.SATFINITE.E5M2.F32.PACK_AB_MERGE_C R0, R24, R25, RZ ;  /* 0x000000191800723e */ /* 0x001fc600048060ff */
[----:B------:R0:W-:Y:S01]  /*51af0*/  STL [R1+0x1364], R2 ;  /* 0x0013640201007387 */ /* 0x0001e20000100800 */
[----:B--2---:R-:W-:-:S03]  /*51b00*/  F2FP.SATFINITE.E5M2.F32.PACK_AB_MERGE_C R3, R22, R23, RZ ;  /* 0x000000171603723e */ /* 0x004fc600048060ff */
[----:B------:R2:W-:Y:S04]  /*51b10*/  STL [R1+0x1424], R0 ;  /* 0x0014240001007387 */ /* 0x0005e80000100800 */
[----:B------:R-:W-:Y:S04]  /*51b20*/  STL [R1+0x1420], R3 ;  /* 0x0014200301007387 */ /* 0x000fe80000100800 */
[----:B------:R-:W3:Y:S01]  /*51b30*/  LDL R8, [R1+0xd04] ;  /* 0x000d040001087983 */ /* 0x000ee20000100800 */
[----:B0-----:R-:W-:Y:S02]  /*51b40*/  F2FP.SATFINITE.E5M2.F32.PACK_AB_MERGE_C R2, R20, R21, RZ ;  /* 0x000000151402723e */ /* 0x001fe400048060ff */
        /* <DEDUP_REMOVED lines=18> */
[----:B0-----:R-:W2:Y:S04]  /*51c70*/  LDL R8, [R1+0xd44] ;  /* 0x000d440001087983 */ /* 0x001ea80000100800 */
        /* <DEDUP_REMOVED lines=8> */
[----:B0-----:R-:W3:Y:S04]  /*51d00*/  LDL R4, [R1+0xd0c] ;  /* 0x000d0c0001047983 */ /* 0x001ee80000100800 */
        /* <DEDUP_REMOVED lines=42> */
[----:B------:R-:W4:Y:S04]  /*51fb0*/  LDL R11, [R1+0xcb4] ;  /* 0x000cb400010b7983 */ /* 0x000f280000100800 */
[----:B------:R-:W4:Y:S01]  /*51fc0*/  LDL.LU R16, [R1+0xcb8] ;  /* 0x000cb80001107983 */ /* 0x000f220000300800 */
[----:B--2---:R-:W-:-:S03]  /*51fd0*/  F2FP.SATFINITE.E5M2.F32.PACK_AB_MERGE_C R8, R8, R4, RZ ;  /* 0x000000040808723e */ /* 0x004fc600048060ff */
[----:B------:R-:W2:Y:S04]  /*51fe0*/  LDL.LU R25, [R1+0xcbc] ;  /* 0x000cbc0001197983 */ /* 0x000ea80000300800 */
[----:B------:R-:W2:Y:S04]  /*51ff0*/  LDL.LU R23, [R1+0xca0] ;  /* 0x000ca00001177983 */ /* 0x000ea80000300800 */
[----:B------:R-:W2:Y:S04]  /*52000*/  LDL.LU R22, [R1+0xca4] ;  /* 0x000ca40001167983 */ /* 0x000ea80000300800 */
[----:B------:R-:W2:Y:S04]  /*52010*/  LDL.LU R21, [R1+0xca8] ;  /* 0x000ca80001157983 */ /* 0x000ea80000300800 */
[----:B------:R-:W2:Y:S04]  /*52020*/  LDL.LU R20, [R1+0xcac] ;  /* 0x000cac0001147983 */ /* 0x000ea80000300800 */
[----:B------:R-:W2:Y:S04]  /*52030*/  LDL.LU R19, [R1+0xc90] ;  /* 0x000c900001137983 */ /* 0x000ea80000300800 */
[----:B------:R-:W2:Y:S04]  /*52040*/  LDL R18, [R1+0xc94] ;  /* 0x000c940001127983 */ /* 0x000ea80000100800 */
        /* <DEDUP_REMOVED lines=44> */
[----:B------:R-:W3:Y:S04]  /*52310*/  LDL.LU R0, [R1+0x29ec] ;  /* 0x0029ec0001007983 */ /* 0x000ee80000300800 */
[----:B------:R0:W-:Y:S04]  /*52320*/  STL [R1+0x2bc], R4 ;  /* 0x0002bc0401007387 */ /* 0x0001e80000100800 */
[----:B0-----:R-:W4:Y:S02]  /*52330*/  LDL.LU R4, [R1+0x29e8] ;  /* 0x0029e80001047983 */ /* 0x001f240000300800 */
[----:B----4-:R-:W-:-:S02]  /*52340*/  F2FP.SATFINITE.E5M2.F32.PACK_AB_MERGE_C R8, R8, R4, RZ ;  /* 0x000000040808723e */ /* 0x010fc400048060ff */
[----:B------:R-:W3:Y:S01]  /*52350*/  LDL.LU R4, [R1+0x29e4] ;  /* 0x0029e40001047983 */ /* 0x000ee20000300800 */
[----:B------:R-:W-:-:S03]  /*52360*/  F2FP.SATFINITE.E5M2.F32.PACK_AB_MERGE_C R24, R24, R28, RZ ;  /* 0x0000001c1818723e */ /* 0x000fc600048060ff */
[----:B------:R0:W-:Y:S02]  /*52370*/  STL [R1+0xfc], R8 ;  /* 0x0000fc0801007387 */ /* 0x0001e40000100800 */
[----:B0-----:R-:W-:Y:S02]  /*52380*/  F2FP.SATFINITE.E5M2.F32.PACK_AB_MERGE_C R8, R29, R13, RZ ;  /* 0x0000000d1d08723e */ /* 0x001fe400048060ff */
[----:B---3--:R-:W-:Y:S02]  /*52390*/  F2FP.SATFINITE.E5M2.F32.PACK_AB_MERGE_C R4, R0, R4, RZ ;  /* 0x000000040004723e */ /* 0x008fe400048060ff */
[----:B------:R-:W-:-:S03]  /*523a0*/  F2FP.SATFINITE.E5M2.F32.PACK_AB_MERGE_C R0, R27, R9, RZ ;  /* 0x000000091b00723e */ /* 0x000fc600048060ff */
[----:B------:R0:W-:Y:S04]  /*523b0*/  STL [R1+0x214], R4 ;  /* 0x0002140401007387 */ /* 0x0001e80000100800 */
[----:B------:R3:W-:Y:S01]  /*523c0*/  STL [R1+0xdc], R0 ;  /* 0x0000dc0001007387 */ /* 0x0007e20000100800 */
[----:B0-----:R-:W-:-:S03]  /*523d0*/  F2FP.SATFINITE.E5M2.F32.PACK_AB_MERGE_C R4, R5, R10, RZ ;  /* 0x0000000a0504723e */ /* 0x001fc600048060ff */
[----:B------:R-:W-:Y:S01]  /*523e0*/  STL [R1+0x2b8], R8 ;  /* 0x0002b80801007387 */ /* 0x000fe20000100800 */
[----:B---3--:R-:W-:-:S03]  /*523f0*/  F2FP.SATFINITE.E5M2.F32.PACK_AB_MERGE_C R0, R6, R17, RZ ;  /* 0x000000110600723e */ /* 0x008fc600048060ff */
[----:B------:R0:W-:Y:S01]  /*52400*/  STL [R1+0x84], R4 ;  /* 0x0000840401007387 */ /* 0x0001e20000100800 */
[----:B------:R-:W-:-:S03]  /*52410*/  F2FP.SATFINITE.E5M2.F32.PACK_AB_MERGE_C R5, R26, R3, RZ ;  /* 0x000000031a05723e */ /* 0x000fc600048060ff */
[----:B------:R-:W-:Y:S04]  /*52420*/  STL [R1+0x285c], R24 ;  /* 0x00285c1801007387 */ /* 0x000fe80000100800 */
[----:B------:R3:W-:Y:S01]  /*52430*/  STL [R1+0x1b8], R0 ;  /* 0x0001b80001007387 */ /* 0x0007e20000100800 */
[----:B0-----:R-:W-:Y:S02]  /*52440*/  F2FP.SATFINITE.E5M2.F32.PACK_AB_MERGE_C R4, R14, R15, RZ ;  /* 0x0000000f0e04723e */ /* 0x001fe400048060ff */
[----:B------:R-:W-:-:S03]  /*52450*/  F2FP.SATFINITE.E5M2.F32.PACK_AB_MERGE_C R6, R11, R12, RZ ;  /* 0x0000000c0b06723e */ /* 0x000fc600048060ff */
[----:B------:R-:W-:Y:S01]  /*52460*/  STL [R1+0x2b0], R4 ;  /* 0x0002b00401007387 */ /* 0x000fe20000100800 */
[----:B---3--:R-:W-:-:S03]  /*52470*/  F2FP.SATFINITE.E5M2.F32.PACK_AB_MERGE_C R0, R2, R7, RZ ;  /* 0x000000070200723e */ /* 0x008fc600048060ff */
[----:B------:R-:W-:Y:S01]  /*52480*/  STL [R1+0x2814], R5 ;  /* 0x0028140501007387 */ /* 0x000fe20000100800 */
[----:B--2---:R-:W-:-:S03]  /*52490*/  F2FP.SATFINITE.E5M2.F32.PACK_AB_MERGE_C R3, R22, R23, RZ ;  /* 0x000000171603723e */ /* 0x004fc600048060ff */
[----:B------:R0:W-:Y:S04]  /*524a0*/  STL [R1+0x104], R0 ;  /* 0x0001040001007387 */ /* 0x0001e80000100800 */
[----:B------:R-:W-:Y:S01]  /*524b0*/  STL [R1+0x280c], R6 ;  /* 0x00280c0601007387 */ /* 0x000fe20000100800 */
[----:B0-----:R-:W-:-:S05]  /*524c0*/  F2FP.SATFINITE.E5M2.F32.PACK_AB_MERGE_C R0, R25, R16, RZ ;  /* 0x000000101900723e */ /* 0x001fca00048060ff */
[----:B------:R0:W-:Y:S04]  /*524d0*/  STL [R1+0x128], R0 ;  /* 0x0001280001007387 */ /* 0x0001e80000100800 */
[----:B------:R-:W-:Y:S04]  /*524e0*/  STL [R1+0x150], R3 ;  /* 0x0001500301007387 */ /* 0x000fe80000100800 */
[----:B------:R-:W2:Y:S01]  /*524f0*/  LDL.LU R11, [R1+0xc64] ;  /* 0x000c6400010b7983 */ /* 0x000ea20000300800 */
[----:B------:R-:W-:Y:S02]  /*52500*/  F2FP.SATFINITE.E5M2.F32.PACK_AB_MERGE_C R2, R20, R21, RZ ;  /* 0x000000151402723e */ /* 0x000fe400048060ff */
[----:B0-----:R-:W-:-:S03]  /*52510*/  F2FP.SATFINITE.E5M2.F32.PACK_AB_MERGE_C R0, R18, R19, RZ ;  /* 0x000000131200723e */ /* 0x001fc600048060ff */
[----:B------:R-:W-:Y:S04]  /*52520*/  STL [R1+0x138], R2 ;  /* 0x0001380201007387 */ /* 0x000fe80000100800 */
[----:B--2---:R0:W-:Y:S04]  /*52530*/  STL [R1+0x29bc], R11 ;  /* 0x0029bc0b01007387 */ /* 0x0041e80000100800 */
[----:B------:R-:W-:Y:S04]  /*52540*/  STL [R1+0x1324], R0 ;  /* 0x0013240001007387 */ /* 0x000fe80000100800 */
        /* <DEDUP_REMOVED lines=28> */
[----:B------:R-:W3:Y:S04]  /*52710*/  LDL R29, [R1+0xc44] ;  /* 0x000c4400011d7983 */ /* 0x000ee80000100800 */
        /* <DEDUP_REMOVED lines=21> */
[----:B------:R-:W4:Y:S01]  /*52870*/  LDL.LU R18, [R1+0xbfc] ;  /* 0x000bfc0001127983 */ /* 0x000f220000300800 */
        /* <DEDUP_REMOVED lines=26> */
[----:B---3--:R-:W-:Y:S02]  /*52a20*/  F2FP.SATFINITE.E5M2.F32.PACK_AB_MERGE_C R29, R29, R8, RZ ;  /* 0x000000081d1d723e */ /* 0x008fe400048060ff */
[----:B----4-:R-:W-:Y:S02]  /*52a30*/  F2FP.SATFINITE.E5M2.F32.PACK_AB_MERGE_C R5, R24, R5, RZ ;  /* 0x000000051805723e */ /* 0x010fe400048060ff */
[----:B------:R-:W-:Y:S02]  /*52a40*/  F2FP.SATFINITE.E5M2.F32.PACK_AB_MERGE_C R9, R27, R9, RZ ;  /* 0x000000091b09723e */ /* 0x000fe400048060ff */
[----:B------:R-:W-:Y:S02]  /*52a50*/  F2FP.SATFINITE.E5M2.F32.PACK_AB_MERGE_C R0, R0, R4, RZ ;  /* 0x000000040000723e */ /* 0x000fe400048060ff */
[----:B------:R-:W-:Y:S02]  /*52a60*/  F2FP.SATFINITE.E5M2.F32.PACK_AB_MERGE_C R27, R10, R13, RZ ;  /* 0x0000000d0a1b723e */ /* 0x000fe400048060ff */
[----:B--2---:R-:W-:-:S05]  /*52a70*/  F2FP.SATFINITE.E5M2.F32.PACK_AB_MERGE_C R26, R26, R6, RZ ;  /* 0x000000061a1a723e */ /* 0x004fca00048060ff */
[----:B------:R-:W-:Y:S04]  /*52a80*/  STL [R1+0x27e8], R26 ;  /* 0x0027e81a01007387 */ /* 0x000fe80000100800 */
[----:B------:R-:W-:Y:S04]  /*52a90*/  STL [R1+0x2b4], R11 ;  /* 0x0002b40b01007387 */ /* 0x000fe80000100800 */
[----:B------:R0:W-:Y:S04]  /*52aa0*/  STL [R1+0x2810], R29 ;  /* 0x0028101d01007387 */ /* 0x0001e80000100800 */
[----:B------:R-:W-:Y:S01]  /*52ab0*/  STL [R1+0x110], R5 ;  /* 0x0001100501007387 */ /* 0x000fe20000100800 */
[----:B------:R-:W-:-:S03]  /*52ac0*/  F2FP.SATFINITE.E5M2.F32.PACK_AB_MERGE_C R6, R14, R15, RZ ;  /* 0x0000000f0e06723e */ /* 0x000fc600048060ff */
[----:B------:R-:W-:Y:S01]  /*52ad0*/  STL [R1+0x2818], R9 ;  /* 0x0028180901007387 */ /* 0x000fe20000100800 */
[----:B0-----:R-:W-:-:S03]  /*52ae0*/  F2FP.SATFINITE.E5M2.F32.PACK_AB_MERGE_C R29, R28, R17, RZ ;  /* 0x000000111c1d723e */ /* 0x001fc600048060ff */
[----:B------:R-:W-:Y:S04]  /*52af0*/  STL [R1+0xf4], R0 ;  /* 0x0000f40001007387 */ /* 0x000fe80000100800 */
[----:B------:R-:W-:Y:S04]  /*52b00*/  STL [R1+0x281c], R27 ;  /* 0x00281c1b01007387 */ /* 0x000fe80000100800 */
[----:B------:R0:W-:Y:S04]  /*52b10*/  STL [R1+0x2820], R29 ;  /* 0x0028201d01007387 */ /* 0x0001e80000100800 */
[----:B------:R-:W-:Y:S01]  /*52b20*/  STL [R1+0x2824], R6 ;  /* 0x0028240601007387 */ /* 0x000fe20000100800 */
[----:B0-----:R-:W-:-:S02]  /*52b30*/  F2FP.SATFINITE.E5M2.F32.PACK_AB_MERGE_C R29, R2, R7, RZ ;  /* 0x00000007021d723e */ /* 0x001fc400048060ff */
[----:B------:R-:W-:-:S03]  /*52b40*/  F2FP.SATFINITE.E5M2.F32.PACK_AB_MERGE_C R27, R12, R3, RZ ;  /* 0x000000030c1b723e */ /* 0x000fc600048060ff */
[----:B------:R0:W-:Y:S01]  /*52b50*/  STL [R1+0x282c], R29 ;  /* 0x00282c1d01007387 */ /* 0x0001e20000100800 */
[----:B------:R-:W-:-:S03]  /*52b60*/  F2FP.SATFINITE.E5M2.F32.PACK_AB_MERGE_C R0, R25, R16, RZ ;  /* 0x000000101900723e */ /* 0x000fc600048060ff */
[----:B------:R-:W-:Y:S01]  /*52b70*/  STL [R1+0x2830], R27 ;  /* 0x0028301b01007387 */ /* 0x000fe20000100800 */
[----:B0-----:R-:W-:-:S05]  /*52b80*/  F2FP.SATFINITE.E5M2.F32.PACK_AB_MERGE_C R29, R22, R23, RZ ;  /* 0x00000017161d723e */ /* 0x001fca00048060ff */
[----:B------:R-:W-:Y:S04]  /*52b90*/  STL [R1+0x2834], R29 ;  /* 0x0028341d01007387 */ /* 0x000fe80000100800 */
[----:B------:R0:W-:Y:S04]  /*52ba0*/  STL [R1+0x80], R0 ;  /* 0x0000800001007387 */ /* 0x0001e80000100800 */
[----:B------:R-:W2:Y:S01]  /*52bb0*/  LDL.LU R8, [R1+0xbec] ;  /* 0x000bec0001087983 */ /* 0x000ea20000300800 */
[----:B0-----:R-:W-:-:S05]  /*52bc0*/  F2FP.SATFINITE.E5M2.F32.PACK_AB_MERGE_C R0, R20, R21, RZ ;  /* 0x000000151400723e */ /* 0x001fca00048060ff */
[----:B------:R-:W-:Y:S04]  /*52bd0*/  STL [R1+0x70], R0 ;  /* 0x0000700001007387 */ /* 0x000fe80000100800 */
[----:B--2---:R0:W-:Y:S04]  /*52be0*/  STL [R1+0x29ac], R8 ;  /* 0x0029ac0801007387 */ /* 0x0041e80000100800 */
[----:B0-----:R-:W2:Y:S04]  /*52bf0*/  LDL.LU R8, [R1+0xbe4] ;  /* 0x000be40001087983 */ /* 0x001ea80000300800 */
[----:B------:R-:W3:Y:S04]  /*52c00*/  LDL R23, [R1+0x784] ;  /* 0x0007840001177983 */ /* 0x000ee80000100800 */
[----:B---3--:R0:W-:Y:S04]  /*52c10*/  STL [R1+0x29a8], R23 ;  /* 0x0029a81701007387 */ /* 0x0081e80000100800 */
[----:B0-----:R-:W3:Y:S04]  /*52c20*/  LDL.LU R23, [R1+0xbe8] ;  /* 0x000be80001177983 */ /* 0x001ee80000300800 */
[----:B---3--:R0:W-:Y:S04]  /*52c30*/  STL [R1+0x29b0], R23 ;  /* 0x0029b01701007387 */ /* 0x0081e80000100800 */
[----:B0-----:R-:W2:Y:S04]  /*52c40*/  LDL.LU R23, [R1+0xbe0] ;  /* 0x000be00001177983 */ /* 0x001ea80000300800 */
[----:B------:R-:W3:Y:S04]  /*52c50*/  LDL.LU R22, [R1+0x78c] ;  /* 0x00078c0001167983 */ /* 0x000ee80000300800 */
[----:B---3--:R0:W-:Y:S04]  /*52c60*/  STL [R1+0x29a4], R22 ;  /* 0x0029a41601007387 */ /* 0x0081e80000100800 */
[----:B0-----:R-:W3:Y:S04]  /*52c70*/  LDL.LU R22, [R1+0x780] ;  /* 0x0007800001167983 */ /* 0x001ee80000300800 */
[----:B------:R-:W4:Y:S04]  /*52c80*/  LDL R13, [R1+0xbd4] ;  /* 0x000bd400010d7983 */ /* 0x000f280000100800 */
[----:B----4-:R0:W-:Y:S04]  /*52c90*/  STL [R1+0x29a0], R13 ;  /* 0x0029a00d01007387 */ /* 0x0101e80000100800 */
[----:B0-----:R-:W4:Y:S04]  /*52ca0*/  LDL.LU R13, [R1+0x788] ;  /* 0x00078800010d7983 */ /* 0x001f280000300800 */
[----:B------:R-:W2:Y:S04]  /*52cb0*/  LDL.LU R11, [R1+0xbdc] ;  /* 0x000bdc00010b7983 */ /* 0x000ea80000300800 */
        /* <DEDUP_REMOVED lines=17> */
[----:B0-----:R-:W4:Y:S01]  /*52dd0*/  LDL.LU R6, [R1+0xbc8] ;  /* 0x000bc80001067983 */ /* 0x001f220000300800 */
[----:B------:R-:W-:-:S02]  /*52de0*/  F2FP.SATFINITE.E5M2.F32.PACK_AB_MERGE_C R27, R18, R19, RZ ;  /* 0x00000013121b723e */ /* 0x000fc400048060ff */
[----:B------:R-:W-:Y:S01]  /*52df0*/  F2FP.SATFINITE.E5M2.F32.PACK_AB_MERGE_C R8, R8, R23, RZ ;  /* 0x000000170808723e */ /* 0x000fe200048060ff */
[----:B----4-:R0:W-:Y:S04]  /*52e00*/  STL [R1+0x2994], R6 ;  /* 0x0029940601007387 */ /* 0x0101e80000100800 */
[----:B0-----:R-:W4:Y:S04]  /*52e10*/  LDL.LU R6, [R1+0xbc0] ;  /* 0x000bc00001067983 */ /* 0x001f280000300800 */
        /* <DEDUP_REMOVED lines=21> */
[----:B------:R0:W-:Y:S04]  /*52f70*/  STL [R1+0x2838], R27 ;  /* 0x0028381b01007387 */ /* 0x0001e80000100800 */
[----:B0-----:R-:W4:Y:S04]  /*52f80*/  LDL.LU R27, [R1+0xb90] ;  /* 0x000b9000011b7983 */ /* 0x001f280000300800 */
[----:B------:R-:W2:Y:S04]  /*52f90*/  LDL.LU R23, [R1+0x29b0] ;  /* 0x0029b00001177983 */ /* 0x000ea80000300800 */
[----:B------:R0:W-:Y:S04]  /*52fa0*/  STL [R1+0x5c], R8 ;  /* 0x00005c0801007387 */ /* 0x0001e80000100800 */
[----:B0-----:R-:W2:Y:S02]  /*52fb0*/  LDL.LU R8, [R1+0x29ac] ;  /* 0x0029ac0001087983 */ /* 0x001ea40000300800 */
[----:B--2---:R-:W-:-:S02]  /*52fc0*/  F2FP.SATFINITE.E5M2.F32.PACK_AB_MERGE_C R8, R8, R23, RZ ;  /* 0x000000170808723e */ /* 0x004fc400048060ff */
[----:B------:R-:W2:Y:S04]  /*52fd0*/  LDL.LU R23, [R1+0x29a8] ;  /* 0x0029a80001177983 */ /* 0x000ea80000300800 */
[----:B------:R0:W-:Y:S04]  /*52fe0*/  STL [R1+0x2840], R8 ;  /* 0x0028400801007387 */ /* 0x0001e80000100800 */
[----:B0-----:R-:W4:Y:S01]  /*52ff0*/  LDL R8, [R1+0xbac] ;  /* 0x000bac0001087983 */ /* 0x001f220000100800 */
[----:B--2---:R-:W-:-:S03]  /*53000*/  F2FP.SATFINITE.E5M2.F32.PACK_AB_MERGE_C R23, R23, R22, RZ ;  /* 0x000000161717723e */ /* 0x004fc600048060ff */
[----:B------:R-:W2:Y:S04]  /*53010*/  LDL.LU R22, [R1+0x29a4] ;  /* 0x0029a40001167983 */ /* 0x000ea80000300800 */
[----:B------:R0:W-:Y:S04]  /*53020*/  STL [R1+0x2860], R23 ;  /* 0x0028601701007387 */ /* 0x0001e80000100800 */
[----:B0-----:R-:W4:Y:S01]  /*53030*/  LDL.LU R23, [R1+0xba8] ;  /* 0x000ba80001177983 */ /* 0x001f220000300800 */
[----:B--2---:R-:W-:-:S03]  /*53040*/  F2FP.SATFINITE.E5M2.F32.PACK_AB_MERGE_C R22, R22, R13, RZ ;  /* 0x0000000d1616723e */ /* 0x004fc600048060ff */
[----:B------:R-:W2:Y:S04]  /*53050*/  LDL.LU R13, [R1+0x29a0] ;  /* 0x0029a000010d7983 */ /* 0x000ea80000300800 */
[----:B------:R0:W-:Y:S04]  /*53060*/  STL [R1+0x2864], R22 ;  /* 0x0028641601007387 */ /* 0x0001e80000100800 */
[----:B0-----:R-:W4:Y:S01]  /*53070*/  LDL.LU R22, [R1+0xba4] ;  /* 0x000ba40001167983 */ /* 0x001f220000300800 */
[----:B--2---:R-:W-:-:S03]  /*53080*/  F2FP.SATFINITE.E5M2.F32.PACK_AB_MERGE_C R13, R13, R11, RZ ;  /* 0x0000000b0d0d723e */ /* 0x004fc600048060ff */
[----:B------:R-:W3:Y:S04]  /*53090*/  LDL.LU R11, [R1+0x299c] ;  /* 0x00299c00010b7983 */ /* 0x000ee80000300800 */
[----:B------:R0:W-:Y:S04]  /*530a0*/  STL [R1+0x2844], R13 ;  /* 0x0028440d01007387 */ /* 0x0001e80000100800 */
[----:B0-----:R-:W2:Y:S01]  /*530b0*/  LDL.LU R13, [R1+0xba0] ;  /* 0x000ba000010d7983 */ /* 0x001ea20000300800 */
[----:B---3--:R-:W-:-:S03]  /*530c0*/  F2FP.SATFINITE.E5M2.F32.PACK_AB_MERGE_C R11, R11, R29, RZ ;  /* 0x0000001d0b0b723e */ /* 0x008fc600048060ff */
[----:B------:R-:W4:Y:S04]  /*530d0*/  LDL.LU R29, [R1+0x2998] ;  /* 0x00299800011d7983 */ /* 0x000f280000300800 */
[----:B------:R0:W-:Y:S04]  /*530e0*/  STL [R1+0x2848], R11 ;  /* 0x0028480b01007387 */ /* 0x0001e80000100800 */
[----:B0-----:R-:W3:Y:S01]  /*530f0*/  LDL.LU R11, [R1+0xbbc] ;  /* 0x000bbc00010b7983 */ /* 0x001ee20000300800 */
[----:B----4-:R-:W-:-:S03]  /*53100*/  F2FP.SATFINITE.E5M2.F32.PACK_AB_MERGE_C R29, R29, R6, RZ ;  /* 0x000000061d1d723e */ /* 0x010fc600048060ff */
[----:B------:R-:W4:Y:S04]  /*53110*/  LDL.LU R6, [R1+0x2994] ;  /* 0x0029940001067983 */ /* 0x000f280000300800 */
[----:B------:R0:W-:Y:S04]  /*53120*/  STL [R1+0xa0], R29 ;  /* 0x0000a01d01007387 */ /* 0x0001e80000100800 */
[----:B0-----:R-:W4:Y:S02]  /*53130*/  LDL.LU R29, [R1+0x2990] ;  /* 0x00299000011d7983 */ /* 0x001f240000300800 */
[----:B----4-:R-:W-:-:S02]  /*53140*/  F2FP.SATFINITE.E5M2.F32.PACK_AB_MERGE_C R29, R29, R6, RZ ;  /* 0x000000061d1d723e */ /* 0x010fc400048060ff */
[----:B------:R-:W4:Y:S04]  /*53150*/  LDL.LU R6, [R1+0x298c] ;  /* 0x00298c0001067983 */ /* 0x000f280000300800 */
[----:B------:R0:W-:Y:S04]  /*53160*/  STL [R1+0x98], R29 ;  /* 0x0000981d01007387 */ /* 0x0001e80000100800 */
[----:B0-----:R-:W4:Y:S02]  /*53170*/  LDL.LU R29, [R1+0x2988] ;  /* 0x00298800011d7983 */ /* 0x001f240000300800 */
[----:B----4-:R-:W-:-:S02]  /*53180*/  F2FP.SATFINITE.E5M2.F32.PACK_AB_MERGE_C R29, R29, R6, RZ ;  /* 0x000000061d1d723e */ /* 0x010fc400048060ff */
[----:B------:R-:W4:Y:S04]  /*53190*/  LDL.LU R6, [R1+0x2984] ;  /* 0x0029840001067983 */ /* 0x000f280000300800 */
[----:B------:R0:W-:Y:S04]  /*531a0*/  STL [R1+0xcc], R29 ;  /* 0x0000cc1d01007387 */ /* 0x0001e80000100800 */
[----:B0-----:R-:W3:Y:S01]  /*531b0*/  LDL.LU R29, [R1+0x2980] ;  /* 0x00298000011d7983 */ /* 0x001ee20000300800 */
[----:B--2---:R-:W-:Y:S02]  /*531c0*/  F2FP.SATFINITE.E5M2.F32.PACK_AB_MERGE_C R13, R22, R13, RZ ;  /* 0x0000000d160d723e */ /* 0x004fe400048060ff */
[----:B---3--:R-:W-:-:S02]  /*531d0*/  F2FP.SATFINITE.E5M2.F32.PACK_AB_MERGE_C R11, R11, R29, RZ ;  /* 0x0000001d0b0b723e */ /* 0x008fc400048060ff */
[----:B------:R-:W2:Y:S01]  /*531e0*/  LDL.LU R29, [R1+0x297c] ;  /* 0x00297c00011d7983 */ /* 0x000ea20000300800 */
[----:B----4-:R-:W-:-:S03]  /*531f0*/  F2FP.SATFINITE.E5M2.F32.PACK_AB_MERGE_C R6, R9, R6, RZ ;  /* 0x000000060906723e */ /* 0x010fc600048060ff */
[----:B------:R0:W-:Y:S01]  /*53200*/  STL [R1+0xc8], R11 ;  /* 0x0000c80b01007387 */ /* 0x0001e20000100800 */
[----:B------:R-:W-:Y:S02]  /*53210*/  F2FP.SATFINITE.E5M2.F32.PACK_AB_MERGE_C R5, R5, R26, RZ ;  /* 0x0000001a0505723e */ /* 0x000fe400048060ff */
[----:B------:R-:W-:Y:S01]  /*53220*/  F2FP.SATFINITE.E5M2.F32.PACK_AB_MERGE_C R4, R4, R24, RZ ;  /* 0x000000180404723e */ /* 0x000fe200048060ff */
[----:B------:R-:W-:Y:S01]  /*53230*/  STL [R1+0x130c], R13 ;  /* 0x00130c0d01007387 */ /* 0x000fe20000100800 */
[----:B0-----:R-:W-:Y:S02]  /*53240*/  F2FP.SATFINITE.E5M2.F32.PACK_AB_MERGE_C R11, R8, R23, RZ ;  /* 0x00000017080b723e */ /* 0x001fe400048060ff */
[----:B------:R-:W-:-:S03]  /*53250*/  F2FP.SATFINITE.E5M2.F32.PACK_AB_MERGE_C R0, R10, R0, RZ ;  /* 0x000000000a00723e */ /* 0x000fc600048060ff */
[----:B------:R-:W-:Y:S01]  /*53260*/  STL [R1+0x12e8], R11 ;  /* 0x0012e80b01007387 */ /* 0x000fe20000100800 */
[----:B------:R-:W-:Y:S02]  /*53270*/  F2FP.SATFINITE.E5M2.F32.PACK_AB_MERGE_C R26, R12, R3, RZ ;  /* 0x000000030c1a723e */ /* 0x000fe400048060ff */
[----:B------:R-:W-:Y:S02]  /*53280*/  F2FP.SATFINITE.E5M2.F32.PACK_AB_MERGE_C R10, R20, R21, RZ ;  /* 0x00000015140a723e */ /* 0x000fe400048060ff */
[----:B--2---:R-:W-:-:S05]  /*53290*/  F2FP.SATFINITE.E5M2.F32.PACK_AB_MERGE_C R8, R29, R27, RZ ;  /* 0x0000001b1d08723e */ /* 0x004fca00048060ff */
[----:B------:R-:W-:Y:S04]  /*532a0*/  STL [R1+0x136c], R8 ;  /* 0x00136c0801007387 */ /* 0x000fe80000100800 */
[----:B------:R-:W-:Y:S04]  /*532b0*/  STL [R1+0x1368], R6 ;  /* 0x0013680601007387 */ /* 0x000fe80000100800 */
[----:B------:R0:W-:Y:S04]  /*532c0*/  STL [R1+0x1330], R5 ;  /* 0x0013300501007387 */ /* 0x0001e80000100800 */
[----:B------:R2:W-:Y:S04]  /*532d0*/  STL [R1+0x133c], R4 ;  /* 0x00133c0401007387 */ /* 0x0005e80000100800 */
[----:B------:R3:W-:Y:S01]  /*532e0*/  STL [R1+0x298], R0 ;  /* 0x0002980001007387 */ /* 0x0007e20000100800 */
[----:B0-----:R-:W-:-:S02]  /*532f0*/  F2FP.SATFINITE.E5M2.F32.PACK_AB_MERGE_C R5, R28, R17, RZ ;  /* 0x000000111c05723e */ /* 0x001fc400048060ff */
[----:B--2---:R-:W-:-:S03]  /*53300*/  F2FP.SATFINITE.E5M2.F32.PACK_AB_MERGE_C R4, R14, R15, RZ ;  /* 0x0000000f0e04723e */ /* 0x004fc600048060ff */
[----:B------:R-:W-:Y:S01]  /*53310*/  STL [R1+0x12b0], R5 ;  /* 0x0012b00501007387 */ /* 0x000fe20000100800 */
[----:B---3--:R-:W-:-:S03]  /*53320*/  F2FP.SATFINITE.E5M2.F32.PACK_AB_MERGE_C R0, R2, R7, RZ ;  /* 0x000000070200723e */ /* 0x008fc600048060ff */
[----:B------:R-:W-:Y:S04]  /*53330*/  STL [R1+0x9c], R4 ;  /* 0x00009c0401007387 */ /* 0x000fe80000100800 */
[----:B------:R-:W-:Y:S04]  /*53340*/  STL [R1+0x2868], R26 ;  /* 0x0028681a01007387 */ /* 0x000fe80000100800 */
[----:B------:R0:W-:Y:S04]  /*53350*/  STL [R1+0x1220], R0 ;  /* 0x0012200001007387 */ /* 0x0001e80000100800 */
[----:B------:R-:W-:Y:S01]  /*53360*/  STL [R1+0x286c], R10 ;  /* 0x00286c0a01007387 */ /* 0x000fe20000100800 */
[----:B0-----:R-:W-:-:S05]  /*53370*/  F2FP.SATFINITE.E5M2.F32.PACK_AB_MERGE_C R0, R25, R16, RZ ;  /* 0x000000101900723e */ /* 0x001fca00048060ff */
[----:B------:R0:W-:Y:S04]  /*53380*/  STL [R1+0x23c], R0 ;  /* 0x00023c0001007387 */ /* 0x0001e80000100800 */
[----:B------:R-:W2:Y:S04]  /*53390*/  LDL.LU R4, [R1+0xb34] ;  /* 0x000b340001047983 */ /* 0x000ea80000300800 */
[----:B------:R-:W3:Y:S01]  /*533a0*/  LDL.LU R9, [R1+0xb24] ;  /* 0x000b240001097983 */ /* 0x000ee20000300800 */
[----:B0-----:R-:W-:-:S05]  /*533b0*/  F2FP.SATFINITE.E5M2.F32.PACK_AB_MERGE_C R0, R18, R19, RZ ;  /* 0x000000131200723e */ /* 0x001fca00048060ff */
[----:B------:R-:W-:Y:S04]  /*533c0*/  STL [R1+0x1214], R0 ;  /* 0x0012140001007387 */ /* 0x000fe80000100800 */
        /* <DEDUP_REMOVED lines=11> */
[----:B------:R-:W4:Y:S04]  /*53480*/  LDL R5, [R1+0xb04] ;  /* 0x000b040001057983 */ /* 0x000f280000100800 */
[----:B----4-:R0:W-:Y:S04]  /*53490*/  STL [R1+0x2958], R5 ;  /* 0x0029580501007387 */ /* 0x0101e80000100800 */
[----:B0-----:R-:W4:Y:S04]  /*534a0*/  LDL.LU R5, [R1+0xb1c] ;  /* 0x000b1c0001057983 */ /* 0x001f280000300800 */
[----:B----4-:R0:W-:Y:S04]  /*534b0*/  STL [R1+0x2960], R5 ;  /* 0x0029600501007387 */ /* 0x0101e80000100800 */
[----:B0-----:R-:W4:Y:S04]  /*534c0*/  LDL.LU R5, [R1+0xb10] ;  /* 0x000b100001057983 */ /* 0x001f280000300800 */
[----:B----4-:R0:W-:Y:S04]  /*534d0*/  STL [R1+0x2968], R5 ;  /* 0x0029680501007387 */ /* 0x0101e80000100800 */
[----:B0-----:R-:W4:Y:S04]  /*534e0*/  LDL.LU R5, [R1+0xb28] ;  /* 0x000b280001057983 */ /* 0x001f280000300800 */
[----:B------:R-:W2:Y:S04]  /*534f0*/  LDL.LU R25, [R1+0xaf4] ;  /* 0x000af40001197983 */ /* 0x000ea80000300800 */
        /* <DEDUP_REMOVED lines=8> */
[----:B0-----:R-:W3:Y:S01]  /*53580*/  LDL.LU R21, [R1+0xaf0] ;  /* 0x000af00001157983 */ /* 0x001ee20000300800 */
[----:B------:R-:W-:-:S03]  /*53590*/  F2FP.SATFINITE.E5M2.F32.PACK_AB_MERGE_C R4, R4, R9, RZ ;  /* 0x000000090404723e */ /* 0x000fc600048060ff */
[----:B---3--:R0:W-:Y:S04]  /*535a0*/  STL [R1+0x2950], R21 ;  /* 0x0029501501007387 */ /* 0x0081e80000100800 */
        /* <DEDUP_REMOVED lines=23> */
[----:B------:R-:W3:Y:S04]  /*53720*/  LDL.LU R18, [R1+0xa94] ;  /* 0x000a940001127983 */ /* 0x000ee80000300800 */
        /* <DEDUP_REMOVED lines=24> */
[----:B------:R-:W3:Y:S04]  /*538b0*/  LDL.LU R25, [R1+0x2954] ;  /* 0x0029540001197983 */ /* 0x000ee80000300800 */
[----:B------:R0:W-:Y:S04]  /*538c0*/  STL [R1+0x287c], R5 ;  /* 0x00287c0501007387 */ /* 0x0001e80000100800 */
[----:B0-----:R-:W4:Y:S01]  /*538d0*/  LDL.LU R5, [R1+0xaf8] ;  /* 0x000af80001057983 */ /* 0x001f220000300800 */
[----:B---3--:R-:W-:-:S03]  /*538e0*/  F2FP.SATFINITE.E5M2.F32.PACK_AB_MERGE_C R25, R25, R21, RZ ;  /* 0x000000151919723e */ /* 0x008fc600048060ff */
[----:B------:R-:W2:Y:S04]  /*538f0*/  LDL.LU R21, [R1+0x2950] ;  /* 0x0029500001157983 */ /* 0x000ea80000300800 */
[----:B------:R0:W-:Y:S04]  /*53900*/  STL [R1+0x121c], R25 ;  /* 0x00121c1901007387 */ /* 0x0001e80000100800 */
[----:B0-----:R-:W2:Y:S02]  /*53910*/  LDL.LU R25, [R1+0x294c] ;  /* 0x00294c0001197983 */ /* 0x001ea40000300800 */
[----:B--2---:R-:W-:-:S02]  /*53920*/  F2FP.SATFINITE.E5M2.F32.PACK_AB_MERGE_C R25, R25, R21, RZ ;  /* 0x000000151919723e */ /* 0x004fc400048060ff */
[----:B------:R-:W2:Y:S01]  /*53930*/  LDL.LU R21, [R1+0x2948] ;  /* 0x0029480001157983 */ /* 0x000ea20000300800 */
[----:B----4-:R-:W-:-:S03]  /*53940*/  F2FP.SATFINITE.E5M2.F32.PACK_AB_MERGE_C R5, R6, R5, RZ ;  /* 0x000000050605723e */ /* 0x010fc600048060ff */
[----:B------:R-:W-:Y:S01]  /*53950*/  STL [R1+0x2880], R25 ;  /* 0x0028801901007387 */ /* 0x000fe20000100800 */
[----:B------:R-:W-:Y:S02]  /*53960*/  F2FP.SATFINITE.E5M2.F32.PACK_AB_MERGE_C R12, R12, R13, RZ ;  /* 0x0000000d0c0c723e */ /* 0x000fe400048060ff */
[----:B------:R-:W-:Y:S02]  /*53970*/  F2FP.SATFINITE.E5M2.F32.PACK_AB_MERGE_C R15, R15, R22, RZ ;  /* 0x000000160f0f723e */ /* 0x000fe400048060ff */
[----:B------:R-:W-:Y:S02]  /*53980*/  F2FP.SATFINITE.E5M2.F32.PACK_AB_MERGE_C R7, R7, R23, RZ ;  /* 0x000000170707723e */ /* 0x000fe400048060ff */
[----:B------:R-:W-:Y:S02]  /*53990*/  F2FP.SATFINITE.E5M2.F32.PACK_AB_MERGE_C R6, R27, R8, RZ ;  /* 0x000000081b06723e */ /* 0x000fe400048060ff */
[----:B------:R-:W-:Y:S02]  /*539a0*/  F2FP.SATFINITE.E5M2.F32.PACK_AB_MERGE_C R3, R3, R2, RZ ;  /* 0x000000020303723e */ /* 0x000fe400048060ff */
[----:B--2---:R-:W-:-:S05]  /*539b0*/  F2FP.SATFINITE.E5M2.F32.PACK_AB_MERGE_C R21, R21, R9, RZ ;  /* 0x000000091515723e */ /* 0x004fca00048060ff */
[----:B------:R-:W-:Y:S04]  /*539c0*/  STL [R1+0x2884], R21 ;  /* 0x0028841501007387 */ /* 0x000fe80000100800 */
[----:B------:R0:W-:Y:S02]  /*539d0*/  STL [R1+0xc4], R5 ;  /* 0x0000c40501007387 */ /* 0x0001e40000100800 */
[----:B0-----:R-:W-:Y:S02]  /*539e0*/  F2FP.SATFINITE.E5M2.F32.PACK_AB_MERGE_C R5, R10, R4, RZ ;  /* 0x000000040a05723e */ /* 0x001fe400048060ff */
[----:B------:R-:W-:-:S03]  /*539f0*/  F2FP.SATFINITE.E5M2.F32.PACK_AB_MERGE_C R4, R11, R26, RZ ;  /* 0x0000001a0b04723e */ /* 0x000fc600048060ff */
[----:B------:R0:W-:Y:S04]  /*53a00*/  STL [R1+0x12a4], R5 ;  /* 0x0012a40501007387 */ /* 0x0001e80000100800 */
[----:B------:R-:W-:Y:S04]  /*53a10*/  STL [R1+0x27d0], R12 ;  /* 0x0027d00c01007387 */ /* 0x000fe80000100800 */
[----:B------:R2:W-:Y:S01]  /*53a20*/  STL [R1+0x26c], R4 ;  /* 0x00026c0401007387 */ /* 0x0005e20000100800 */
[----:B0-----:R-:W-:-:S03]  /*53a30*/  F2FP.SATFINITE.E5M2.F32.PACK_AB_MERGE_C R5, R24, R29, RZ ;  /* 0x0000001d1805723e */ /* 0x001fc600048060ff */
[----:B------:R-:W-:Y:S04]  /*53a40*/  STL [R1+0x27a8], R15 ;  /* 0x0027a80f01007387 */ /* 0x000fe80000100800 */
[----:B------:R0:W-:Y:S01]  /*53a50*/  STL [R1+0x27ac], R7 ;  /* 0x0027ac0701007387 */ /* 0x0001e20000100800 */
[----:B--2---:R-:W-:Y:S02]  /*53a60*/  F2FP.SATFINITE.E5M2.F32.PACK_AB_MERGE_C R4, R17, R0, RZ ;  /* 0x000000001104723e */ /* 0x004fe400048060ff */
[----:B------:R-:W-:Y:S01]  /*53a70*/  F2FP.SATFINITE.E5M2.F32.PACK_AB_MERGE_C R0, R14, R28, RZ ;  /* 0x0000001c0e00723e */ /* 0x000fe200048060ff */
[----:B------:R-:W-:Y:S04]  /*53a80*/  STL [R1+0x1358], R6 ;  /* 0x0013580601007387 */ /* 0x000fe80000100800 */
[----:B------:R-:W-:Y:S04]  /*53a90*/  STL [R1+0x1354], R5 ;  /* 0x0013540501007387 */ /* 0x000fe80000100800 */
[----:B------:R-:W-:Y:S04]  /*53aa0*/  STL [R1+0x13ac], R4 ;  /* 0x0013ac0401007387 */ /* 0x000fe80000100800 */
[----:B------:R2:W-:Y:S04]  /*53ab0*/  STL [R1+0x13a8], R0 ;  /* 0x0013a80001007387 */ /* 0x0005e80000100800 */
[----:B------:R-:W-:Y:S04]  /*53ac0*/  STL [R1+0x13bc], R3 ;  /* 0x0013bc0301007387 */ /* 0x000fe80000100800 */
[----:B0-----:R-:W3:Y:S01]  /*53ad0*/  LDL.LU R7, [R1+0xa24] ;  /* 0x000a240001077983 */ /* 0x001ee20000300800 */
        /* <DEDUP_REMOVED lines=59> */
[----:B------:R-:W3:Y:S04]  /*53e90*/  LDL R12, [R1+0xa2c] ;  /* 0x000a2c00010c7983 */ /* 0x000ee80000100800 */
[----:B------:R-:W4:Y:S04]  /*53ea0*/  LDL.LU R21, [R1+0x910] ;  /* 0x0009100001157983 */ /* 0x000f280000300800 */
[----:B------:R-:W4:Y:S04]  /*53eb0*/  LDL.LU R25, [R1+0x914] ;  /* 0x0009140001197983 */ /* 0x000f280000300800 */
[----:B------:R-:W3:Y:S04]  /*53ec0*/  LDL.LU R5, [R1+0x918] ;  /* 0x0009180001057983 */ /* 0x000ee80000300800 */
[----:B------:R-:W3:Y:S04]  /*53ed0*/  LDL R6, [R1+0x91c] ;  /* 0x00091c0001067983 */ /* 0x000ee80000100800 */
        /* <DEDUP_REMOVED lines=76> */
[----:B---3--:R-:W-:-:S03]  /*543a0*/  F2FP.SATFINITE.E5M2.F32.PACK_AB_MERGE_C R6, R6, R5, RZ ;  /* 0x000000050606723e */ /* 0x008fc600048060ff */
[----:B------:R0:W-:Y:S01]  /*543b0*/  STL [R1+0x1460], R7 ;  /* 0x0014600701007387 */ /* 0x0001e20000100800 */
[----:B----4-:R-:W-:Y:S02]  /*543c0*/  F2FP.SATFINITE.E5M2.F32.PACK_AB_MERGE_C R5, R4, R9, RZ ;  /* 0x000000090405723e */ /* 0x010fe400048060ff */
[----:B------:R-:W-:Y:S02]  /*543d0*/  F2FP.SATFINITE.E5M2.F32.PACK_AB_MERGE_C R4, R26, R10, RZ ;  /* 0x0000000a1a04723e */ /* 0x000fe400048060ff */
[----:B0-----:R-:W-:Y:S02]  /*543e0*/  F2FP.SATFINITE.E5M2.F32.PACK_AB_MERGE_C R7, R25, R21, RZ ;  /* 0x000000151907723e */ /* 0x001fe400048060ff */
[----:B------:R-:W-:Y:S02]  /*543f0*/  F2FP.SATFINITE.E5M2.F32.PACK_AB_MERGE_C R2, R2, R29, RZ ;  /* 0x0000001d0202723e */ /* 0x000fe400048060ff */
[----:B------:R-:W-:Y:S02]  /*54400*/  F2FP.SATFINITE.E5M2.F32.PACK_AB_MERGE_C R14, R14, R24, RZ ;  /* 0x000000180e0e723e */ /* 0x000fe400048060ff */
[----:B------:R-:W-:-:S02]  /*54410*/  F2FP.SATFINITE.E5M2.F32.PACK_AB_MERGE_C R3, R3, R0, RZ ;  /* 0x000000000303723e */ /* 0x000fc400048060ff */
        /* <DEDUP_REMOVED lines=12> */
[----:B------:R-:W-:Y:S04]  /*544e0*/  STL [R1+0x24c], R4 ;  /* 0x00024c0401007387 */ /* 0x000fe80000100800 */
[----:B------:R-:W-:Y:S04]  /*544f0*/  STL [R1+0x27b0], R14 ;  /* 0x0027b00e01007387 */ /* 0x000fe80000100800 */
[----:B------:R0:W-:Y:S02]  /*54500*/  STL [R1+0x27b4], R3 ;  /* 0x0027b40301007387 */ /* 0x0001e40000100800 */
[----:B0-----:R-:W-:-:S05]  /*54510*/  F2FP.SATFINITE.E5M2.F32.PACK_AB_MERGE_C R3, R28, R17, RZ ;  /* 0x000000111c03723e */ /* 0x001fca00048060ff */
[----:B------:R-:W-:Y:S04]  /*54520*/  STL [R1+0x132c], R3 ;  /* 0x00132c0301007387 */ /* 0x000fe80000100800 */
[----:B------:R-:W2:Y:S01]  /*54530*/  LDL.LU R28, [R1+0x874] ;  /* 0x00087400011c7983 */ /* 0x000ea20000300800 */
[----:B------:R-:W-:Y:S02]  /*54540*/  F2FP.SATFINITE.E5M2.F32.PACK_AB_MERGE_C R2, R20, R16, RZ ;  /* 0x000000101402723e */ /* 0x000fe400048060ff */
[----:B------:R-:W-:-:S03]  /*54550*/  F2FP.SATFINITE.E5M2.F32.PACK_AB_MERGE_C R0, R18, R19, RZ ;  /* 0x000000131200723e */ /* 0x000fc600048060ff */
        /* <DEDUP_REMOVED lines=121> */
[----:B------:R-:W-:Y:S02]  /*54cf0*/  F2FP.SATFINITE.E5M2.F32.PACK_AB_MERGE_C R27, R27, R0, RZ ;  /* 0x000000001b1b723e */ /* 0x000fe400048060ff */
[----:B------:R-:W-:Y:S02]  /*54d00*/  F2FP.SATFINITE.E5M2.F32.PACK_AB_MERGE_C R29, R29, R17, RZ ;  /* 0x000000111d1d723e */ /* 0x000fe400048060ff */
[----:B--2---:R-:W-:-:S02]  /*54d10*/  F2FP.SATFINITE.E5M2.F32.PACK_AB_MERGE_C R25, R25, R21, RZ ;  /* 0x000000151919723e */ /* 0x004fc400048060ff */
[----:B------:R-:W2:Y:S04]  /*54d20*/  LDL.LU R21, [R1+0x2884] ;  /* 0x0028840001157983 */ /* 0x000ea80000300800 */
[----:B------:R0:W-:Y:S04]  /*54d30*/  STL [R1+0x13c8], R25 ;  /* 0x0013c81901007387 */ /* 0x0001e80000100800 */
[----:B0-----:R-:W3:Y:S04]  /*54d40*/  LDL.LU R25, [R1+0x2880] ;  /* 0x0028800001197983 */ /* 0x001ee80000300800 */
[----:B------:R-:W4:Y:S04]  /*54d50*/  LDL.LU R5, [R1+0x287c] ;  /* 0x00287c0001057983 */ /* 0x000f280000300800 */
[----:B------:R0:W-:Y:S04]  /*54d60*/  STL [R1+0x13c4], R8 ;  /* 0x0013c40801007387 */ /* 0x0001e80000100800 */
[----:B0-----:R-:W2:Y:S04]  /*54d70*/  LDL.LU R8, [R1+0xc] ;  /* 0x00000c0001087983 */ /* 0x001ea80000300800 */
[----:B------:R-:W4:Y:S04]  /*54d80*/  LDL.LU R6, [R1+0x2878] ;  /* 0x0028780001067983 */ /* 0x000f280000300800 */
[----:B------:R0:W-:Y:S04]  /*54d90*/  STL [R1+0x13e0], R9 ;  /* 0x0013e00901007387 */ /* 0x0001e80000100800 */
[----:B0-----:R-:W4:Y:S04]  /*54da0*/  LDL.LU R9, [R1+0x2874] ;  /* 0x0028740001097983 */ /* 0x001f280000300800 */
[----:B------:R-:W4:Y:S04]  /*54db0*/  LDL.LU R4, [R1+0x2870] ;  /* 0x0028700001047983 */ /* 0x000f280000300800 */
[----:B------:R0:W-:Y:S04]  /*54dc0*/  STL [R1+0x13dc], R10 ;  /* 0x0013dc0a01007387 */ /* 0x0001e80000100800 */
[----:B0-----:R-:W4:Y:S04]  /*54dd0*/  LDL.LU R10, [R1+0x286c] ;  /* 0x00286c00010a7983 */ /* 0x001f280000300800 */
[----:B------:R-:W4:Y:S04]  /*54de0*/  LDL.LU R26, [R1+0x2868] ;  /* 0x00286800011a7983 */ /* 0x000f280000300800 */
[----:B------:R0:W-:Y:S04]  /*54df0*/  STL [R1+0x13f8], R22 ;  /* 0x0013f81601007387 */ /* 0x0001e80000100800 */
[----:B0-----:R-:W3:Y:S04]  /*54e00*/  LDL.LU R22, [R1+0x2864] ;  /* 0x0028640001167983 */ /* 0x001ee80000300800 */
[----:B------:R-:W4:Y:S04]  /*54e10*/  LDL.LU R23, [R1+0x2860] ;  /* 0x0028600001177983 */ /* 0x000f280000300800 */
[----:B------:R0:W-:Y:S04]  /*54e20*/  STL [R1+0x13f4], R24 ;  /* 0x0013f41801007387 */ /* 0x0001e80000100800 */
[----:B0-----:R-:W3:Y:S04]  /*54e30*/  LDL.LU R24, [R1+0x285c] ;  /* 0x00285c0001187983 */ /* 0x001ee80000300800 */
[----:B------:R-:W4:Y:S04]  /*54e40*/  LDL.LU R0, [R1+0x2858] ;  /* 0x0028580001007983 */ /* 0x000f280000300800 */
[----:B------:R0:W-:Y:S04]  /*54e50*/  STL [R1+0x1408], R27 ;  /* 0x0014081b01007387 */ /* 0x0001e80000100800 */
[----:B0-----:R-:W3:Y:S04]  /*54e60*/  LDL.LU R27, [R1+0x14] ;  /* 0x00001400011b7983 */ /* 0x001ee80000300800 */
[----:B------:R-:W3:Y:S04]  /*54e70*/  LDL.LU R17, [R1+0x2854] ;  /* 0x0028540001117983 */ /* 0x000ee80000300800 */
[----:B------:R0:W-:Y:S04]  /*54e80*/  STL [R1+0x1404], R29 ;  /* 0x0014041d01007387 */ /* 0x0001e80000100800 */
[----:B0-----:R-:W3:Y:S01]  /*54e90*/  LDL.LU R29, [R1+0x10] ;  /* 0x00001000011d7983 */ /* 0x001ee20000300800 */
[----:B------:R-:W-:-:S03]  /*54ea0*/  F2FP.SATFINITE.E5M2.F32.PACK_AB_MERGE_C R3, R3, R16, RZ ;  /* 0x000000100303723e */ /* 0x000fc600048060ff */
[----:B------:R-:W3:Y:S01]  /*54eb0*/  LDL.LU R16, [R1+0x2850] ;  /* 0x0028500001107983 */ /* 0x000ee20000300800 */
[----:B------:R-:W-:Y:S02]  /*54ec0*/  F2FP.SATFINITE.E5M2.F32.PACK_AB_MERGE_C R14, R2, R14, RZ ;  /* 0x0000000e020e723e */ /* 0x000fe400048060ff */
[----:B------:R-:W-:Y:S01]  /*54ed0*/  F2FP.SATFINITE.E5M2.F32.PACK_AB_MERGE_C R2, R18, R12, RZ ;  /* 0x0000000c1202723e */ /* 0x000fe200048060ff */
[----:B------:R0:W-:Y:S04]  /*54ee0*/  STL [R1+0x141c], R3 ;  /* 0x00141c0301007387 */ /* 0x0001e80000100800 */
[----:B------:R-:W-:Y:S01]  /*54ef0*/  STL [R1+0x1418], R14 ;  /* 0x0014180e01007387 */ /* 0x000fe20000100800 */
[----:B0-----:R-:W-:-:S05]  /*54f00*/  F2FP.SATFINITE.E5M2.F32.PACK_AB_MERGE_C R3, R15, R7, RZ ;  /* 0x000000070f03723e */ /* 0x001fca00048060ff */
[----:B------:R0:W-:Y:S04]  /*54f10*/  STL [R1+0x1434], R3 ;  /* 0x0014340301007387 */ /* 0x0001e80000100800 */
[----:B------:R1:W-:Y:S01]  /*54f20*/  STL [R1+0x1430], R2 ;  /* 0x0014300201007387 */ /* 0x0003e20000100800 */
[----:B0-----:R-:W-:Y:S02]  /*54f30*/  F2FP.SATFINITE.E5M2.F32.PACK_AB_MERGE_C R3, R13, R11, RZ ;  /* 0x0000000b0d03723e */ /* 0x001fe400048060ff */
[----:B-1----:R-:W-:-:S03]  /*54f40*/  F2FP.SATFINITE.E5M2.F32.PACK_AB_MERGE_C R2, R19, R20, RZ ;  /* 0x000000141302723e */ /* 0x002fc600048060ff */
[----:B------:R-:W-:Y:S04]  /*54f50*/  STL [R1+0x1448], R3 ;  /* 0x0014480301007387 */ /* 0x000fe80000100800 */
[----:B------:R0:W-:Y:S04]  /*54f60*/  STL [R1+0x1444], R2 ;  /* 0x0014440201007387 */ /* 0x0001e80000100800 */
[----:B------:R1:W-:Y:S04]  /*54f70*/  STL [R1+0x27d8], R28 ;  /* 0x0027d81c01007387 */ /* 0x0003e80000100800 */
[----:B0-----:R-:W3:Y:S04]  /*54f80*/  LDL.LU R2, [R1+0x1c8] ;  /* 0x0001c80001027983 */ /* 0x001ee80000300800 */
[----:B------:R-:W3:Y:S04]  /*54f90*/  LDL.LU R3, [R1+0x1c0] ;  /* 0x0001c00001037983 */ /* 0x000ee80000300800 */
[----:B------:R-:W3:Y:S01]  /*54fa0*/  LDL.LU R7, [R1+0x118] ;  /* 0x0001180001077983 */ /* 0x000ee20000300800 */
[----:B--2---:R-:W-:-:S05]  /*54fb0*/  LOP3.LUT R13, R8, 0xffff, RZ, 0xc0, !PT ;  /* 0x0000ffff080d7812 */ /* 0x004fca00078ec0ff */
[----:B------:R-:W-:Y:S04]  /*54fc0*/  STL [R1+0xc], R13 ;  /* 0x00000c0d01007387 */ /* 0x000fe80000100800 */
[----:B------:R-:W2:Y:S01]  /*54fd0*/  LDL.LU R15, [R1+0xd8] ;  /* 0x0000d800010f7983 */ /* 0x000ea20000300800 */
[----:B----4-:R-:W-:Y:S02]  /*54fe0*/  LOP3.LUT R8, R0, 0xffff, RZ, 0xc0, !PT ;  /* 0x0000ffff00087812 */ /* 0x010fe400078ec0ff */
[----:B---3--:R-:W-:Y:S02]  /*54ff0*/  LOP3.LUT R17, R17, 0xffff, RZ, 0xc0, !PT ;  /* 0x0000ffff11117812 */ /* 0x008fe400078ec0ff */
[----:B------:R-:W-:-:S03]  /*55000*/  LOP3.LUT R27, R27, 0xffff, RZ, 0xc0, !PT ;  /* 0x0000ffff1b1b7812 */ /* 0x000fc600078ec0ff */
[----:B------:R-:W-:Y:S01]  /*55010*/  STL [R1+0x38], R17 ;  /* 0x0000381101007387 */ /* 0x000fe20000100800 */
[----:B------:R-:W-:-:S03]  /*55020*/  LOP3.LUT R11, R29, 0xffff, RZ, 0xc0, !PT ;  /* 0x0000ffff1d0b7812 */ /* 0x000fc600078ec0ff */
[----:B------:R-:W3:Y:S04]  /*55030*/  LDL.LU R29, [R1+0xa8] ;  /* 0x0000a800011d7983 */ /* 0x000ee80000300800 */
[----:B------:R-:W-:Y:S04]  /*55040*/  STL [R1+0x28], R27 ;  /* 0x0000281b01007387 */ /* 0x000fe80000100800 */
[----:B------:R-:W-:Y:S04]  /*55050*/  STL [R1+0x14], R11 ;  /* 0x0000140b01007387 */ /* 0x000fe80000100800 */
[----:B------:R-:W4:Y:S01]  /*55060*/  LDL.LU R0, [R1+0x284c] ;  /* 0x00284c0001007983 */ /* 0x000f220000300800 */
[----:B------:R-:W-:-:S05]  /*55070*/  VIADD R18, R28, 0x7f ;  /* 0x0000007f1c127836 */ /* 0x000fca0000000000 */
[----:B------:R-:W-:Y:S01]  /*55080*/  ISETP.GE.AND P1, PT, R18, UR9, PT ;  /* 0x0000000912007c0c */ /* 0x000fe2000bf26270 */
[C---:B------:R-:W-:Y:S02]  /*55090*/  VIADD R18, R28.reuse, 0x75 ;  /* 0x000000751c127836 */ /* 0x040fe40000000000 */
[C---:B------:R-:W-:Y:S02]  /*550a0*/  VIADD R19, R28.reuse, 0x76 ;  /* 0x000000761c137836 */ /* 0x040fe40000000000 */
[----:B------:R-:W-:Y:S01]  /*550b0*/  VIADD R20, R28, 0x77 ;  /* 0x000000771c147836 */ /* 0x000fe20000000000 */
[----:B------:R-:W-:Y:S01]  /*550c0*/  LOP3.LUT R16, R16, 0xfffff7ff, RZ, 0xc0, !PT ;  /* 0xfffff7ff10107812 */ /* 0x000fe200078ec0ff */
[----:B-1----:R-:W2:Y:S01]  /*550d0*/  LDL.LU R28, [R1+0xa4] ;  /* 0x0000a400011c7983 */ /* 0x002ea20000300800 */
[----:B------:R-:W-:Y:S02]  /*550e0*/  ISETP.GE.AND P2, PT, R18, UR7, PT ;  /* 0x0000000712007c0c */ /* 0x000fe4000bf46270 */
[----:B------:R-:W-:-:S02]  /*550f0*/  ISETP.GE.AND P0, PT, R19, UR11, PT ;  /* 0x0000000b13007c0c */ /* 0x000fc4000bf06270 */
[----:B------:R-:W-:Y:S01]  /*55100*/  LOP3.LUT R19, R23, 0xffff, RZ, 0xc0, !PT ;  /* 0x0000ffff17137812 */ /* 0x000fe200078ec0ff */
[----:B------:R-:W2:Y:S04]  /*55110*/  LDL.LU R14, [R1+0x84] ;  /* 0x00008400010e7983 */ /* 0x000ea80000300800 */
[----:B------:R-:W2:Y:S04]  /*55120*/  LDL.LU R12, [R1+0x5c] ;  /* 0x00005c00010c7983 */ /* 0x000ea80000300800 */
[----:B------:R-:W-:Y:S01]  /*55130*/  STL [R1+0x40], R8 ;  /* 0x0000400801007387 */ /* 0x000fe20000100800 */
[----:B------:R-:W-:-:S03]  /*55140*/  LOP3.LUT R18, R22, 0xffff, RZ, 0xc0, !PT ;  /* 0x0000ffff16127812 */ /* 0x000fc600078ec0ff */
[----:B------:R0:W-:Y:S01]  /*55150*/  STL [R1+0x8], R19 ;  /* 0x0000081301007387 */ /* 0x0001e20000100800 */
[----:B------:R-:W-:Y:S01]  /*55160*/  IMAD.MOV.U32 R22, RZ, RZ, R19 ;  /* 0x000000ffff167224 */ /* 0x000fe200078e0013 */
[----:B------:R-:W-:Y:S01]  /*55170*/  LOP3.LUT R23, R24, 0xffff, RZ, 0xc0, !PT ;  /* 0x0000ffff18177812 */ /* 0x000fe200078ec0ff */
[----:B------:R-:W-:Y:S01]  /*55180*/  ULEA UR4, UR5, UR4, 0x18 ;  /* 0x0000000405047291 */ /* 0x000fe2000f8ec03f */
[----:B------:R-:W-:Y:S01]  /*55190*/  STL [R1+0x2c], R18 ;  /* 0x00002c1201007387 */ /* 0x000fe20000100800 */
[----:B------:R-:W-:Y:S01]  /*551a0*/  ULDC UR7, c[0x0][0x248] ;  /* 0x0000920000077ab9 */ /* 0x000fe20000000800 */
[----:B------:R-:W-:Y:S01]  /*551b0*/  @P2 LOP3.LUT R16, R16, 0x800, RZ, 0xfc, !PT ;  /* 0x0000080010102812 */ /* 0x000fe200078efcff */
[----:B------:R-:W-:Y:S01]  /*551c0*/  ULDC UR9, c[0x0][0x248] ;  /* 0x0000920000097ab9 */ /* 0x000fe20000000800 */
[----:B------:R-:W-:Y:S01]  /*551d0*/  ULDC UR11, c[0x0][0x248] ;  /* 0x00009200000b7ab9 */ /* 0x000fe20000000800 */
[----:B0-----:R-:W-:Y:S02]  /*551e0*/  LOP3.LUT R19, R21, 0xffff, RZ, 0xc0, !PT ;  /* 0x0000ffff15137812 */ /* 0x001fe400078ec0ff */
[----:B------:R-:W-:-:S02]  /*551f0*/  LOP3.LUT R16, R16, 0xffffefff, RZ, 0xc0, !PT ;  /* 0xffffefff10107812 */ /* 0x000fc400078ec0ff */
[----:B------:R-:W-:Y:S01]  /*55200*/  PRMT R24, R13, 0x3340, R11 ;  /* 0x000033400d187816 */ /* 0x000fe2000000000b */
[----:B------:R-:W-:Y:S01]  /*55210*/  ULDC UR5, c[0x0][0x248] ;  /* 0x0000920000057ab9 */ /* 0x000fe20000000800 */
[----:B------:R-:W-:Y:S04]  /*55220*/  STL [R1+0x10], R19 ;  /* 0x0000101301007387 */ /* 0x000fe80000100800 */
[----:B------:R0:W-:Y:S04]  /*55230*/  STL [R1+0x24], R23 ;  /* 0x0000241701007387 */ /* 0x0001e80000100800 */
[----:B------:R-:W2:Y:S04]  /*55240*/  LDL.LU R11, [R1+0x2848] ;  /* 0x00284800010b7983 */ /* 0x000ea80000300800 */
[----:B------:R-:W2:Y:S01]  /*55250*/  LDL.LU R13, [R1+0x2844] ;  /* 0x00284400010d7983 */ /* 0x000ea20000300800 */
[----:B------:R-:W-:-:S02]  /*55260*/  @P0 LOP3.LUT R16, R16, 0x1000, RZ, 0xfc, !PT ;  /* 0x0000100010100812 */ /* 0x000fc400078efcff */
[----:B------:R-:W-:Y:S01]  /*55270*/  ISETP.GE.AND P0, PT, R20, UR13, PT ;  /* 0x0000000d14007c0c */ /* 0x000fe2000bf06270 */
[----:B------:R-:W-:Y:S01]  /*55280*/  ULDC UR13, c[0x0][0x248] ;  /* 0x00009200000d7ab9 */ /* 0x000fe20000000800 */
[----:B0-----:R-:W-:Y:S02]  /*55290*/  PRMT R23, R27, 0x3340, R23 ;  /* 0x000033401b177816 */ /* 0x001fe40000000017 */
[----:B----4-:R-:W-:Y:S02]  /*552a0*/  PRMT R21, R22, 0x3340, R0 ;  /* 0x0000334016157816 */ /* 0x010fe40000000000 */
[----:B------:R-:W-:Y:S02]  /*552b0*/  PRMT R22, R17, 0x3340, R8 ;  /* 0x0000334011167816 */ /* 0x000fe40000000008 */
[----:B------:R-:W4:Y:S04]  /*552c0*/  LDL.LU R8, [R1+0x2840] ;  /* 0x0028400001087983 */ /* 0x000f280000300800 */
[----:B------:R-:W4:Y:S04]  /*552d0*/  LDL.LU R17, [R1+0x283c] ;  /* 0x00283c0001117983 */ /* 0x000f280000300800 */
[----:B------:R-:W4:Y:S01]  /*552e0*/  LDL.LU R27, [R1+0x2838] ;  /* 0x00283800011b7983 */ /* 0x000f220000300800 */
[----:B------:R-:W-:-:S03]  /*552f0*/  PRMT R20, R24, 0x5410, R21 ;  /* 0x0000541018147816 */ /* 0x000fc60000000015 */
[----:B------:R-:W4:Y:S04]  /*55300*/  LDL.LU R21, [R1+0x1c4] ;  /* 0x0001c40001157983 */ /* 0x000f280000300800 */
[----:B------:R0:W-:Y:S04]  /*55310*/  STL [R1+0x152c], R20 ;  /* 0x00152c1401007387 */ /* 0x0001e80000100800 */
[----:B0-----:R-:W4:Y:S01]  /*55320*/  LDL.LU R20, [R1+0x70] ;  /* 0x0000700001147983 */ /* 0x001f220000300800 */
[----:B------:R-:W-:Y:S02]  /*55330*/  PRMT R18, R18, 0x3340, R0 ;  /* 0x0000334012127816 */ /* 0x000fe40000000000 */
[----:B------:R-:W-:-:S02]  /*55340*/  LOP3.LUT R16, R16, 0xffffdfff, RZ, 0xc0, !PT ;  /* 0xffffdfff10107812 */ /* 0x000fc400078ec0ff */
[----:B------:R-:W-:Y:S02]  /*55350*/  PRMT R18, R22, 0x5410, R18 ;  /* 0x0000541016127816 */ /* 0x000fe40000000012 */
[----:B------:R-:W-:Y:S02]  /*55360*/  @P0 LOP3.LUT R16, R16, 0x2000, RZ, 0xfc, !PT ;  /* 0x0000200010100812 */ /* 0x000fe400078efcff */
[----:B------:R-:W-:Y:S01]  /*55370*/  PRMT R19, R19, 0x3340, R0 ;  /* 0x0000334013137816 */ /* 0x000fe20000000000 */
[----:B------:R-:W-:Y:S01]  /*55380*/  STL [R1+0x1528], R18 ;  /* 0x0015281201007387 */ /* 0x000fe20000100800 */
[----:B------:R-:W-:Y:S02]  /*55390*/  LOP3.LUT R2, R2, 0xffff, RZ, 0xc0, !PT ;  /* 0x0000ffff02027812 */ /* 0x000fe400078ec0ff */
[----:B------:R-:W-:Y:S02]  /*553a0*/  LOP3.LUT R22, R3, 0xffff, RZ, 0xc0, !PT ;  /* 0x0000ffff03167812 */ /* 0x000fe400078ec0ff */
[----:B------:R-:W-:-:S02]  /*553b0*/  LOP3.LUT R7, R7, 0xffff, RZ, 0xc0, !PT ;  /* 0x0000ffff07077812 */ /* 0x000fc400078ec0ff */
[----:B---3--:R-:W-:Y:S02]  /*553c0*/  LOP3.LUT R29, R29, 0xffff, RZ, 0xc0, !PT ;  /* 0x0000ffff1d1d7812 */ /* 0x008fe400078ec0ff */
[----:B--2---:R-:W-:Y:S02]  /*553d0*/  LOP3.LUT R3, R15, 0xffff, RZ, 0xc0, !PT ;  /* 0x0000ffff0f037812 */ /* 0x004fe400078ec0ff */
[----:B------:R-:W-:Y:S01]  /*553e0*/  LOP3.LUT R14, R14, 0xffff, RZ, 0xc0, !PT ;  /* 0x0000ffff0e0e7812 */ /* 0x000fe200078ec0ff */
[----:B----4-:R0:W-:Y:S01]  /*553f0*/  STL.64 [R1+0x2030], R16 ;  /* 0x0020301001007387 */ /* 0x0101e20000100a00 */
[----:B------:R-:W-:Y:S02]  /*55400*/  LOP3.LUT R24, R21, 0xffff, RZ, 0xc0, !PT ;  /* 0x0000ffff15187812 */ /* 0x000fe400078ec0ff */
[----:B0-----:R-:W-:Y:S02]  /*55410*/  PRMT R16, R23, 0x5410, R19 ;  /* 0x0000541017107816 */ /* 0x001fe40000000013 */
[----:B------:R-:W-:-:S03]  /*55420*/  LOP3.LUT R23, R28, 0xffff, RZ, 0xc0, !PT ;  /* 0x0000ffff1c177812 */ /* 0x000fc600078ec0ff */
[----:B------:R0:W-:Y:S04]  /*55430*/  STL [R1+0x1524], R16 ;  /* 0x0015241001007387 */ /* 0x0001e80000100800 */
[----:B------:R-:W-:Y:S04]  /*55440*/  STL [R1+0xb8], R2 ;  /* 0x0000b80201007387 */ /* 0x000fe80000100800 */
[----:B------:R1:W-:Y:S04]  /*55450*/  STL [R1+0x44], R24 ;  /* 0x0000441801007387 */ /* 0x0003e80000100800 */
[----:B------:R-:W-:Y:S04]  /*55460*/  STL [R1+0x30], R22 ;  /* 0x0000301601007387 */ /* 0x000fe80000100800 */
[----:B------:R-:W-:Y:S01]  /*55470*/  STL [R1+0x68], R7 ;  /* 0x0000680701007387 */ /* 0x000fe20000100800 */
[----:B------:R-:W-:-:S02]  /*55480*/  LOP3.LUT R21, R12, 0xffff, RZ, 0xc0, !PT ;  /* 0x0000ffff0c157812 */ /* 0x000fc400078ec0ff */
[----:B------:R-:W-:Y:S01]  /*55490*/  LOP3.LUT R18, R8, 0xffff, RZ, 0xc0, !PT ;  /* 0x0000ffff08127812 */ /* 0x000fe200078ec0ff */
[----:B0-----:R-:W2:Y:S04]  /*554a0*/  LDL.LU R16, [R1+0x1e0] ;  /* 0x0001e00001107983 */ /* 0x001ea80000300800 */
[----:B------:R-:W3:Y:S04]  /*554b0*/  LDL.LU R15, [R1+0x130] ;  /* 0x00013000010f7983 */ /* 0x000ee80000300800 */
[----:B------:R-:W-:Y:S04]  /*554c0*/  STL [R1+0x4c], R29 ;  /* 0x00004c1d01007387 */ /* 0x000fe80000100800 */
[----:B------:R-:W-:Y:S04]  /*554d0*/  STL [R1+0xbc], R3 ;  /* 0x0000bc0301007387 */ /* 0x000fe80000100800 */
[----:B------:R-:W-:Y:S04]  /*554e0*/  STL [R1+0x34], R23 ;  /* 0x0000341701007387 */ /* 0x000fe80000100800 */
[----:B------:R-:W4:Y:S04]  /*554f0*/  LDL.LU R17, [R1+0x114] ;  /* 0x0001140001117983 */ /* 0x000f280000300800 */
[----:B------:R0:W-:Y:S04]  /*55500*/  STL [R1+0x3c], R21 ;  /* 0x00003c1501007387 */ /* 0x0001e80000100800 */
[----:B------:R-:W-:Y:S01]  /*55510*/  STL [R1+0x84], R14 ;  /* 0x0000840e01007387 */ /* 0x000fe20000100800 */
[----:B------:R-:W-:-:S03]  /*55520*/  LOP3.LUT R19, R25, 0xffff, RZ, 0xc0, !PT ;  /* 0x0000ffff19137812 */ /* 0x000fc600078ec0ff */
[----:B------:R-:W-:Y:S01]  /*55530*/  STL [R1+0x20], R18 ;  /* 0x0000201201007387 */ /* 0x000fe20000100800 */
[----:B------:R-:W-:-:S03]  /*55540*/  LOP3.LUT R20, R20, 0xffff, RZ, 0xc0, !PT ;  /* 0x0000ffff14147812 */ /* 0x000fc600078ec0ff */
[----:B------:R-:W4:Y:S01]  /*55550*/  LDL.LU R28, [R1+0x10c] ;  /* 0x00010c00011c7983 */ /* 0x000f220000300800 */
[----:B-1----:R-:W-:-:S03]  /*55560*/  PRMT R24, R24, 0x3340, R29 ;  /* 0x0000334018187816 */ /* 0x002fc6000000001d */
[----:B------:R-:W4:Y:S04]  /*55570*/  LDL.LU R8, [R1+0x108] ;  /* 0x0001080001087983 */ /* 0x000f280000300800 */
[----:B------:R-:W4:Y:S01]  /*55580*/  LDL.LU R12, [R1+0xdc] ;  /* 0x0000dc00010c7983 */ /* 0x000f220000300800 */
[----:B0-----:R-:W-:-:S03]  /*55590*/  PRMT R21, R21, 0x3340, R0 ;  /* 0x0000334015157816 */ /* 0x001fc60000000000 */
[----:B------:R0:W-:Y:S01]  /*555a0*/  STL [R1+0x48], R19 ;  /* 0x0000481301007387 */ /* 0x0001e20000100800 */
[----:B------:R-:W-:-:S03]  /*555b0*/  PRMT R25, R22, 0x3340, R23 ;  /* 0x0000334016197816 */ /* 0x000fc60000000017 */
[----:B------:R1:W-:Y:S01]  /*555c0*/  STL [R1+0x6c], R20 ;  /* 0x00006c1401007387 */ /* 0x0003e20000100800 */
[----:B------:R-:W-:-:S03]  /*555d0*/  PRMT R23, R2, 0x3340, R3 ;  /* 0x0000334002177816 */ /* 0x000fc60000000003 */
[----:B------:R-:W4:Y:S01]  /*555e0*/  LDL.LU R29, [R1+0x2834] ;  /* 0x00283400011d7983 */ /* 0x000f220000300800 */
[----:B------:R-:W-:-:S03]  /*555f0*/  PRMT R2, R24, 0x5410, R21 ;  /* 0x0000541018027816 */ /* 0x000fc60000000015 */
[----:B------:R-:W4:Y:S04]  /*55600*/  LDL.LU R24, [R1+0x1e4] ;  /* 0x0001e40001187983 */ /* 0x000f280000300800 */
[----:B------:R-:W4:Y:S01]  /*55610*/  LDL.LU R21, [R1+0x1dc] ;  /* 0x0001dc0001157983 */ /* 0x000f220000300800 */
[----:B------:R-:W-:Y:S02]  /*55620*/  PRMT R22, R7, 0x3340, R14 ;  /* 0x0000334007167816 */ /* 0x000fe4000000000e */
[----:B0-----:R-:W-:Y:S01]  /*55630*/  PRMT R19, R19, 0x3340, R0 ;  /* 0x0000334013137816 */ /* 0x001fe20000000000 */
[----:B------:R0:W-:Y:S03]  /*55640*/  STL [R1+0x1520], R2 ;  /* 0x0015200201007387 */ /* 0x0001e60000100800 */
[----:B------:R-:W-:-:S02]  /*55650*/  PRMT R3, R22, 0x5410, R19 ;  /* 0x0000541016037816 */ /* 0x000fc40000000013 */
[----:B------:R-:W4:Y:S01]  /*55660*/  LDL.LU R19, [R1+0x80] ;  /* 0x0000800001137983 */ /* 0x000f220000300800 */
[--C-:B------:R-:W-:Y:S02]  /*55670*/  PRMT R18, R18, 0x3340, R0.reuse ;  /* 0x0000334012127816 */ /* 0x100fe40000000000 */
[----:B-1----:R-:W-:Y:S02]  /*55680*/  PRMT R20, R20, 0x3340, R0 ;  /* 0x0000334014147816 */ /* 0x002fe40000000000 */
[----:B0-----:R-:W-:-:S05]  /*55690*/  PRMT R2, R25, 0x5410, R18 ;  /* 0x0000541019027816 */ /* 0x001fca0000000012 */
[----:B------:R0:W-:Y:S04]  /*556a0*/  STL [R1+0x151c], R2 ;  /* 0x00151c0201007387 */ /* 0x0001e80000100800 */
[----:B------:R1:W-:Y:S01]  /*556b0*/  STL [R1+0x1518], R3 ;  /* 0x0015180301007387 */ /* 0x0003e20000100800 */
[----:B0-----:R-:W-:-:S03]  /*556c0*/  PRMT R2, R23, 0x5410, R20 ;  /* 0x0000541017027816 */ /* 0x001fc60000000014 */
[----:B-1----:R-:W4:Y:S04]  /*556d0*/  LDL.LU R3, [R1+0x1f4] ;  /* 0x0001f40001037983 */ /* 0x002f280000300800 */
[----:B------:R-:W4:Y:S04]  /*556e0*/  LDL.LU R14, [R1+0x1f0] ;  /* 0x0001f000010e7983 */ /* 0x000f280000300800 */
[----:B------:R0:W-:Y:S04]  /*556f0*/  STL [R1+0x1514], R2 ;  /* 0x0015140201007387 */ /* 0x0001e80000100800 */
[----:B0-----:R-:W4:Y:S04]  /*55700*/  LDL.LU R2, [R1+0x1b0] ;  /* 0x0001b00001027983 */ /* 0x001f280000300800 */
[----:B------:R-:W4:Y:S01]  /*55710*/  LDL.LU R7, [R1+0x1a4] ;  /* 0x0001a40001077983 */ /* 0x000f220000300800 */
[----:B------:R-:W-:-:S02]  /*55720*/  LOP3.LUT R18, R5, 0xffff, RZ, 0xc0, !PT ;  /* 0x0000ffff05127812 */ /* 0x000fc400078ec0ff */
[----:B--2---:R-:W-:Y:S02]  /*55730*/  LOP3.LUT R16, R16, 0xffff, RZ, 0xc0, !PT ;  /* 0x0000ffff10107812 */ /* 0x004fe400078ec0ff */
[----:B---3--:R-:W-:Y:S02]  /*55740*/  LOP3.LUT R25, R15, 0xffff, RZ, 0xc0, !PT ;  /* 0x0000ffff0f197812 */ /* 0x008fe400078ec0ff */
[----:B----4-:R-:W-:Y:S02]  /*55750*/  LOP3.LUT R23, R17, 0xffff, RZ, 0xc0, !PT ;  /* 0x0000ffff11177812 */ /* 0x010fe400078ec0ff */
[----:B------:R-:W-:Y:S02]  /*55760*/  LOP3.LUT R17, R28, 0xffff, RZ, 0xc0, !PT ;  /* 0x0000ffff1c117812 */ /* 0x000fe400078ec0ff */
[----:B------:R-:W-:Y:S02]  /*55770*/  LOP3.LUT R8, R8, 0xffff, RZ, 0xc0, !PT ;  /* 0x0000ffff08087812 */ /* 0x000fe400078ec0ff */
[----:B------:R-:W-:-:S02]  /*55780*/  LOP3.LUT R28, R12, 0xffff, RZ, 0xc0, !PT ;  /* 0x0000ffff0c1c7812 */ /* 0x000fc400078ec0ff */
[----:B------:R-:W-:Y:S02]  /*55790*/  LOP3.LUT R22, R24, 0xffff, RZ, 0xc0, !PT ;  /* 0x0000ffff18167812 */ /* 0x000fe400078ec0ff */
[----:B------:R-:W-:-:S03]  /*557a0*/  LOP3.LUT R24, R21, 0xffff, RZ, 0xc0, !PT ;  /* 0x0000ffff15187812 */ /* 0x000fc600078ec0ff */
[----:B------:R-:W-:Y:S04]  /*557b0*/  STL [R1+0xd8], R22 ;  /* 0x0000d81601007387 */ /* 0x000fe80000100800 */
[----:B------:R-:W2:Y:S04]  /*557c0*/  LDL.LU R15, [R1+0x13c] ;  /* 0x00013c00010f7983 */ /* 0x000ea80000300800 */
[----:B------:R0:W-:Y:S04]  /*557d0*/  STL [R1+0xa4], R24 ;  /* 0x0000a41801007387 */ /* 0x0001e80000100800 */
[----:B------:R-:W-:Y:S04]  /*557e0*/  STL [R1+0xb0], R16 ;  /* 0x0000b01001007387 */ /* 0x000fe80000100800 */
[----:B------:R-:W-:Y:S04]  /*557f0*/  STL [R1+0x5c], R25 ;  /* 0x00005c1901007387 */ /* 0x000fe80000100800 */
[----:B------:R-:W-:Y:S04]  /*55800*/  STL [R1+0xe4], R23 ;  /* 0x0000e41701007387 */ /* 0x000fe80000100800 */
[----:B------:R-:W3:Y:S04]  /*55810*/  LDL.LU R12, [R1+0x12c] ;  /* 0x00012c00010c7983 */ /* 0x000ee80000300800 */
[----:B------:R1:W-:Y:S01]  /*55820*/  STL [R1+0xa8], R8 ;  /* 0x0000a80801007387 */ /* 0x0003e20000100800 */
[----:B------:R-:W-:-:S03]  /*55830*/  LOP3.LUT R21, R27, 0xffff, RZ, 0xc0, !PT ;  /* 0x0000ffff1b157812 */ /* 0x000fc600078ec0ff */
[----:B------:R-:W-:Y:S04]  /*55840*/  STL [R1+0xb4], R17 ;  /* 0x0000b41101007387 */ /* 0x000fe80000100800 */
[----:B------:R-:W-:Y:S04]  /*55850*/  STL [R1+0x64], R28 ;  /* 0x0000641c01007387 */ /* 0x000fe80000100800 */
[----:B------:R-:W4:Y:S01]  /*55860*/  LDL.LU R27, [R1+0x2830] ;  /* 0x00283000011b7983 */ /* 0x000f220000300800 */
[----:B------:R-:W-:-:S03]  /*55870*/  LOP3.LUT R19, R19, 0xffff, RZ, 0xc0, !PT ;  /* 0x0000ffff13137812 */ /* 0x000fc600078ec0ff */
[----:B------:R-:W4:Y:S01]  /*55880*/  LDL.LU R5, [R1+0xfc] ;  /* 0x0000fc0001057983 */ /* 0x000f220000300800 */
[----:B------:R-:W-:-:S03]  /*55890*/  LOP3.LUT R20, R29, 0xffff, RZ, 0xc0, !PT ;  /* 0x0000ffff1d147812 */ /* 0x000fc600078ec0ff */
[----:B------:R1:W-:Y:S04]  /*558a0*/  STL [R1+0x60], R21 ;  /* 0x0000601501007387 */ /* 0x0003e80000100800 */
[----:B------:R-:W4:Y:S04]  /*558b0*/  LDL.LU R29, [R1+0x282c] ;  /* 0x00282c00011d7983 */ /* 0x000f280000300800 */
[----:B------:R1:W-:Y:S04]  /*558c0*/  STL [R1+0x58], R18 ;  /* 0x0000581201007387 */ /* 0x0003e80000100800 */
[----:B------:R1:W-:Y:S04]  /*558d0*/  STL [R1+0x80], R19 ;  /* 0x0000801301007387 */ /* 0x0003e80000100800 */
[----:B------:R1:W-:Y:S01]  /*558e0*/  STL [R1+0x70], R20 ;  /* 0x0000701401007387 */ /* 0x0003e20000100800 */
[----:B0-----:R-:W-:-:S03]  /*558f0*/  PRMT R24, R24, 0x3340, R8 ;  /* 0x0000334018187816 */ /* 0x001fc60000000008 */
[----:B-1----:R-:W4:Y:S01]  /*55900*/  LDL.LU R8, [R1+0x2828] ;  /* 0x0028280001087983 */ /* 0x002f220000300800 */
[----:B------:R-:W-:Y:S02]  /*55910*/  PRMT R22, R22, 0x3340, R23 ;  /* 0x0000334016167816 */ /* 0x000fe40000000017 */
[--C-:B------:R-:W-:Y:S02]  /*55920*/  PRMT R21, R21, 0x3340, R0.reuse ;  /* 0x0000334015157816 */ /* 0x100fe40000000000 */
[----:B------:R-:W-:Y:S02]  /*55930*/  PRMT R23, R16, 0x3340, R17 ;  /* 0x0000334010177816 */ /* 0x000fe40000000011 */
[----:B------:R-:W-:Y:S02]  /*55940*/  PRMT R18, R18, 0x3340, R0 ;  /* 0x0000334012127816 */ /* 0x000fe40000000000 */
[----:B------:R-:W-:Y:S02]  /*55950*/  PRMT R25, R25, 0x3340, R28 ;  /* 0x0000334019197816 */ /* 0x000fe4000000001c */
[----:B------:R-:W-:-:S02]  /*55960*/  PRMT R16, R24, 0x5410, R21 ;  /* 0x0000541018107816 */ /* 0x000fc40000000015 */
[--C-:B------:R-:W-:Y:S02]  /*55970*/  PRMT R19, R19, 0x3340, R0.reuse ;  /* 0x0000334013137816 */ /* 0x100fe40000000000 */
[----:B------:R-:W-:Y:S02]  /*55980*/  PRMT R20, R20, 0x3340, R0 ;  /* 0x0000334014147816 */ /* 0x000fe40000000000 */
[----:B------:R-:W-:Y:S02]  /*55990*/  PRMT R18, R25, 0x5410, R18 ;  /* 0x0000541019127816 */ /* 0x000fe40000000012 */
[----:B------:R-:W-:Y:S01]  /*559a0*/  PRMT R17, R22, 0x5410, R19 ;  /* 0x0000541016117816 */ /* 0x000fe20000000013 */
[----:B------:R0:W-:Y:S01]  /*559b0*/  STL [R1+0x1510], R16 ;  /* 0x0015101001007387 */ /* 0x0001e20000100800 */
[----:B------:R-:W-:-:S03]  /*559c0*/  LOP3.LUT R24, R3, 0xffff, RZ, 0xc0, !PT ;  /* 0x0000ffff03187812 */ /* 0x000fc600078ec0ff */
[----:B------:R-:W-:Y:S01]  /*559d0*/  STL [R1+0x150c], R18 ;  /* 0x00150c1201007387 */ /* 0x000fe20000100800 */
[----:B------:R-:W-:-:S03]  /*559e0*/  LOP3.LUT R14, R14, 0xffff, RZ, 0xc0, !PT ;  /* 0x0000ffff0e0e7812 */ /* 0x000fc600078ec0ff */
[----:B------:R-:W-:Y:S01]  /*559f0*/  STL [R1+0x1508], R17 ;  /* 0x0015081101007387 */ /* 0x000fe20000100800 */
[----:B------:R-:W-:Y:S02]  /*55a00*/  LOP3.LUT R3, R2, 0xffff, RZ, 0xc0, !PT ;  /* 0x0000ffff02037812 */ /* 0x000fe400078ec0ff */
[----:B------:R-:W-:Y:S02]  /*55a10*/  LOP3.LUT R25, R7, 0xffff, RZ, 0xc0, !PT ;  /* 0x0000ffff07197812 */ /* 0x000fe400078ec0ff */
[----:B0-----:R-:W-:-:S05]  /*55a20*/  PRMT R16, R23, 0x5410, R20 ;  /* 0x0000541017107816 */ /* 0x001fca0000000014 */
[----:B------:R0:W-:Y:S04]  /*55a30*/  STL [R1+0x1504], R16 ;  /* 0x0015041001007387 */ /* 0x0001e80000100800 */
[----:B------:R-:W-:Y:S04]  /*55a40*/  STL [R1+0xdc], R24 ;  /* 0x0000dc1801007387 */ /* 0x000fe80000100800 */
[----:B------:R-:W4:Y:S04]  /*55a50*/  LDL.LU R7, [R1+0x230] ;  /* 0x0002300001077983 */ /* 0x000f280000300800 */
[----:B------:R-:W-:Y:S04]  /*55a60*/  STL [R1+0x130], R14 ;  /* 0x0001300e01007387 */ /* 0x000fe80000100800 */
[----:B------:R1:W-:Y:S04]  /*55a70*/  STL [R1+0x74], R25 ;  /* 0x0000741901007387 */ /* 0x0003e80000100800 */
[----:B------:R-:W-:Y:S01]  /*55a80*/  STL [R1+0x118], R3 ;  /* 0x0001180301007387 */ /* 0x000fe20000100800 */
[----:B------:R-:W-:-:S03]  /*55a90*/  LOP3.LUT R21, R6, 0xffff, RZ, 0xc0, !PT ;  /* 0x0000ffff06157812 */ /* 0x000fc600078ec0ff */
[----:B0-----:R-:W4:Y:S04]  /*55aa0*/  LDL.LU R16, [R1+0x224] ;  /* 0x0002240001107983 */ /* 0x001f280000300800 */
[----:B------:R-:W4:Y:S01]  /*55ab0*/  LDL.LU R17, [R1+0x220] ;  /* 0x0002200001117983 */ /* 0x000f220000300800 */
[----:B------:R-:W-:Y:S02]  /*55ac0*/  LOP3.LUT R20, R9, 0xffff, RZ, 0xc0, !PT ;  /* 0x0000ffff09147812 */ /* 0x000fe400078ec0ff */
[----:B--2---:R-:W-:Y:S02]  /*55ad0*/  LOP3.LUT R23, R15, 0xffff, RZ, 0xc0, !PT ;  /* 0x0000ffff0f177812 */ /* 0x004fe400078ec0ff */
[----:B---3--:R-:W-:-:S03]  /*55ae0*/  LOP3.LUT R22, R12, 0xffff, RZ, 0xc0, !PT ;  /* 0x0000ffff0c167812 */ /* 0x008fc600078ec0ff */
[----:B------:R-:W-:Y:S04]  /*55af0*/  STL [R1+0xe0], R23 ;  /* 0x0000e01701007387 */ /* 0x000fe80000100800 */
[----:B------:R-:W2:Y:S04]  /*55b00*/  LDL.LU R2, [R1+0x1d4] ;  /* 0x0001d40001027983 */ /* 0x000ea80000300800 */
[----:B------:R-:W-:Y:S04]  /*55b10*/  STL [R1+0x13c], R22 ;  /* 0x00013c1601007387 */ /* 0x000fe80000100800 */
[----:B------:R-:W3:Y:S01]  /*55b20*/  LDL.LU R6, [R1+0x2824] ;  /* 0x0028240001067983 */ /* 0x000ee20000300800 */
[----:B----4-:R-:W-:-:S03]  /*55b30*/  LOP3.LUT R5, R5, 0xffff, RZ, 0xc0, !PT ;  /* 0x0000ffff05057812 */ /* 0x010fc600078ec0ff */
[----:B------:R-:W4:Y:S01]  /*55b40*/  LDL.LU R15, [R1+0x1ac] ;  /* 0x0001ac00010f7983 */ /* 0x000f220000300800 */
[----:B------:R-:W-:Y:S02]  /*55b50*/  LOP3.LUT R19, R27, 0xffff, RZ, 0xc0, !PT ;  /* 0x0000ffff1b137812 */ /* 0x000fe400078ec0ff */
[----:B------:R-:W-:Y:S01]  /*55b60*/  LOP3.LUT R18, R29, 0xffff, RZ, 0xc0, !PT ;  /* 0x0000ffff1d127812 */ /* 0x000fe200078ec0ff */
[----:B------:R-:W-:Y:S01]  /*55b70*/  STL [R1+0x78], R5 ;  /* 0x0000780501007387 */ /* 0x000fe20000100800 */
[----:B------:R-:W-:-:S05]  /*55b80*/  LOP3.LUT R8, R8, 0xffff, RZ, 0xc0, !PT ;  /* 0x0000ffff08087812 */ /* 0x000fca00078ec0ff */
[----:B------:R-:W-:Y:S04]  /*55b90*/  STL [R1+0x114], R8 ;  /* 0x0001140801007387 */ /* 0x000fe80000100800 */
[----:B------:R0:W-:Y:S04]  /*55ba0*/  STL [R1+0x18], R21 ;  /* 0x0000181501007387 */ /* 0x0001e80000100800 */
[----:B------:R-:W3:Y:S04]  /*55bb0*/  LDL.LU R29, [R1+0x2820] ;  /* 0x00282000011d7983 */ /* 0x000ee80000300800 */
[----:B------:R-:W3:Y:S04]  /*55bc0*/  LDL.LU R27, [R1+0x281c] ;  /* 0x00281c00011b7983 */ /* 0x000ee80000300800 */
[----:B------:R-:W3:Y:S04]  /*55bd0*/  LDL.LU R28, [R1+0x178] ;  /* 0x00017800011c7983 */ /* 0x000ee80000300800 */
[----:B------:R-:W3:Y:S04]  /*55be0*/  LDL.LU R9, [R1+0x2818] ;  /* 0x0028180001097983 */ /* 0x000ee80000300800 */
[----:B------:R0:W-:Y:S01]  /*55bf0*/  STL [R1+0x94], R18 ;  /* 0x0000941201007387 */ /* 0x0001e20000100800 */
[----:B-1----:R-:W-:-:S03]  /*55c00*/  PRMT R25, R25, 0x3340, R5 ;  /* 0x0000334019197816 */ /* 0x002fc60000000005 */
[----:B------:R-:W3:Y:S01]  /*55c10*/  LDL.LU R12, [R1+0x124] ;  /* 0x00012400010c7983 */ /* 0x000ee20000300800 */
[----:B0-----:R-:W-:-:S03]  /*55c20*/  PRMT R21, R21, 0x3340, R0 ;  /* 0x0000334015157816 */ /* 0x001fc60000000000 */
[----:B------:R0:W-:Y:S01]  /*55c30*/  STL [R1+0x100], R19 ;  /* 0x0001001301007387 */ /* 0x0001e20000100800 */
[----:B------:R-:W-:-:S03]  /*55c40*/  PRMT R24, R24, 0x3340, R23 ;  /* 0x0000334018187816 */ /* 0x000fc60000000017 */
[----:B------:R1:W-:Y:S01]  /*55c50*/  STL [R1+0x90], R20 ;  /* 0x0000901401007387 */ /* 0x0003e20000100800 */
[----:B------:R-:W-:-:S03]  /*55c60*/  PRMT R23, R3, 0x3340, R8 ;  /* 0x0000334003177816 */ /* 0x000fc60000000008 */
[----:B------:R-:W3:Y:S01]  /*55c70*/  LDL.LU R5, [R1+0x2814] ;  /* 0x0028140001057983 */ /* 0x000ee20000300800 */
[----:B------:R-:W-:-:S03]  /*55c80*/  PRMT R3, R25, 0x5410, R21 ;  /* 0x0000541019037816 */ /* 0x000fc60000000015 */
[----:B------:R-:W3:Y:S01]  /*55c90*/  LDL.LU R21, [R1+0x174] ;  /* 0x0001740001157983 */ /* 0x000ee20000300800 */
[----:B------:R-:W-:Y:S02]  /*55ca0*/  PRMT R18, R18, 0x3340, R0 ;  /* 0x0000334012127816 */ /* 0x000fe40000000000 */
[----:B------:R-:W-:Y:S02]  /*55cb0*/  PRMT R22, R14, 0x3340, R22 ;  /* 0x000033400e167816 */ /* 0x000fe40000000016 */
[----:B0-----:R-:W-:Y:S02]  /*55cc0*/  PRMT R19, R19, 0x3340, R0 ;  /* 0x0000334013137816 */ /* 0x001fe40000000000 */
[----:B------:R-:W-:Y:S02]  /*55cd0*/  PRMT R14, R24, 0x5410, R18 ;  /* 0x00005410180e7816 */ /* 0x000fe40000000012 */
[----:B-1----:R-:W-:Y:S01]  /*55ce0*/  PRMT R20, R20, 0x3340, R0 ;  /* 0x0000334014147816 */ /* 0x002fe20000000000 */
[----:B------:R0:W-:Y:S01]  /*55cf0*/  STL [R1+0x1500], R3 ;  /* 0x0015000301007387 */ /* 0x0001e20000100800 */
[----:B------:R-:W-:-:S03]  /*55d00*/  PRMT R8, R22, 0x5410, R19 ;  /* 0x0000541016087816 */ /* 0x000fc60000000013 */
[----:B------:R1:W-:Y:S01]  /*55d10*/  STL [R1+0x14fc], R14 ;  /* 0x0014fc0e01007387 */ /* 0x0003e20000100800 */
[----:B0-----:R-:W-:-:S03]  /*55d20*/  PRMT R3, R23, 0x5410, R20 ;  /* 0x0000541017037816 */ /* 0x001fc60000000014 */
[----:B-1----:R-:W3:Y:S04]  /*55d30*/  LDL.LU R14, [R1+0x248] ;  /* 0x00024800010e7983 */ /* 0x002ee80000300800 */
[----:B------:R-:W-:Y:S04]  /*55d40*/  STL [R1+0x14f8], R8 ;  /* 0x0014f80801007387 */ /* 0x000fe80000100800 */
[----:B------:R0:W-:Y:S01]  /*55d50*/  STL [R1+0x14f4], R3 ;  /* 0x0014f40301007387 */ /* 0x0001e20000100800 */
[----:B------:R-:W-:Y:S02]  /*55d60*/  LOP3.LUT R24, R16, 0xffff, RZ, 0xc0, !PT ;  /* 0x0000ffff10187812 */ /* 0x000fe400078ec0ff */
[----:B------:R-:W-:-:S02]  /*55d70*/  LOP3.LUT R23, R17, 0xffff, RZ, 0xc0, !PT ;  /* 0x0000ffff11177812 */ /* 0x000fc400078ec0ff */
[----:B0-----:R-:W-:Y:S02]  /*55d80*/  LOP3.LUT R3, R7, 0xffff, RZ, 0xc0, !PT ;  /* 0x0000ffff07037812 */ /* 0x001fe400078ec0ff */
[----:B------:R-:W3:Y:S04]  /*55d90*/  LDL.LU R7, [R1+0x20c] ;  /* 0x00020c0001077983 */ /* 0x000ee80000300800 */
[----:B------:R-:W-:Y:S04]  /*55da0*/  STL [R1+0x16c], R3 ;  /* 0x00016c0301007387 */ /* 0x000fe80000100800 */
[----:B------:R0:W-:Y:S01]  /*55db0*/  STL [R1+0x108], R24 ;  /* 0x0001081801007387 */ /* 0x0001e20000100800 */
[----:B------:R-:W-:-:S02]  /*55dc0*/  LOP3.LUT R19, R4, 0xffff, RZ, 0xc0, !PT ;  /* 0x0000ffff04137812 */ /* 0x000fc400078ec0ff */
[----:B--2---:R-:W-:Y:S02]  /*55dd0*/  LOP3.LUT R17, R2, 0xffff, RZ, 0xc0, !PT ;  /* 0x0000ffff02117812 */ /* 0x004fe400078ec0ff */
[----:B------:R-:W2:Y:S04]  /*55de0*/  LDL.LU R2, [R1+0x1cc] ;  /* 0x0001cc0001027983 */ /* 0x000ea80000300800 */
[----:B------:R-:W-:Y:S01]  /*55df0*/  STL [R1+0xe8], R23 ;  /* 0x0000e81701007387 */ /* 0x000fe20000100800 */
[----:B----4-:R-:W-:-:S03]  /*55e00*/  LOP3.LUT R16, R15, 0xffff, RZ, 0xc0, !PT ;  /* 0x0000ffff0f107812 */ /* 0x010fc600078ec0ff */
[----:B------:R-:W4:Y:S04]  /*55e10*/  LDL.LU R15, [R1+0x15c] ;  /* 0x00015c00010f7983 */ /* 0x000f280000300800 */
[----:B------:R-:W-:Y:S04]  /*55e20*/  STL [R1+0x14c], R17 ;  /* 0x00014c1101007387 */ /* 0x000fe80000100800 */
[----:B------:R-:W-:Y:S01]  /*55e30*/  STL [R1+0x180], R16 ;  /* 0x0001801001007387 */ /* 0x000fe20000100800 */
[----:B---3--:R-:W-:Y:S02]  /*55e40*/  LOP3.LUT R18, R6, 0xffff, RZ, 0xc0, !PT ;  /* 0x0000ffff06127812 */ /* 0x008fe400078ec0ff */
[----:B------:R-:W-:-:S02]  /*55e50*/  LOP3.LUT R28, R28, 0xffff, RZ, 0xc0, !PT ;  /* 0x0000ffff1c1c7812 */ /* 0x000fc400078ec0ff */
[----:B------:R-:W-:-:S03]  /*55e60*/  LOP3.LUT R22, R12, 0xffff, RZ, 0xc0, !PT ;  /* 0x0000ffff0c167812 */ /* 0x000fc600078ec0ff */
[----:B------:R-:W-:Y:S01]  /*55e70*/  STL [R1+0x10c], R28 ;  /* 0x00010c1c01007387 */ /* 0x000fe20000100800 */
[----:B------:R-:W-:Y:S02]  /*55e80*/  LOP3.LUT R25, R21, 0xffff, RZ, 0xc0, !PT ;  /* 0x0000ffff15197812 */ /* 0x000fe400078ec0ff */
[----:B------:R-:W-:Y:S02]  /*55e90*/  LOP3.LUT R21, R29, 0xffff, RZ, 0xc0, !PT ;  /* 0x0000ffff1d157812 */ /* 0x000fe400078ec0ff */
[----:B------:R-:W3:Y:S04]  /*55ea0*/  LDL.LU R29, [R1+0x2810] ;  /* 0x00281000011d7983 */ /* 0x000ee80000300800 */
[----:B------:R1:W-:Y:S04]  /*55eb0*/  STL [R1+0xfc], R25 ;  /* 0x0000fc1901007387 */ /* 0x0003e80000100800 */
[----:B------:R-:W3:Y:S04]  /*55ec0*/  LDL.LU R6, [R1+0x280c] ;  /* 0x00280c0001067983 */ /* 0x000ee80000300800 */
[----:B------:R-:W3:Y:S04]  /*55ed0*/  LDL.LU R12, [R1+0x104] ;  /* 0x00010400010c7983 */ /* 0x000ee80000300800 */
[----:B------:R1:W-:Y:S04]  /*55ee0*/  STL [R1+0xec], R21 ;  /* 0x0000ec1501007387 */ /* 0x0003e80000100800 */
[----:B------:R-:W-:Y:S04]  /*55ef0*/  STL [R1+0x148], R22 ;  /* 0x0001481601007387 */ /* 0x000fe80000100800 */
[----:B------:R-:W3:Y:S04]  /*55f00*/  LDL.LU R4, [R1+0x2808] ;  /* 0x0028080001047983 */ /* 0x000ee80000300800 */
[----:B------:R1:W-:Y:S01]  /*55f10*/  STL [R1+0x1c], R18 ;  /* 0x00001c1201007387 */ /* 0x0003e20000100800 */
[----:B------:R-:W-:-:S03]  /*55f20*/  LOP3.LUT R20, R5, 0xffff, RZ, 0xc0, !PT ;  /* 0x0000ffff05147812 */ /* 0x000fc600078ec0ff */
[----:B------:R-:W3:Y:S01]  /*55f30*/  LDL.LU R5, [R1+0x2804] ;  /* 0x0028040001057983 */ /* 0x000ee20000300800 */
[----:B0-----:R-:W-:Y:S02]  /*55f40*/  PRMT R24, R24, 0x3340, R28 ;  /* 0x0000334018187816 */ /* 0x001fe4000000001c */
[----:B-1----:R-:W-:Y:S02]  /*55f50*/  PRMT R25, R23, 0x3340, R25 ;  /* 0x0000334017197816 */ /* 0x002fe40000000019 */
[----:B------:R-:W-:Y:S02]  /*55f60*/  PRMT R21, R21, 0x3340, R0 ;  /* 0x0000334015157816 */ /* 0x000fe40000000000 */
[----:B------:R-:W-:Y:S01]  /*55f70*/  PRMT R23, R3, 0x3340, R16 ;  /* 0x0000334003177816 */ /* 0x000fe20000000010 */
[----:B------:R0:W-:Y:S01]  /*55f80*/  STL [R1+0x124], R19 ;  /* 0x0001241301007387 */ /* 0x0001e20000100800 */
[----:B------:R-:W-:Y:S02]  /*55f90*/  PRMT R18, R18, 0x3340, R0 ;  /* 0x0000334012127816 */ /* 0x000fe40000000000 */
[----:B------:R-:W-:Y:S01]  /*55fa0*/  PRMT R3, R24, 0x5410, R21 ;  /* 0x0000541018037816 */ /* 0x000fe20000000015 */
[----:B------:R1:W-:Y:S01]  /*55fb0*/  STL [R1+0x178], R20 ;  /* 0x0001781401007387 */ /* 0x0003e20000100800 */
[----:B------:R-:W-:-:S02]  /*55fc0*/  PRMT R22, R17, 0x3340, R22 ;  /* 0x0000334011167816 */ /* 0x000fc40000000016 */
[----:B------:R-:W-:Y:S02]  /*55fd0*/  PRMT R17, R25, 0x5410, R18 ;  /* 0x0000541019117816 */ /* 0x000fe40000000012 */
[--C-:B0-----:R-:W-:Y:S02]  /*55fe0*/  PRMT R19, R19, 0x3340, R0.reuse ;  /* 0x0000334013137816 */ /* 0x101fe40000000000 */
[----:B-1----:R-:W-:Y:S02]  /*55ff0*/  PRMT R20, R20, 0x3340, R0 ;  /* 0x0000334014147816 */ /* 0x002fe40000000000 */
[----:B------:R-:W-:Y:S01]  /*56000*/  PRMT R16, R22, 0x5410, R19 ;  /* 0x0000541016107816 */ /* 0x000fe20000000013 */
[----:B------:R0:W-:Y:S01]  /*56010*/  STL [R1+0x14f0], R3 ;  /* 0x0014f00301007387 */ /* 0x0001e20000100800 */
[----:B------:R-:W-:-:S03]  /*56020*/  LOP3.LUT R21, R14, 0xffff, RZ, 0xc0, !PT ;  /* 0x0000ffff0e157812 */ /* 0x000fc600078ec0ff */
[----:B------:R1:W-:Y:S04]  /*56030*/  STL [R1+0x14ec], R17 ;  /* 0x0014ec1101007387 */ /* 0x0003e80000100800 */
[----:B------:R-:W-:Y:S01]  /*56040*/  STL [R1+0x14e8], R16 ;  /* 0x0014e81001007387 */ /* 0x000fe20000100800 */
[----:B0-----:R-:W-:Y:S02]  /*56050*/  PRMT R3, R23, 0x5410, R20 ;  /* 0x0000541017037816 */ /* 0x001fe40000000014 */
[----:B-1----:R-:W-:-:S03]  /*56060*/  LOP3.LUT R17, R7, 0xffff, RZ, 0xc0, !PT ;  /* 0x0000ffff07117812 */ /* 0x002fc600078ec0ff */
[----:B------:R0:W-:Y:S01]  /*56070*/  STL [R1+0x240], R3 ;  /* 0x0002400301007387 */ /* 0x0001e20000100800 */
[----:B------:R-:W-:-:S03]  /*56080*/  LOP3.LUT R20, R13, 0xffff, RZ, 0xc0, !PT ;  /* 0x0000ffff0d147812 */ /* 0x000fc600078ec0ff */
[----:B0-----:R-:W3:Y:S04]  /*56090*/  LDL.LU R3, [R1+0x274] ;  /* 0x0002740001037983 */ /* 0x001ee80000300800 */
[----:B------:R0:W-:Y:S04]  /*560a0*/  STL [R1+0x160], R21 ;  /* 0x0001601501007387 */ /* 0x0001e80000100800 */
[----:B------:R-:W3:Y:S01]  /*560b0*/  LDL.LU R7, [R1+0x238] ;  /* 0x0002380001077983 */ /* 0x000ee20000300800 */
[----:B------:R-:W-:Y:S02]  /*560c0*/  LOP3.LUT R19, R11, 0xffff, RZ, 0xc0, !PT ;  /* 0x0000ffff0b137812 */ /* 0x000fe400078ec0ff */
[----:B--2---:R-:W-:-:S02]  /*560d0*/  LOP3.LUT R22, R2, 0xffff, RZ, 0xc0, !PT ;  /* 0x0000ffff02167812 */ /* 0x004fc400078ec0ff */
[----:B----4-:R-:W-:Y:S02]  /*560e0*/  LOP3.LUT R16, R15, 0xffff, RZ, 0xc0, !PT ;  /* 0x0000ffff0f107812 */ /* 0x010fe400078ec0ff */
[----:B---3--:R-:W-:-:S05]  /*560f0*/  LOP3.LUT R5, R5, 0xffff, RZ, 0xc0, !PT ;  /* 0x0000ffff05057812 */ /* 0x008fca00078ec0ff */
[----:B------:R-:W-:Y:S04]  /*56100*/  STL [R1+0x1c0], R5 ;  /* 0x0001c00501007387 */ /* 0x000fe80000100800 */
[----:B------:R-:W-:Y:S04]  /*56110*/  STL [R1+0x168], R17 ;  /* 0x0001681101007387 */ /* 0x000fe80000100800 */
[----:B------:R-:W2:Y:S04]  /*56120*/  LDL.LU R14, [R1+0x234] ;  /* 0x00023400010e7983 */ /* 0x000ea80000300800 */
[----:B------:R1:W-:Y:S04]  /*56130*/  STL [R1+0x164], R22 ;  /* 0x0001641601007387 */ /* 0x0003e80000100800 */
[----:B------:R-:W3:Y:S04]  /*56140*/  LDL.LU R2, [R1+0x200] ;  /* 0x0002000001027983 */ /* 0x000ee80000300800 */
[----:B------:R-:W-:Y:S04]  /*56150*/  STL [R1+0x1b0], R16 ;  /* 0x0001b01001007387 */ /* 0x000fe80000100800 */
[----:B------:R-:W4:Y:S01]  /*56160*/  LDL.LU R15, [R1+0x1a8] ;  /* 0x0001a800010f7983 */ /* 0x000f220000300800 */
[----:B------:R-:W-:-:S03]  /*56170*/  LOP3.LUT R18, R12, 0xffff, RZ, 0xc0, !PT ;  /* 0x0000ffff0c127812 */ /* 0x000fc600078ec0ff */
[----:B------:R-:W4:Y:S04]  /*56180*/  LDL.LU R13, [R1+0x2800] ;  /* 0x00280000010d7983 */ /* 0x000f280000300800 */
[----:B------:R-:W4:Y:S04]  /*56190*/  LDL.LU R12, [R1+0x1a0] ;  /* 0x0001a000010c7983 */ /* 0x000f280000300800 */
[----:B------:R1:W-:Y:S04]  /*561a0*/  STL [R1+0x158], R18 ;  /* 0x0001581201007387 */ /* 0x0003e80000100800 */
[----:B------:R-:W4:Y:S01]  /*561b0*/  LDL.LU R11, [R1+0x154] ;  /* 0x00015400010b7983 */ /* 0x000f220000300800 */
[----:B------:R-:W1:Y:S01]  /*561c0*/  S2R R8, SR_TID.X ;  /* 0x0000000000087919 */ /* 0x000e620000002100 */
[----:B------:R-:W-:-:S02]  /*561d0*/  LOP3.LUT R4, R4, 0xffff, RZ, 0xc0, !PT ;  /* 0x0000ffff04047812 */ /* 0x000fc400078ec0ff */
[----:B------:R-:W-:Y:S04]  /*561e0*/  STL [R1+0x19c], R20 ;  /* 0x00019c1401007387 */ /* 0x000fe80000100800 */
[----:B------:R1:W-:Y:S01]  /*561f0*/  STL [R1+0x174], R19 ;  /* 0x0001741301007387 */ /* 0x0003e20000100800 */
[----:B0-----:R-:W-:Y:S02]  /*56200*/  PRMT R21, R21, 0x3340, R22 ;  /* 0x0000334015157816 */ /* 0x001fe40000000016 */
[----:B-1----:R-:W-:Y:S02]  /*56210*/  PRMT R22, R17, 0x3340, R4 ;  /* 0x0000334011167816 */ /* 0x002fe40000000004 */
[----:B------:R-:W-:Y:S02]  /*56220*/  PRMT R18, R18, 0x3340, R0 ;  /* 0x0000334012127816 */ /* 0x000fe40000000000 */
[----:B------:R-:W-:-:S02]  /*56230*/  PRMT R23, R5, 0x3340, R16 ;  /* 0x0000334005177816 */ /* 0x000fc40000000010 */
[--C-:B------:R-:W-:Y:S02]  /*56240*/  PRMT R19, R19, 0x3340, R0.reuse ;  /* 0x0000334013137816 */ /* 0x100fe40000000000 */
[----:B------:R-:W-:Y:S02]  /*56250*/  PRMT R20, R20, 0x3340, R0 ;  /* 0x0000334014147816 */ /* 0x000fe40000000000 */
[----:B------:R-:W-:Y:S01]  /*56260*/  PRMT R5, R21, 0x5410, R18 ;  /* 0x0000541015057816 */ /* 0x000fe20000000012 */
[C---:B------:R-:W-:Y:S02]  /*56270*/  IMAD.SHL.U32 R25, R8.reuse, 0x10, RZ ;  /* 0x0000001008197824 */ /* 0x040fe400078e00ff */
[----:B------:R-:W-:Y:S01]  /*56280*/  IMAD.SHL.U32 R24, R8, 0x20, RZ ;  /* 0x0000002008187824 */ /* 0x000fe200078e00ff */
[----:B------:R0:W-:Y:S04]  /*56290*/  STL [R1+0x27b8], R8 ;  /* 0x0027b80801007387 */ /* 0x0001e80000100800 */
[----:B------:R1:W-:Y:S04]  /*562a0*/  STL [R1+0x27e4], R4 ;  /* 0x0027e40401007387 */ /* 0x0003e80000100800 */
[----:B------:R1:W-:Y:S01]  /*562b0*/  STL [R1+0x21c], R5 ;  /* 0x00021c0501007387 */ /* 0x0003e20000100800 */
[----:B------:R-:W-:-:S02]  /*562c0*/  LOP3.LUT R25, R25, 0xf0, RZ, 0xc0, !PT ;  /* 0x000000f019197812 */ /* 0x000fc400078ec0ff */
[----:B------:R-:W-:Y:S02]  /*562d0*/  LOP3.LUT R24, R24, 0x200, RZ, 0xc0, !PT ;  /* 0x0000020018187812 */ /* 0x000fe400078ec0ff */
[----:B0-----:R-:W-:Y:S02]  /*562e0*/  PRMT R8, R22, 0x5410, R19 ;  /* 0x0000541016087816 */ /* 0x001fe40000000013 */
[----:B-1----:R-:W-:Y:S02]  /*562f0*/  PRMT R4, R23, 0x5410, R20 ;  /* 0x0000541017047816 */ /* 0x002fe40000000014 */
[----:B------:R-:W-:Y:S01]  /*56300*/  LOP3.LUT R23, R7, 0xffff, RZ, 0xc0, !PT ;  /* 0x0000ffff07177812 */ /* 0x000fe200078ec0ff */
[----:B------:R0:W-:Y:S04]  /*56310*/  STL [R1+0x230], R8 ;  /* 0x0002300801007387 */ /* 0x0001e80000100800 */
[----:B------:R1:W-:Y:S01]  /*56320*/  STL [R1+0x210], R4 ;  /* 0x0002100401007387 */ /* 0x0003e20000100800 */
[----:B------:R-:W-:-:S02]  /*56330*/  IADD3 R5, R24, UR4, R25 ;  /* 0x0000000418057c10 */ /* 0x000fc4000fffe019 */
[----:B0-----:R-:W-:Y:S02]  /*56340*/  LOP3.LUT R8, R3, 0xffff, RZ, 0xc0, !PT ;  /* 0x0000ffff03087812 */ /* 0x001fe400078ec0ff */
[----:B------:R-:W4:Y:S04]  /*56350*/  LDL.LU R3, [R1+0x280] ;  /* 0x0002800001037983 */ /* 0x000f280000300800 */
[----:B------:R-:W4:Y:S04]  /*56360*/  LDL.LU R7, [R1+0x22c] ;  /* 0x00022c0001077983 */ /* 0x000f280000300800 */
[----:B------:R-:W-:Y:S04]  /*56370*/  STL [R1+0x1a4], R8 ;  /* 0x0001a40801007387 */ /* 0x000fe80000100800 */
[----:B------:R0:W-:Y:S01]  /*56380*/  STL [R1+0x8c], R23 ;  /* 0x00008c1701007387 */ /* 0x0001e20000100800 */
[----:B------:R-:W-:-:S02]  /*56390*/  LOP3.LUT R21, R9, 0xffff, RZ, 0xc0, !PT ;  /* 0x0000ffff09157812 */ /* 0x000fc400078ec0ff */
[----:B------:R-:W-:Y:S02]  /*563a0*/  LOP3.LUT R18, R27, 0xffff, RZ, 0xc0, !PT ;  /* 0x0000ffff1b127812 */ /* 0x000fe400078ec0ff */
[----:B------:R-:W-:Y:S02]  /*563b0*/  LOP3.LUT R19, R10, 0xffff, RZ, 0xc0, !PT ;  /* 0x0000ffff0a137812 */ /* 0x000fe400078ec0ff */
[----:B------:R-:W-:Y:S02]  /*563c0*/  LOP3.LUT R20, R6, 0xffff, RZ, 0xc0, !PT ;  /* 0x0000ffff06147812 */ /* 0x000fe400078ec0ff */
[----:B--2---:R-:W-:Y:S02]  /*563d0*/  LOP3.LUT R17, R14, 0xffff, RZ, 0xc0, !PT ;  /* 0x0000ffff0e117812 */ /* 0x004fe400078ec0ff */
[----:B---3--:R-:W-:Y:S02]  /*563e0*/  LOP3.LUT R16, R2, 0xffff, RZ, 0xc0, !PT ;  /* 0x0000ffff02107812 */ /* 0x008fe400078ec0ff */
[----:B----4-:R-:W-:-:S02]  /*563f0*/  LOP3.LUT R24, R15, 0xffff, RZ, 0xc0, !PT ;  /* 0x0000ffff0f187812 */ /* 0x010fc400078ec0ff */
[----:B------:R-:W-:Y:S02]  /*56400*/  LOP3.LUT R13, R13, 0xffff, RZ, 0xc0, !PT ;  /* 0x0000ffff0d0d7812 */ /* 0x000fe400078ec0ff */
[----:B------:R-:W-:Y:S01]  /*56410*/  LOP3.LUT R22, R12, 0xffff, RZ, 0xc0, !PT ;  /* 0x0000ffff0c167812 */ /* 0x000fe200078ec0ff */
[----:B------:R-:W-:Y:S04]  /*56420*/  STL [R1+0x104], R17 ;  /* 0x0001041101007387 */ /* 0x000fe80000100800 */
[----:B------:R-:W-:Y:S04]  /*56430*/  STL [R1+0x140], R16 ;  /* 0x0001401001007387 */ /* 0x000fe80000100800 */
[----:B------:R-:W-:Y:S04]  /*56440*/  STL [R1+0xf8], R24 ;  /* 0x0000f81801007387 */ /* 0x000fe80000100800 */
[----:B------:R-:W-:Y:S04]  /*56450*/  STL [R1+0x1ac], R13 ;  /* 0x0001ac0d01007387 */ /* 0x000fe80000100800 */
[----:B------:R-:W-:Y:S01]  /*56460*/  STL [R1+0x12c], R22 ;  /* 0x00012c1601007387 */ /* 0x000fe20000100800 */
[----:B-1----:R-:W-:-:S03]  /*56470*/  LOP3.LUT R4, R11, 0xffff, RZ, 0xc0, !PT ;  /* 0x0000ffff0b047812 */ /* 0x002fc600078ec0ff */
[----:B------:R-:W2:Y:S04]  /*56480*/  LDL.LU R14, [R1+0x194] ;  /* 0x00019400010e7983 */ /* 0x000ea80000300800 */
[----:B------:R-:W3:Y:S04]  /*56490*/  LDL.LU R11, [R1+0x190] ;  /* 0x00019000010b7983 */ /* 0x000ee80000300800 */
[----:B------:R-:W4:Y:S04]  /*564a0*/  LDL.LU R9, [R1+0x27fc] ;  /* 0x0027fc0001097983 */ /* 0x000f280000300800 */
[----:B------:R-:W2:Y:S04]  /*564b0*/  LDL.LU R27, [R1+0x27f8] ;  /* 0x0027f800011b7983 */ /* 0x000ea80000300800 */
[----:B------:R-:W3:Y:S04]  /*564c0*/  LDL.LU R10, [R1+0x27f4] ;  /* 0x0027f400010a7983 */ /* 0x000ee80000300800 */
[----:B------:R-:W2:Y:S04]  /*564d0*/  LDL.LU R6, [R1+0x27f0] ;  /* 0x0027f00001067983 */ /* 0x000ea80000300800 */
[----:B------:R1:W-:Y:S04]  /*564e0*/  STL [R1+0x50], R21 ;  /* 0x0000501501007387 */ /* 0x0003e80000100800 */
[----:B------:R-:W2:Y:S04]  /*564f0*/  LDL.LU R15, [R1+0x128] ;  /* 0x00012800010f7983 */ /* 0x000ea80000300800 */
[----:B------:R1:W-:Y:S04]  /*56500*/  STL [R1+0x88], R18 ;  /* 0x0000881201007387 */ /* 0x0003e80000100800 */
[----:B------:R-:W2:Y:S04]  /*56510*/  LDL.LU R2, [R1+0xa0] ;  /* 0x0000a00001027983 */ /* 0x000ea80000300800 */
[----:B------:R1:W-:Y:S04]  /*56520*/  STL [R1+0x54], R19 ;  /* 0x0000541301007387 */ /* 0x0003e80000100800 */
[----:B------:R-:W2:Y:S01]  /*56530*/  LDL.LU R12, [R1+0x98] ;  /* 0x00009800010c7983 */ /* 0x000ea20000300800 */
[----:B------:R-:W-:-:S02]  /*56540*/  PRMT R25, R23, 0x3340, R24 ;  /* 0x0000334017197816 */ /* 0x000fc40000000018 */
[----:B0-----:R-:W-:Y:S02]  /*56550*/  PRMT R23, R8, 0x3340, R13 ;  /* 0x0000334008177816 */ /* 0x001fe4000000000d */
[--C-:B-1----:R-:W-:Y:S01]  /*56560*/  PRMT R21, R21, 0x3340, R0.reuse ;  /* 0x0000334015157816 */ /* 0x102fe20000000000 */
[----:B------:R0:W-:Y:S01]  /*56570*/  STL [R1+0x1c8], R20 ;  /* 0x0001c81401007387 */ /* 0x0001e20000100800 */
[----:B------:R-:W-:Y:S02]  /*56580*/  PRMT R18, R18, 0x3340, R0 ;  /* 0x0000334012127816 */ /* 0x000fe40000000000 */
[----:B------:R-:W-:Y:S02]  /*56590*/  PRMT R24, R17, 0x3340, R22 ;  /* 0x0000334011187816 */ /* 0x000fe40000000016 */
[----:B------:R-:W-:Y:S02]  /*565a0*/  PRMT R13, R25, 0x5410, R21 ;  /* 0x00005410190d7816 */ /* 0x000fe40000000015 */
[----:B------:R-:W-:-:S02]  /*565b0*/  PRMT R19, R19, 0x3340, R0 ;  /* 0x0000334013137816 */ /* 0x000fc40000000000 */
[----:B------:R-:W-:Y:S02]  /*565c0*/  PRMT R22, R16, 0x3340, R4 ;  /* 0x0000334010167816 */ /* 0x000fe40000000004 */
[----:B------:R-:W-:Y:S02]  /*565d0*/  PRMT R16, R24, 0x5410, R18 ;  /* 0x0000541018107816 */ /* 0x000fe40000000012 */
[----:B0-----:R-:W-:Y:S01]  /*565e0*/  PRMT R20, R20, 0x3340, R0 ;  /* 0x0000334014147816 */ /* 0x001fe20000000000 */
[----:B------:R0:W-:Y:S01]  /*565f0*/  STL [R1+0x14e0], R13 ;  /* 0x0014e00d01007387 */ /* 0x0001e20000100800 */
[----:B------:R-:W-:-:S03]  /*56600*/  PRMT R8, R22, 0x5410, R19 ;  /* 0x0000541016087816 */ /* 0x000fc60000000013 */
[----:B------:R-:W-:Y:S01]  /*56610*/  STL [R1+0x14dc], R16 ;  /* 0x0014dc1001007387 */ /* 0x000fe20000100800 */
[----:B0-----:R-:W-:-:S05]  /*56620*/  PRMT R13, R23, 0x5410, R20 ;  /* 0x00005410170d7816 */ /* 0x001fca0000000014 */
[----:B------:R-:W-:Y:S04]  /*56630*/  STL [R1+0x27bc], R13 ;  /* 0x0027bc0d01007387 */ /* 0x000fe80000100800 */
[----:B------:R0:W-:Y:S01]  /*56640*/  STL [R1+0x14d8], R8 ;  /* 0x0014d80801007387 */ /* 0x0001e20000100800 */
[----:B------:R-:W-:-:S05]  /*56650*/  LOP3.LUT R24, R3, 0xffff, RZ, 0xc0, !PT ;  /* 0x0000ffff03187812 */ /* 0x000fca00078ec0ff */
[----:B------:R-:W-:Y:S01]  /*56660*/  STL [R1+0x188], R24 ;  /* 0x0001881801007387 */ /* 0x000fe20000100800 */
[----:B0-----:R-:W-:Y:S02]  /*56670*/  LOP3.LUT R8, R29, 0xffff, RZ, 0xc0, !PT ;  /* 0x0000ffff1d087812 */ /* 0x001fe400078ec0ff */
[----:B----4-:R-:W-:Y:S02]  /*56680*/  LOP3.LUT R9, R9, 0xffff, RZ, 0xc0, !PT ;  /* 0x0000ffff09097812 */ /* 0x010fe400078ec0ff */
[----:B---3--:R-:W-:Y:S02]  /*56690*/  LOP3.LUT R10, R10, 0xffff, RZ, 0xc0, !PT ;  /* 0x0000ffff0a0a7812 */ /* 0x008fe400078ec0ff */
[----:B--2---:R-:W-:Y:S02]  /*566a0*/  LOP3.LUT R6, R6, 0xffff, RZ, 0xc0, !PT ;  /* 0x0000ffff06067812 */ /* 0x004fe400078ec0ff */
[----:B------:R-:W-:-:S03]  /*566b0*/  LOP3.LUT R22, R11, 0xffff, RZ, 0xc0, !PT ;  /* 0x0000ffff0b167812 */ /* 0x000fc600078ec0ff */
[----:B------:R-:W-:Y:S04]  /*566c0*/  STL [R1+0x120], R6 ;  /* 0x0001200601007387 */ /* 0x000fe80000100800 */
[----:B------:R-:W-:Y:S04]  /*566d0*/  STL [R1+0x1d4], R10 ;  /* 0x0001d40a01007387 */ /* 0x000fe80000100800 */
[----:B------:R-:W2:Y:S04]  /*566e0*/  LDL.LU R16, [R1+0x288] ;  /* 0x0002880001107983 */ /* 0x000ea80000300800 */
[----:B------:R-:W-:Y:S01]  /*566f0*/  STL [R1+0x154], R9 ;  /* 0x0001540901007387 */ /* 0x000fe20000100800 */
[----:B------:R-:W-:-:S03]  /*56700*/  LOP3.LUT R18, R2, 0xffff, RZ, 0xc0, !PT ;  /* 0x0000ffff02127812 */ /* 0x000fc600078ec0ff */
[----:B------:R-:W3:Y:S04]  /*56710*/  LDL.LU R11, [R1+0x27c] ;  /* 0x00027c00010b7983 */ /* 0x000ee80000300800 */
[----:B------:R-:W-:Y:S01]  /*56720*/  STL [R1+0x1cc], R22 ;  /* 0x0001cc1601007387 */ /* 0x000fe20000100800 */
[----:B------:R-:W-:-:S03]  /*56730*/  LOP3.LUT R13, R12, 0xffff, RZ, 0xc0, !PT ;  /* 0x0000ffff0c0d7812 */ /* 0x000fc600078ec0ff */
[----:B------:R-:W4:Y:S04]  /*56740*/  LDL.LU R29, [R1+0x27ec] ;  /* 0x0027ec00011d7983 */ /* 0x000f280000300800 */
[----:B------:R-:W3:Y:S04]  /*56750*/  LDL.LU R12, [R1+0x208] ;  /* 0x00020800010c7983 */ /* 0x000ee80000300800 */
[----:B------:R-:W-:Y:S01]  /*56760*/  STL [R1+0x1a8], R18 ;  /* 0x0001a81201007387 */ /* 0x000fe20000100800 */
[----:B------:R-:W-:-:S03]  /*56770*/  LOP3.LUT R15, R15, 0xffff, RZ, 0xc0, !PT ;  /* 0x0000ffff0f0f7812 */ /* 0x000fc600078ec0ff */
[----:B------:R-:W4:Y:S01]  /*56780*/  LDL.LU R17, [R1+0x204] ;  /* 0x0002040001117983 */ /* 0x000f220000300800 */
[----:B------:R-:W-:-:S03]  /*56790*/  LOP3.LUT R3, R14, 0xffff, RZ, 0xc0, !PT ;  /* 0x0000ffff0e037812 */ /* 0x000fc600078ec0ff */
[----:B------:R-:W-:Y:S04]  /*567a0*/  STL [R1+0x1f4], R13 ;  /* 0x0001f40d01007387 */ /* 0x000fe80000100800 */
[----:B------:R-:W4:Y:S04]  /*567b0*/  LDL.LU R14, [R1+0x1e8] ;  /* 0x0001e800010e7983 */ /* 0x000f280000300800 */
[----:B------:R-:W4:Y:S04]  /*567c0*/  LDL.LU R28, [R1+0x170] ;  /* 0x00017000011c7983 */ /* 0x000f280000300800 */
[----:B------:R-:W4:Y:S01]  /*567d0*/  LDL.LU R2, [R1+0xf4] ;  /* 0x0000f40001027983 */ /* 0x000f220000300800 */
[----:B------:R-:W-:-:S03]  /*567e0*/  PRMT R21, R15, 0x3340, R0 ;  /* 0x000033400f157816 */ /* 0x000fc60000000000 */
[----:B------:R0:W-:Y:S01]  /*567f0*/  STL [R1+0x27dc], R15 ;  /* 0x0027dc0f01007387 */ /* 0x0001e20000100800 */
[----:B------:R-:W-:Y:S02]  /*56800*/  LOP3.LUT R27, R27, 0xffff, RZ, 0xc0, !PT ;  /* 0x0000ffff1b1b7812 */ /* 0x000fe400078ec0ff */
[----:B------:R-:W-:Y:S02]  /*56810*/  PRMT R20, R13, 0x3340, R0 ;  /* 0x000033400d147816 */ /* 0x000fe40000000000 */
[----:B------:R-:W-:Y:S01]  /*56820*/  PRMT R25, R24, 0x3340, R27 ;  /* 0x0000334018197816 */ /* 0x000fe2000000001b */
[----:B0-----:R-:W4:Y:S04]  /*56830*/  LDL.LU R15, [R1+0x290] ;  /* 0x00029000010f7983 */ /* 0x001f280000300800 */
[----:B------:R-:W4:Y:S01]  /*56840*/  LDL.LU R13, [R1+0x138] ;  /* 0x00013800010d7983 */ /* 0x000f220000300800 */
[----:B------:R-:W-:-:S03]  /*56850*/  PRMT R22, R10, 0x3340, R22 ;  /* 0x000033400a167816 */ /* 0x000fc60000000016 */
[----:B------:R-:W-:Y:S01]  /*56860*/  STL [R1+0x27e0], R27 ;  /* 0x0027e01b01007387 */ /* 0x000fe20000100800 */
[----:B------:R-:W-:-:S03]  /*56870*/  PRMT R10, R25, 0x5410, R21 ;  /* 0x00005410190a7816 */ /* 0x000fc60000000015 */
[----:B------:R-:W4:Y:S01]  /*56880*/  LDL.LU R21, [R1+0x150] ;  /* 0x0001500001157983 */ /* 0x000f220000300800 */
[----:B------:R-:W-:Y:S02]  /*56890*/  LOP3.LUT R7, R7, 0xffff, RZ, 0xc0, !PT ;  /* 0x0000ffff07077812 */ /* 0x000fe400078ec0ff */
[--C-:B------:R-:W-:Y:S02]  /*568a0*/  PRMT R19, R18, 0x3340, R0.reuse ;  /* 0x0000334012137816 */ /* 0x100fe40000000000 */
[----:B------:R-:W-:Y:S02]  /*568b0*/  PRMT R24, R7, 0x3340, R3 ;  /* 0x0000334007187816 */ /* 0x000fe40000000003 */
[----:B------:R-:W-:Y:S02]  /*568c0*/  PRMT R23, R6, 0x3340, R9 ;  /* 0x0000334006177816 */ /* 0x000fe40000000009 */
[----:B------:R-:W-:Y:S02]  /*568d0*/  PRMT R18, R8, 0x3340, R0 ;  /* 0x0000334008127816 */ /* 0x000fe40000000000 */
[----:B------:R-:W-:Y:S01]  /*568e0*/  PRMT R9, R24, 0x5410, R19 ;  /* 0x0000541018097816 */ /* 0x000fe20000000013 */
[----:B------:R-:W-:Y:S01]  /*568f0*/  STL [R1+0x27c0], R10 ;  /* 0x0027c00a01007387 */ /* 0x000fe20000100800 */
[----:B------:R-:W-:-:S03]  /*56900*/  PRMT R6, R22, 0x5410, R20 ;  /* 0x0000541016067816 */ /* 0x000fc60000000014 */
[----:B------:R0:W-:Y:S04]  /*56910*/  STL [R1+0x27c4], R9 ;  /* 0x0027c40901007387 */ /* 0x0001e80000100800 */
[----:B------:R2:W-:Y:S01]  /*56920*/  STL [R1+0x27c8], R6 ;  /* 0x0027c80601007387 */ /* 0x0005e20000100800 */
[----:B0-----:R-:W-:-:S05]  /*56930*/  PRMT R9, R23, 0x5410, R18 ;  /* 0x0000541017097816 */ /* 0x001fca0000000012 */
[----:B------:R4:W-:Y:S01]  /*56940*/  STL [R1+0x14c4], R9 ;  /* 0x0014c40901007387 */ /* 0x0009e20000100800 */
[----:B------:R-:W-:Y:S02]  /*56950*/  LOP3.LUT R18, R26, 0xffff, RZ, 0xc0, !PT ;  /* 0x0000ffff1a127812 */ /* 0x000fe400078ec0ff */
[----:B--2---:R-:W-:Y:S02]  /*56960*/  LOP3.LUT R6, R16, 0xffff, RZ, 0xc0, !PT ;  /* 0x0000ffff10067812 */ /* 0x004fe400078ec0ff */
[----:B---3--:R-:W-:Y:S02]  /*56970*/  LOP3.LUT R12, R12, 0xffff, RZ, 0xc0, !PT ;  /* 0x0000ffff0c0c7812 */ /* 0x008fe400078ec0ff */
[----:B----4-:R-:W-:Y:S02]  /*56980*/  LOP3.LUT R9, R17, 0xffff, RZ, 0xc0, !PT ;  /* 0x0000ffff11097812 */ /* 0x010fe400078ec0ff */
[----:B------:R-:W-:Y:S02]  /*56990*/  LOP3.LUT R14, R14, 0xffff, RZ, 0xc0, !PT ;  /* 0x0000ffff0e0e7812 */ /* 0x000fe400078ec0ff */
[----:B------:R-:W-:-:S02]  /*569a0*/  LOP3.LUT R27, R2, 0xffff, RZ, 0xc0, !PT ;  /* 0x0000ffff021b7812 */ /* 0x000fc400078ec0ff */
[----:B------:R-:W-:Y:S02]  /*569b0*/  LOP3.LUT R17, R28, 0xffff, RZ, 0xc0, !PT ;  /* 0x0000ffff1c117812 */ /* 0x000fe400078ec0ff */
[----:B------:R-:W-:Y:S02]  /*569c0*/  LOP3.LUT R10, R15, 0xffff, RZ, 0xc0, !PT ;  /* 0x0000ffff0f0a7812 */ /* 0x000fe400078ec0ff */
[----:B------:R-:W-:-:S03]  /*569d0*/  LOP3.LUT R15, R11, 0xffff, RZ, 0xc0, !PT ;  /* 0x0000ffff0b0f7812 */ /* 0x000fc600078ec0ff */
[----:B------:R-:W-:Y:S04]  /*569e0*/  STL [R1+0x1e4], R10 ;  /* 0x0001e40a01007387 */ /* 0x000fe80000100800 */
[----:B------:R-:W2:Y:S04]  /*569f0*/  LDL.LU R11, [R1+0x28c] ;  /* 0x00028c00010b7983 */ /* 0x000ea80000300800 */
[----:B------:R0:W-:Y:S04]  /*56a00*/  STL [R1+0x20c], R6 ;  /* 0x00020c0601007387 */ /* 0x0001e80000100800 */
[----:B------:R-:W-:Y:S04]  /*56a10*/  STL [R1+0x1ec], R12 ;  /* 0x0001ec0c01007387 */ /* 0x000fe80000100800 */
[----:B------:R-:W-:Y:S01]  /*56a20*/  STL [R1+0x200], R9 ;  /* 0x0002000901007387 */ /* 0x000fe20000100800 */
[----:B------:R-:W-:-:S03]  /*56a30*/  LOP3.LUT R19, R21, 0xffff, RZ, 0xc0, !PT ;  /* 0x0000ffff15137812 */ /* 0x000fc600078ec0ff */
[----:B------:R-:W3:Y:S01]  /*56a40*/  LDL.LU R26, [R1+0x27e8] ;  /* 0x0027e800011a7983 */ /* 0x000ee20000300800 */
[----:B------:R-:W-:Y:S02]  /*56a50*/  PRMT R21, R27, 0x3340, R0 ;  /* 0x000033401b157816 */ /* 0x000fe40000000000 */
[----:B------:R-:W-:Y:S01]  /*56a60*/  PRMT R25, R15, 0x3340, R14 ;  /* 0x000033400f197816 */ /* 0x000fe2000000000e */
[----:B------:R-:W4:Y:S01]  /*56a70*/  LDL.LU R28, [R1+0x284] ;  /* 0x00028400011c7983 */ /* 0x000f220000300800 */
[----:B------:R-:W-:Y:S02]  /*56a80*/  LOP3.LUT R13, R13, 0xffff, RZ, 0xc0, !PT ;  /* 0x0000ffff0d0d7812 */ /* 0x000fe400078ec0ff */
[----:B------:R-:W-:Y:S01]  /*56a90*/  LOP3.LUT R29, R29, 0xffff, RZ, 0xc0, !PT ;  /* 0x0000ffff1d1d7812 */ /* 0x000fe200078ec0ff */
[----:B------:R-:W3:Y:S04]  /*56aa0*/  LDL.LU R16, [R1+0x258] ;  /* 0x0002580001107983 */ /* 0x000ee80000300800 */
[----:B------:R-:W4:Y:S01]  /*56ab0*/  LDL.LU R2, [R1+0x1f8] ;  /* 0x0001f80001027983 */ /* 0x000f220000300800 */
[----:B------:R-:W-:-:S03]  /*56ac0*/  PRMT R23, R6, 0x3340, R9 ;  /* 0x0000334006177816 */ /* 0x000fc60000000009 */
[----:B------:R1:W-:Y:S01]  /*56ad0*/  STL [R1+0x128], R18 ;  /* 0x0001281201007387 */ /* 0x0003e20000100800 */
[----:B0-----:R-:W-:-:S03]  /*56ae0*/  PRMT R6, R25, 0x5410, R21 ;  /* 0x0000541019067816 */ /* 0x001fc60000000015 */
[----:B------:R0:W-:Y:S04]  /*56af0*/  STL [R1+0x1d0], R19 ;  /* 0x0001d01301007387 */ /* 0x0001e80000100800 */
[----:B------:R-:W-:Y:S01]  /*56b00*/  STL [R1+0x204], R13 ;  /* 0x0002040d01007387 */ /* 0x000fe20000100800 */
[----:B------:R-:W-:-:S03]  /*56b10*/  PRMT R24, R29, 0x3340, R17 ;  /* 0x000033401d187816 */ /* 0x000fc60000000011 */
[----:B------:R-:W3:Y:S04]  /*56b20*/  LDL.LU R25, [R1+0x1bc] ;  /* 0x0001bc0001197983 */ /* 0x000ee80000300800 */
[----:B------:R-:W4:Y:S04]  /*56b30*/  LDL.LU R21, [R1+0x110] ;  /* 0x0001100001157983 */ /* 0x000f280000300800 */
[----:B------:R0:W-:Y:S01]  /*56b40*/  STL [R1+0x14d4], R6 ;  /* 0x0014d40601007387 */ /* 0x0001e20000100800 */
[----:B-1----:R-:W-:Y:S02]  /*56b50*/  PRMT R18, R18, 0x3340, R0 ;  /* 0x0000334012127816 */ /* 0x002fe40000000000 */
[----:B------:R-:W-:-:S02]  /*56b60*/  PRMT R22, R10, 0x3340, R12 ;  /* 0x000033400a167816 */ /* 0x000fc4000000000c */
[----:B0-----:R-:W-:Y:S02]  /*56b70*/  PRMT R19, R19, 0x3340, R0 ;  /* 0x0000334013137816 */ /* 0x001fe40000000000 */
[----:B------:R-:W-:Y:S02]  /*56b80*/  PRMT R6, R24, 0x5410, R18 ;  /* 0x0000541018067816 */ /* 0x000fe40000000012 */
[----:B------:R-:W4:Y:S04]  /*56b90*/  LDL.LU R24, [R1+0x25c] ;  /* 0x00025c0001187983 */ /* 0x000f280000300800 */
[----:B------:R-:W4:Y:S04]  /*56ba0*/  LDL.LU R18, [R1+0xc8] ;  /* 0x0000c80001127983 */ /* 0x000f280000300800 */
[----:B------:R0:W-:Y:S01]  /*56bb0*/  STL [R1+0x14d0], R6 ;  /* 0x0014d00601007387 */ /* 0x0001e20000100800 */
[----:B------:R-:W-:-:S04]  /*56bc0*/  PRMT R20, R13, 0x3340, R0 ;  /* 0x000033400d147816 */ /* 0x000fc80000000000 */
[----:B------:R-:W-:Y:S02]  /*56bd0*/  PRMT R9, R23, 0x5410, R20 ;  /* 0x0000541017097816 */ /* 0x000fe40000000014 */
[----:B0-----:R-:W-:Y:S02]  /*56be0*/  PRMT R6, R22, 0x5410, R19 ;  /* 0x0000541016067816 */ /* 0x001fe40000000013 */
[----:B------:R-:W4:Y:S04]  /*56bf0*/  LDL.LU R22, [R1+0x1fc] ;  /* 0x0001fc0001167983 */ /* 0x000f280000300800 */
[----:B------:R-:W4:Y:S04]  /*56c00*/  LDL.LU R19, [R1+0xcc] ;  /* 0x0000cc0001137983 */ /* 0x000f280000300800 */
[----:B------:R2:W-:Y:S04]  /*56c10*/  STL [R1+0x14a8], R6 ;  /* 0x0014a80601007387 */ /* 0x0005e80000100800 */
[----:B------:R-:W4:Y:S04]  /*56c20*/  LDL.LU R20, [R1+0x1b4] ;  /* 0x0001b40001147983 */ /* 0x000f280000300800 */
[----:B------:R0:W-:Y:S04]  /*56c30*/  STL [R1+0x14ac], R9 ;  /* 0x0014ac0901007387 */ /* 0x0001e80000100800 */
[----:B------:R-:W4:Y:S01]  /*56c40*/  LDL.LU R12, [R1+0x254] ;  /* 0x00025400010c7983 */ /* 0x000f220000300800 */
[----:B--2---:R-:W-:-:S03]  /*56c50*/  LOP3.LUT R6, R11, 0xffff, RZ, 0xc0, !PT ;  /* 0x0000ffff0b067812 */ /* 0x004fc600078ec0ff */
[----:B------:R-:W2:Y:S04]  /*56c60*/  LDL.LU R11, [R1+0x198] ;  /* 0x00019800010b7983 */ /* 0x000ea80000300800 */
[----:B0-----:R-:W2:Y:S04]  /*56c70*/  LDL.LU R9, [R1+0xc] ;  /* 0x00000c0001097983 */ /* 0x001ea80000300800 */
[----:B------:R-:W-:Y:S04]  /*56c80*/  STL [R1+0x138], R6 ;  /* 0x0001380601007387 */ /* 0x000fe80000100800 */
[----:B------:R-:W2:Y:S04]  /*56c90*/  LDL.LU R10, [R1+0x14] ;  /* 0x00001400010a7983 */ /* 0x000ea80000300800 */
[----:B------:R-:W2:Y:S01]  /*56ca0*/  LDL.LU R13, [R1+0x10] ;  /* 0x00001000010d7983 */ /* 0x000ea20000300800 */
[----:B---3--:R-:W-:-:S02]  /*56cb0*/  LOP3.LUT R25, R25, 0xffff, RZ, 0xc0, !PT ;  /* 0x0000ffff19197812 */ /* 0x008fc400078ec0ff */
[----:B----4-:R-:W-:Y:S02]  /*56cc0*/  LOP3.LUT R24, R24, 0xffff, RZ, 0xc0, !PT ;  /* 0x0000ffff18187812 */ /* 0x010fe400078ec0ff */
[----:B------:R-:W-:-:S03]  /*56cd0*/  LOP3.LUT R18, R18, 0xffff, RZ, 0xc0, !PT ;  /* 0x0000ffff12127812 */ /* 0x000fc600078ec0ff */
[----:B------:R-:W-:Y:S01]  /*56ce0*/  STL [R1+0x1d8], R24 ;  /* 0x0001d81801007387 */ /* 0x000fe20000100800 */
[----:B------:R-:W-:Y:S02]  /*56cf0*/  LOP3.LUT R22, R22, 0xffff, RZ, 0xc0, !PT ;  /* 0x0000ffff16167812 */ /* 0x000fe400078ec0ff */
[----:B------:R-:W-:Y:S02]  /*56d00*/  LOP3.LUT R19, R19, 0xffff, RZ, 0xc0, !PT ;  /* 0x0000ffff13137812 */ /* 0x000fe400078ec0ff */
[----:B------:R-:W-:Y:S02]  /*56d10*/  LOP3.LUT R23, R20, 0xffff, RZ, 0xc0, !PT ;  /* 0x0000ffff14177812 */ /* 0x000fe400078ec0ff */
[----:B------:R-:W-:Y:S01]  /*56d20*/  LOP3.LUT R20, R21, 0xffff, RZ, 0xc0, !PT ;  /* 0x0000ffff15147812 */ /* 0x000fe200078ec0ff */
[----:B------:R-:W-:Y:S04]  /*56d30*/  STL [R1+0x150], R22 ;  /* 0x0001501601007387 */ /* 0x000fe80000100800 */
[----:B------:R0:W-:Y:S01]  /*56d40*/  STL [R1+0x1bc], R25 ;  /* 0x0001bc1901007387 */ /* 0x0001e20000100800 */
[----:B------:R-:W-:-:S03]  /*56d50*/  PRMT R21, R19, 0x3340, R0 ;  /* 0x0000334013157816 */ /* 0x000fc60000000000 */
[----:B------:R-:W-:Y:S04]  /*56d60*/  STL [R1+0x1dc], R23 ;  /* 0x0001dc1701007387 */ /* 0x000fe80000100800 */
[----:B------:R-:W-:Y:S04]  /*56d70*/  STL [R1+0x1b4], R19 ;  /* 0x0001b41301007387 */ /* 0x000fe80000100800 */
[----:B------:R-:W-:Y:S01]  /*56d80*/  STL [R1+0x1f0], R18 ;  /* 0x0001f01201007387 */ /* 0x000fe20000100800 */
[----:B0-----:R-:W-:-:S03]  /*56d90*/  PRMT R25, R24, 0x3340, R25 ;  /* 0x0000334018197816 */ /* 0x001fc60000000019 */
[----:B------:R-:W-:Y:S01]  /*56da0*/  STL [R1+0x1e8], R20 ;  /* 0x0001e81401007387 */ /* 0x000fe20000100800 */
[----:B------:R-:W-:-:S03]  /*56db0*/  PRMT R22, R6, 0x3340, R22 ;  /* 0x0000334006167816 */ /* 0x000fc60000000016 */
[----:B------:R-:W3:Y:S01]  /*56dc0*/  LDL.LU R6, [R1+0x20] ;  /* 0x0000200001067983 */ /* 0x000ee20000300800 */
[----:B------:R-:W-:-:S03]  /*56dd0*/  PRMT R21, R25, 0x5410, R21 ;  /* 0x0000541019157816 */ /* 0x000fc60000000015 */
[----:B------:R-:W4:Y:S04]  /*56de0*/  LDL.LU R25, [R1+0x9c] ;  /* 0x00009c0001197983 */ /* 0x000f280000300800 */
[----:B------:R0:W-:Y:S04]  /*56df0*/  STL [R1+0x149c], R21 ;  /* 0x00149c1501007387 */ /* 0x0001e80000100800 */
[----:B0-----:R-:W3:Y:S01]  /*56e00*/  LDL.LU R21, [R1+0x8] ;  /* 0x0000080001157983 */ /* 0x001ee20000300800 */
[----:B------:R-:W-:Y:S02]  /*56e10*/  LOP3.LUT R16, R16, 0xffff, RZ, 0xc0, !PT ;  /* 0x0000ffff10107812 */ /* 0x000fe400078ec0ff */
[----:B------:R-:W-:-:S02]  /*56e20*/  LOP3.LUT R26, R26, 0xffff, RZ, 0xc0, !PT ;  /* 0x0000ffff1a1a7812 */ /* 0x000fc400078ec0ff */
[----:B------:R-:W-:Y:S02]  /*56e30*/  LOP3.LUT R28, R28, 0xffff, RZ, 0xc0, !PT ;  /* 0x0000ffff1c1c7812 */ /* 0x000fe400078ec0ff */
[----:B------:R-:W-:Y:S02]  /*56e40*/  LOP3.LUT R2, R2, 0xffff, RZ, 0xc0, !PT ;  /* 0x0000ffff02027812 */ /* 0x000fe400078ec0ff */
[--C-:B------:R-:W-:Y:S02]  /*56e50*/  PRMT R19, R18, 0x3340, R0.reuse ;  /* 0x0000334012137816 */ /* 0x100fe40000000000 */
[----:B------:R-:W-:Y:S02]  /*56e60*/  PRMT R24, R16, 0x3340, R23 ;  /* 0x0000334010187816 */ /* 0x000fe40000000017 */
[--C-:B------:R-:W-:Y:S02]  /*56e70*/  PRMT R18, R26, 0x3340, R0.reuse ;  /* 0x000033401a127816 */ /* 0x100fe40000000000 */
[----:B------:R-:W-:-:S02]  /*56e80*/  PRMT R20, R20, 0x3340, R0 ;  /* 0x0000334014147816 */ /* 0x000fc40000000000 */
[----:B------:R-:W-:Y:S02]  /*56e90*/  PRMT R23, R28, 0x3340, R2 ;  /* 0x000033401c177816 */ /* 0x000fe40000000002 */
[----:B------:R-:W-:Y:S02]  /*56ea0*/  PRMT R24, R24, 0x5410, R19 ;  /* 0x0000541018187816 */ /* 0x000fe40000000013 */
[----:B------:R-:W-:Y:S02]  /*56eb0*/  LOP3.LUT R12, R12, 0xffff, RZ, 0xc0, !PT ;  /* 0x0000ffff0c0c7812 */ /* 0x000fe400078ec0ff */
[----:B------:R-:W-:Y:S02]  /*56ec0*/  PRMT R19, R22, 0x5410, R18 ;  /* 0x0000541016137816 */ /* 0x000fe40000000012 */
[----:B------:R-:W-:Y:S01]  /*56ed0*/  PRMT R18, R23, 0x5410, R20 ;  /* 0x0000541017127816 */ /* 0x000fe20000000014 */
[----:B------:R0:W-:Y:S04]  /*56ee0*/  STL [R1+0x1498], R24 ;  /* 0x0014981801007387 */ /* 0x0001e80000100800 */
[----:B------:R-:W-:Y:S04]  /*56ef0*/  STL [R1+0x14b8], R19 ;  /* 0x0014b81301007387 */ /* 0x000fe80000100800 */
[----:B------:R1:W-:Y:S04]  /*56f00*/  STL [R1+0x14b4], R18 ;  /* 0x0014b41201007387 */ /* 0x0003e80000100800 */
[----:B0-----:R-:W3:Y:S01]  /*56f10*/  LDL.LU R24, [R1+0x3c] ;  /* 0x00003c0001187983 */ /* 0x001ee20000300800 */
[----:B--2---:R-:W-:-:S02]  /*56f20*/  LOP3.LUT R11, R11, 0xffff, RZ, 0xc0, !PT ;  /* 0x0000ffff0b0b7812 */ /* 0x004fc400078ec0ff */
[----:B------:R-:W-:Y:S02]  /*56f30*/  SHF.R.U32.HI R23, RZ, 0x8, R9 ;  /* 0x00000008ff177819 */ /* 0x000fe40000011609 */
[----:B-1----:R-:W-:Y:S01]  /*56f40*/  SHF.R.U32.HI R18, RZ, 0x8, R10 ;  /* 0x00000008ff127819 */ /* 0x002fe2000001160a */
[----:B------:R-:W2:Y:S01]  /*56f50*/  LDL.LU R9, [R1+0x44] ;  /* 0x0000440001097983 */ /* 0x000ea20000300800 */
[----:B------:R-:W-:-:S03]  /*56f60*/  SHF.R.U32.HI R19, RZ, 0x8, R13 ;  /* 0x00000008ff137819 */ /* 0x000fc6000001160d */
[----:B------:R-:W2:Y:S04]  /*56f70*/  LDL.LU R10, [R1+0x4c] ;  /* 0x00004c00010a7983 */ /* 0x000ea80000300800 */
[----:B------:R-:W2:Y:S01]  /*56f80*/  LDL.LU R13, [R1+0x48] ;  /* 0x00004800010d7983 */ /* 0x000ea20000300800 */
[----:B----4-:R-:W-:-:S04]  /*56f90*/  LOP3.LUT R25, R25, 0xffff, RZ, 0xc0, !PT ;  /* 0x0000ffff19197812 */ /* 0x010fc800078ec0ff */
[----:B------:R-:W-:Y:S02]  /*56fa0*/  PRMT R20, R25, 0x3340, R0 ;  /* 0x0000334019147816 */ /* 0x000fe40000000000 */
[----:B---3--:R-:W-:Y:S02]  /*56fb0*/  SHF.R.U32.HI R22, RZ, 0x8, R21 ;  /* 0x00000008ff167819 */ /* 0x008fe40000011615 */
[----:B------:R-:W-:Y:S02]  /*56fc0*/  PRMT R21, R12, 0x3340, R11 ;  /* 0x000033400c157816 */ /* 0x000fe4000000000b */
[----:B------:R-:W-:Y:S02]  /*56fd0*/  LOP3.LUT R22, R22, 0xffff, RZ, 0xc0, !PT ;  /* 0x0000ffff16167812 */ /* 0x000fe400078ec0ff */
[----:B------:R-:W-:Y:S02]  /*56fe0*/  PRMT R20, R21, 0x5410, R20 ;  /* 0x0000541015147816 */ /* 0x000fe40000000014 */
[----:B------:R-:W3:Y:S01]  /*56ff0*/  LDL.LU R21, [R1+0x28] ;  /* 0x0000280001157983 */ /* 0x000ee20000300800 */
[----:B------:R-:W-:-:S03]  /*57000*/  PRMT R22, R22, 0x3340, R0 ;  /* 0x0000334016167816 */ /* 0x000fc60000000000 */
[----:B------:R0:W-:Y:S04]  /*57010*/  STL [R1+0x14b0], R20 ;  /* 0x0014b01401007387 */ /* 0x0001e80000100800 */
[----:B0-----:R-:W4:Y:S04]  /*57020*/  LDL.LU R20, [R1+0x40] ;  /* 0x0000400001147983 */ /* 0x001f280000300800 */
[----:B------:R0:W-:Y:S04]  /*57030*/  STL [R1+0xc8], R22 ;  /* 0x0000c81601007387 */ /* 0x0001e80000100800 */
[----:B0-----:R-:W2:Y:S01]  /*57040*/  LDL.LU R22, [R1+0x24] ;  /* 0x0000240001167983 */ /* 0x001ea20000300800 */
[----:B------:R-:W-:-:S02]  /*57050*/  LOP3.LUT R23, R23, 0xffff, RZ, 0xc0, !PT ;  /* 0x0000ffff17177812 */ /* 0x000fc400078ec0ff */
[----:B------:R-:W-:Y:S02]  /*57060*/  LOP3.LUT R18, R18, 0xffff, RZ, 0xc0, !PT ;  /* 0x0000ffff12127812 */ /* 0x000fe400078ec0ff */
[----:B------:R-:W-:Y:S02]  /*57070*/  LOP3.LUT R19, R19, 0xffff, RZ, 0xc0, !PT ;  /* 0x0000ffff13137812 */ /* 0x000fe400078ec0ff */
[----:B------:R-:W-:Y:S02]  /*57080*/  PRMT R18, R23, 0x3340, R18 ;  /* 0x0000334017127816 */ /* 0x000fe40000000012 */
[----:B------:R-:W2:Y:S04]  /*57090*/  LDL.LU R23, [R1+0x2c] ;  /* 0x00002c0001177983 */ /* 0x000ea80000300800 */
[----:B------:R0:W-:Y:S01]  /*570a0*/  STL [R1+0x110], R18 ;  /* 0x0001101201007387 */ /* 0x0001e20000100800 */
[----:B------:R-:W-:-:S03]  /*570b0*/  PRMT R19, R19, 0x3340, R0 ;  /* 0x0000334013137816 */ /* 0x000fc60000000000 */
[----:B0-----:R-:W2:Y:S04]  /*570c0*/  LDL.LU R18, [R1+0x38] ;  /* 0x0000380001127983 */ /* 0x001ea80000300800 */
[----:B------:R4:W-:Y:S01]  /*570d0*/  STL [R1+0xc0], R19 ;  /* 0x0000c01301007387 */ /* 0x0009e20000100800 */
[----:B---3--:R-:W-:-:S04]  /*570e0*/  SHF.R.U32.HI R21, RZ, 0x8, R21 ;  /* 0x00000008ff157819 */ /* 0x008fc80000011615 */
[----:B------:R-:W-:Y:S02]  /*570f0*/  LOP3.LUT R21, R21, 0xffff, RZ, 0xc0, !PT ;  /* 0x0000ffff15157812 */ /* 0x000fe400078ec0ff */
[----:B----4-:R-:W-:Y:S02]  /*57100*/  SHF.R.U32.HI R19, RZ, 0x8, R20 ;  /* 0x00000008ff137819 */ /* 0x010fe40000011614 */
[----:B------:R-:W-:Y:S02]  /*57110*/  SHF.R.U32.HI R20, RZ, 0x8, R6 ;  /* 0x00000008ff147819 */ /* 0x000fe40000011606 */
[----:B--2---:R-:W-:-:S04]  /*57120*/  SHF.R.U32.HI R22, RZ, 0x8, R22 ;  /* 0x00000008ff167819 */ /* 0x004fc80000011616 */
[----:B------:R-:W-:-:S04]  /*57130*/  LOP3.LUT R22, R22, 0xffff, RZ, 0xc0, !PT ;  /* 0x0000ffff16167812 */ /* 0x000fc800078ec0ff */
[----:B------:R-:W-:Y:S02]  /*57140*/  PRMT R6, R21, 0x3340, R22 ;  /* 0x0000334015067816 */ /* 0x000fe40000000016 */
[----:B------:R-:W2:Y:S04]  /*57150*/  LDL.LU R21, [R1+0x30] ;  /* 0x0000300001157983 */ /* 0x000ea80000300800 */
[----:B------:R-:W3:Y:S01]  /*57160*/  LDL.LU R22, [R1+0x34] ;  /* 0x0000340001167983 */ /* 0x000ee20000300800 */
[----:B------:R-:W-:Y:S02]  /*57170*/  SHF.R.U32.HI R23, RZ, 0x8, R23 ;  /* 0x00000008ff177819 */ /* 0x000fe40000011617 */
[----:B------:R-:W-:Y:S02]  /*57180*/  LOP3.LUT R19, R19, 0xffff, RZ, 0xc0, !PT ;  /* 0x0000ffff13137812 */ /* 0x000fe400078ec0ff */
[----:B------:R-:W-:-:S02]  /*57190*/  LOP3.LUT R23, R23, 0xffff, RZ, 0xc0, !PT ;  /* 0x0000ffff17177812 */ /* 0x000fc400078ec0ff */
[----:B------:R-:W-:Y:S02]  /*571a0*/  SHF.R.U32.HI R18, RZ, 0x8, R18 ;  /* 0x00000008ff127819 */ /* 0x000fe40000011612 */
[----:B------:R-:W-:Y:S02]  /*571b0*/  LOP3.LUT R20, R20, 0xffff, RZ, 0xc0, !PT ;  /* 0x0000ffff14147812 */ /* 0x000fe400078ec0ff */
[----:B------:R-:W-:Y:S02]  /*571c0*/  PRMT R23, R23, 0x3340, R0 ;  /* 0x0000334017177816 */ /* 0x000fe40000000000 */
[----:B------:R-:W-:Y:S01]  /*571d0*/  LOP3.LUT R18, R18, 0xffff, RZ, 0xc0, !PT ;  /* 0x0000ffff12127812 */ /* 0x000fe200078ec0ff */
[----:B------:R0:W-:Y:S03]  /*571e0*/  STL [R1+0xf4], R6 ;  /* 0x0000f40601007387 */ /* 0x0001e60000100800 */
[----:B------:R-:W-:-:S02]  /*571f0*/  PRMT R19, R18, 0x3340, R19 ;  /* 0x0000334012137816 */ /* 0x000fc40000000013 */
[----:B------:R-:W-:Y:S01]  /*57200*/  PRMT R18, R20, 0x3340, R0 ;  /* 0x0000334014127816 */ /* 0x000fe20000000000 */
[----:B0-----:R-:W4:Y:S04]  /*57210*/  LDL.LU R6, [R1+0x6c] ;  /* 0x00006c0001067983 */ /* 0x001f280000300800 */
[----:B------:R0:W-:Y:S04]  /*57220*/  STL [R1+0xac], R23 ;  /* 0x0000ac1701007387 */ /* 0x0001e80000100800 */
[----:B------:R1:W-:Y:S04]  /*57230*/  STL [R1+0xcc], R19 ;  /* 0x0000cc1301007387 */ /* 0x0003e80000100800 */
[----:B------:R1:W-:Y:S01]  /*57240*/  STL [R1+0x1238], R18 ;  /* 0x0012381201007387 */ /* 0x0003e20000100800 */
[----:B0-----:R-:W-:-:S02]  /*57250*/  SHF.R.U32.HI R23, RZ, 0x8, R24 ;  /* 0x00000008ff177819 */ /* 0x001fc40000011618 */
[----:B-1----:R-:W-:Y:S02]  /*57260*/  SHF.R.U32.HI R19, RZ, 0x8, R10 ;  /* 0x00000008ff137819 */ /* 0x002fe4000001160a */
[----:B------:R-:W-:Y:S01]  /*57270*/  SHF.R.U32.HI R18, RZ, 0x8, R9 ;  /* 0x00000008ff127819 */ /* 0x000fe20000011609 */
[----:B------:R-:W4:Y:S01]  /*57280*/  LDL.LU R24, [R1+0x58] ;  /* 0x0000580001187983 */ /* 0x000f220000300800 */
[----:B------:R-:W-:-:S03]  /*57290*/  LOP3.LUT R23, R23, 0xffff, RZ, 0xc0, !PT ;  /* 0x0000ffff17177812 */ /* 0x000fc600078ec0ff */
[----:B------:R-:W4:Y:S01]  /*572a0*/  LDL.LU R9, [R1+0x5c] ;  /* 0x00005c0001097983 */ /* 0x000f220000300800 */
[----:B------:R-:W-:Y:S02]  /*572b0*/  LOP3.LUT R18, R18, 0xffff, RZ, 0xc0, !PT ;  /* 0x0000ffff12127812 */ /* 0x000fe400078ec0ff */
[----:B------:R-:W-:Y:S02]  /*572c0*/  LOP3.LUT R19, R19, 0xffff, RZ, 0xc0, !PT ;  /* 0x0000ffff13137812 */ /* 0x000fe400078ec0ff */
[----:B------:R-:W-:Y:S01]  /*572d0*/  SHF.R.U32.HI R20, RZ, 0x8, R13 ;  /* 0x00000008ff147819 */ /* 0x000fe2000001160d */
[----:B------:R-:W4:Y:S01]  /*572e0*/  LDL.LU R10, [R1+0x64] ;  /* 0x00006400010a7983 */ /* 0x000f220000300800 */
[----:B------:R-:W-:-:S03]  /*572f0*/  PRMT R23, R23, 0x3340, R0 ;  /* 0x0000334017177816 */ /* 0x000fc60000000000 */
[----:B------:R-:W4:Y:S01]  /*57300*/  LDL.LU R13, [R1+0x60] ;  /* 0x00006000010d7983 */ /* 0x000f220000300800 */
[----:B------:R-:W-:Y:S02]  /*57310*/  PRMT R19, R18, 0x3340, R19 ;  /* 0x0000334012137816 */ /* 0x000fe40000000013 */
[----:B--2---:R-:W-:Y:S02]  /*57320*/  SHF.R.U32.HI R21, RZ, 0x8, R21 ;  /* 0x00000008ff157819 */ /* 0x004fe40000011615 */
[----:B---3--:R-:W-:Y:S02]  /*57330*/  SHF.R.U32.HI R22, RZ, 0x8, R22 ;  /* 0x00000008ff167819 */ /* 0x008fe40000011616 */
[----:B------:R-:W-:Y:S02]  /*57340*/  LOP3.LUT R21, R21, 0xffff, RZ, 0xc0, !PT ;  /* 0x0000ffff15157812 */ /* 0x000fe400078ec0ff */
[----:B------:R-:W-:-:S04]  /*57350*/  LOP3.LUT R22, R22, 0xffff, RZ, 0xc0, !PT ;  /* 0x0000ffff16167812 */ /* 0x000fc800078ec0ff */
[----:B------:R-:W-:Y:S02]  /*57360*/  PRMT R22, R21, 0x3340, R22 ;  /* 0x0000334015167816 */ /* 0x000fe40000000016 */
[----:B------:R-:W2:Y:S04]  /*57370*/  LDL.LU R21, [R1+0x68] ;  /* 0x0000680001157983 */ /* 0x000ea80000300800 */
[----:B------:R0:W-:Y:S04]  /*57380*/  STL [R1+0x1308], R22 ;  /* 0x0013081601007387 */ /* 0x0001e80000100800 */
[----:B0-----:R-:W3:Y:S04]  /*57390*/  LDL.LU R22, [R1+0x84] ;  /* 0x0000840001167983 */ /* 0x001ee80000300800 */
[----:B------:R0:W-:Y:S04]  /*573a0*/  STL [R1+0x1210], R23 ;  /* 0x0012101701007387 */ /* 0x0001e80000100800 */
[----:B0-----:R-:W4:Y:S04]  /*573b0*/  LDL.LU R23, [R1+0xc4] ;  /* 0x0000c40001177983 */ /* 0x001f280000300800 */
[----:B------:R-:W4:Y:S04]  /*573c0*/  LDL.LU R18, [R1+0x278] ;  /* 0x0002780001127983 */ /* 0x000f280000300800 */
[----:B------:R0:W-:Y:S04]  /*573d0*/  STL [R1+0x1300], R19 ;  /* 0x0013001301007387 */ /* 0x0001e80000100800 */
[----:B0-----:R-:W4:Y:S01]  /*573e0*/  LDL.LU R19, [R1+0x1b8] ;  /* 0x0001b80001137983 */ /* 0x001f220000300800 */
[----:B------:R-:W-:-:S04]  /*573f0*/  LOP3.LUT R20, R20, 0xffff, RZ, 0xc0, !PT ;  /* 0x0000ffff14147812 */ /* 0x000fc800078ec0ff */
[----:B------:R-:W-:-:S05]  /*57400*/  PRMT R20, R20, 0x3340, R0 ;  /* 0x0000334014147816 */ /* 0x000fca0000000000 */
[----:B------:R0:W-:Y:S01]  /*57410*/  STL [R1+0xfa0], R20 ;  /* 0x000fa01401007387 */ /* 0x0001e20000100800 */
[----:B--2---:R-:W-:-:S04]  /*57420*/  SHF.R.U32.HI R21, RZ, 0x8, R21 ;  /* 0x00000008ff157819 */ /* 0x004fc80000011615 */
[----:B------:R-:W-:Y:S02]  /*57430*/  LOP3.LUT R21, R21, 0xffff, RZ, 0xc0, !PT ;  /* 0x0000ffff15157812 */ /* 0x000fe400078ec0ff */
[----:B---3--:R-:W-:-:S04]  /*57440*/  SHF.R.U32.HI R22, RZ, 0x8, R22 ;  /* 0x00000008ff167819 */ /* 0x008fc80000011616 */
[----:B------:R-:W-:Y:S02]  /*57450*/  LOP3.LUT R22, R22, 0xffff, RZ, 0xc0, !PT ;  /* 0x0000ffff16167812 */ /* 0x000fe400078ec0ff */
[----:B----4-:R-:W-:Y:S02]  /*57460*/  LOP3.LUT R18, R18, 0xffff, RZ, 0xc0, !PT ;  /* 0x0000ffff12127812 */ /* 0x010fe400078ec0ff */
[----:B------:R-:W-:Y:S02]  /*57470*/  LOP3.LUT R23, R23, 0xffff, RZ, 0xc0, !PT ;  /* 0x0000ffff17177812 */ /* 0x000fe400078ec0ff */
[----:B------:R-:W-:Y:S02]  /*57480*/  PRMT R22, R21, 0x3340, R22 ;  /* 0x0000334015167816 */ /* 0x000fe40000000016 */
[----:B0-----:R-:W-:Y:S02]  /*57490*/  LOP3.LUT R20, R19, 0xffff, RZ, 0xc0, !PT ;  /* 0x0000ffff13147812 */ /* 0x001fe400078ec0ff */
[----:B------:R-:W-:-:S02]  /*574a0*/  SHF.R.U32.HI R19, RZ, 0x8, R18 ;  /* 0x00000008ff137819 */ /* 0x000fc40000011612 */
[--C-:B------:R-:W-:Y:S01]  /*574b0*/  PRMT R18, R18, 0x3340, R20.reuse ;  /* 0x0000334012127816 */ /* 0x100fe20000000014 */
[----:B------:R-:W-:Y:S04]  /*574c0*/  STL [R1+0x14e4], R23 ;  /* 0x0014e41701007387 */ /* 0x000fe80000100800 */
[----:B------:R0:W-:Y:S02]  /*574d0*/  STL [R1+0x14c8], R18 ;  /* 0x0014c81201007387 */ /* 0x0001e40000100800 */
[----:B0-----:R-:W-:Y:S02]  /*574e0*/  SHF.R.U32.HI R18, RZ, 0x8, R20 ;  /* 0x00000008ff127819 */ /* 0x001fe40000011614 */
[----:B------:R-:W-:Y:S02]  /*574f0*/  SHF.R.U32.HI R20, RZ, 0x8, R6 ;  /* 0x00000008ff147819 */ /* 0x000fe40000011606 */
[----:B------:R-:W2:Y:S04]  /*57500*/  LDL.LU R6, [R1+0x80] ;  /* 0x0000800001067983 */ /* 0x000ea80000300800 */
[----:B------:R-:W3:Y:S04]  /*57510*/  LDL.LU R21, [R1+0xb8] ;  /* 0x0000b80001157983 */ /* 0x000ee80000300800 */
[----:B------:R0:W-:Y:S04]  /*57520*/  STL [R1+0x12e4], R22 ;  /* 0x0012e41601007387 */ /* 0x0001e80000100800 */
[----:B0-----:R-:W4:Y:S01]  /*57530*/  LDL.LU R22, [R1+0xbc] ;  /* 0x0000bc0001167983 */ /* 0x001f220000300800 */
[----:B------:R-:W-:-:S04]  /*57540*/  SHF.R.U32.HI R23, RZ, 0x8, R23 ;  /* 0x00000008ff177819 */ /* 0x000fc80000011617 */
[----:B------:R-:W-:Y:S02]  /*57550*/  LOP3.LUT R23, R23, 0xffff, RZ, 0xc0, !PT ;  /* 0x0000ffff17177812 */ /* 0x000fe400078ec0ff */
[----:B------:R-:W-:Y:S02]  /*57560*/  LOP3.LUT R19, R19, 0xffff, RZ, 0xc0, !PT ;  /* 0x0000ffff13137812 */ /* 0x000fe400078ec0ff */
[----:B------:R-:W-:Y:S02]  /*57570*/  LOP3.LUT R18, R18, 0xffff, RZ, 0xc0, !PT ;  /* 0x0000ffff12127812 */ /* 0x000fe400078ec0ff */
[----:B------:R-:W-:Y:S02]  /*57580*/  PRMT R23, R23, 0x3340, R0 ;  /* 0x0000334017177816 */ /* 0x000fe40000000000 */
[----:B------:R-:W-:Y:S02]  /*57590*/  LOP3.LUT R20, R20, 0xffff, RZ, 0xc0, !PT ;  /* 0x0000ffff14147812 */ /* 0x000fe400078ec0ff */
[----:B------:R-:W-:Y:S01]  /*575a0*/  PRMT R19, R19, 0x3340, R18 ;  /* 0x0000334013137816 */ /* 0x000fe20000000012 */
[----:B------:R0:W-:Y:S01]  /*575b0*/  STL [R1+0x1b8], R23 ;  /* 0x0001b81701007387 */ /* 0x0001e20000100800 */
[----:B------:R-:W-:-:S03]  /*575c0*/  PRMT R18, R20, 0x3340, R0 ;  /* 0x0000334014127816 */ /* 0x000fc60000000000 */
[----:B------:R1:W-:Y:S01]  /*575d0*/  STL [R1+0x12f0], R19 ;  /* 0x0012f01301007387 */ /* 0x0003e20000100800 */
[----:B0-----:R-:W-:-:S03]  /*575e0*/  SHF.R.U32.HI R23, RZ, 0x8, R24 ;  /* 0x00000008ff177819 */ /* 0x001fc60000011618 */
[----:B------:R0:W-:Y:S01]  /*575f0*/  STL [R1+0x126c], R18 ;  /* 0x00126c1201007387 */ /* 0x0001e20000100800 */
[----:B-1----:R-:W-:-:S03]  /*57600*/  SHF.R.U32.HI R19, RZ, 0x8, R10 ;  /* 0x00000008ff137819 */ /* 0x002fc6000001160a */
[----:B------:R-:W2:Y:S01]  /*57610*/  LDL.LU R24, [R1+0xe4] ;  /* 0x0000e40001187983 */ /* 0x000ea20000300800 */
[----:B------:R-:W-:Y:S02]  /*57620*/  LOP3.LUT R23, R23, 0xffff, RZ, 0xc0, !PT ;  /* 0x0000ffff17177812 */ /* 0x000fe400078ec0ff */
[----:B------:R-:W-:Y:S02]  /*57630*/  SHF.R.U32.HI R20, RZ, 0x8, R13 ;  /* 0x00000008ff147819 */ /* 0x000fe4000001160d */
[----:B------:R-:W-:Y:S02]  /*57640*/  LOP3.LUT R19, R19, 0xffff, RZ, 0xc0, !PT ;  /* 0x0000ffff13137812 */ /* 0x000fe400078ec0ff */
[----:B------:R-:W-:Y:S02]  /*57650*/  PRMT R23, R23, 0x3340, R0 ;  /* 0x0000334017177816 */ /* 0x000fe40000000000 */
[----:B0-----:R-:W-:Y:S02]  /*57660*/  SHF.R.U32.HI R18, RZ, 0x8, R9 ;  /* 0x00000008ff127819 */ /* 0x001fe40000011609 */
[----:B------:R-:W2:Y:S04]  /*57670*/  LDL.LU R9, [R1+0x18] ;  /* 0x0000180001097983 */ /* 0x000ea80000300800 */
[----:B------:R-:W2:Y:S04]  /*57680*/  LDL.LU R10, [R1+0x74] ;  /* 0x00007400010a7983 */ /* 0x000ea80000300800 */
[----:B------:R-:W2:Y:S01]  /*57690*/  LDL.LU R13, [R1+0x78] ;  /* 0x00007800010d7983 */ /* 0x000ea20000300800 */
[----:B------:R-:W-:-:S04]  /*576a0*/  LOP3.LUT R18, R18, 0xffff, RZ, 0xc0, !PT ;  /* 0x0000ffff12127812 */ /* 0x000fc800078ec0ff */
[----:B------:R-:W-:Y:S02]  /*576b0*/  PRMT R18, R18, 0x3340, R19 ;  /* 0x0000334012127816 */ /* 0x000fe40000000013 */
[----:B---3--:R-:W-:-:S04]  /*576c0*/  SHF.R.U32.HI R21, RZ, 0x8, R21 ;  /* 0x00000008ff157819 */ /* 0x008fc80000011615 */
[----:B------:R-:W-:Y:S02]  /*576d0*/  LOP3.LUT R21, R21, 0xffff, RZ, 0xc0, !PT ;  /* 0x0000ffff15157812 */ /* 0x000fe400078ec0ff */
[----:B----4-:R-:W-:-:S04]  /*576e0*/  SHF.R.U32.HI R22, RZ, 0x8, R22 ;  /* 0x00000008ff167819 */ /* 0x010fc80000011616 */
[----:B------:R-:W-:-:S04]  /*576f0*/  LOP3.LUT R22, R22, 0xffff, RZ, 0xc0, !PT ;  /* 0x0000ffff16167812 */ /* 0x000fc800078ec0ff */
[----:B------:R-:W-:Y:S02]  /*57700*/  PRMT R22, R21, 0x3340, R22 ;  /* 0x0000334015167816 */ /* 0x000fe40000000016 */
[----:B------:R-:W3:Y:S04]  /*57710*/  LDL.LU R21, [R1+0xa4] ;  /* 0x0000a40001157983 */ /* 0x000ee80000300800 */
[----:B------:R0:W-:Y:S04]  /*57720*/  STL [R1+0x1314], R22 ;  /* 0x0013141601007387 */ /* 0x0001e80000100800 */
[----:B0-----:R-:W4:Y:S04]  /*57730*/  LDL.LU R22, [R1+0xb0] ;  /* 0x0000b00001167983 */ /* 0x001f280000300800 */
[----:B------:R0:W-:Y:S04]  /*57740*/  STL [R1+0x1268], R23 ;  /* 0x0012681701007387 */ /* 0x0001e80000100800 */
[----:B0-----:R-:W2:Y:S04]  /*57750*/  LDL.LU R23, [R1+0x70] ;  /* 0x0000700001177983 */ /* 0x001ea80000300800 */
[----:B------:R-:W4:Y:S04]  /*57760*/  LDL.LU R19, [R1+0xa8] ;  /* 0x0000a80001137983 */ /* 0x000f280000300800 */
[----:B------:R0:W-:Y:S01]  /*57770*/  STL [R1+0x1320], R18 ;  /* 0x0013201201007387 */ /* 0x0001e20000100800 */
[----:B------:R-:W-:-:S03]  /*57780*/  LOP3.LUT R20, R20, 0xffff, RZ, 0xc0, !PT ;  /* 0x0000ffff14147812 */ /* 0x000fc600078ec0ff */
[----:B0-----:R-:W2:Y:S01]  /*57790*/  LDL.LU R18, [R1+0xb4] ;  /* 0x0000b40001127983 */ /* 0x001ea20000300800 */
[----:B------:R-:W-:-:S05]  /*577a0*/  PRMT R20, R20, 0x3340, R0 ;  /* 0x0000334014147816 */ /* 0x000fca0000000000 */
[----:B------:R0:W-:Y:S01]  /*577b0*/  STL [R1+0x1264], R20 ;  /* 0x0012641401007387 */ /* 0x0001e20000100800 */
[----:B---3--:R-:W-:-:S04]  /*577c0*/  SHF.R.U32.HI R21, RZ, 0x8, R21 ;  /* 0x00000008ff157819 */ /* 0x008fc80000011615 */
[----:B------:R-:W-:Y:S02]  /*577d0*/  LOP3.LUT R21, R21, 0xffff, RZ, 0xc0, !PT ;  /* 0x0000ffff15157812 */ /* 0x000fe400078ec0ff */
[----:B----4-:R-:W-:-:S04]  /*577e0*/  SHF.R.U32.HI R19, RZ, 0x8, R19 ;  /* 0x00000008ff137819 */ /* 0x010fc80000011613 */
[----:B------:R-:W-:-:S04]  /*577f0*/  LOP3.LUT R19, R19, 0xffff, RZ, 0xc0, !PT ;  /* 0x0000ffff13137812 */ /* 0x000fc800078ec0ff */
[----:B------:R-:W-:Y:S02]  /*57800*/  PRMT R21, R21, 0x3340, R19 ;  /* 0x0000334015157816 */ /* 0x000fe40000000013 */
[----:B------:R-:W3:Y:S01]  /*57810*/  LDL.LU R19, [R1+0xd8] ;  /* 0x0000d80001137983 */ /* 0x000ee20000300800 */
[----:B--2---:R-:W-:Y:S02]  /*57820*/  SHF.R.U32.HI R23, RZ, 0x8, R23 ;  /* 0x00000008ff177819 */ /* 0x004fe40000011617 */
[----:B0-----:R-:W-:Y:S02]  /*57830*/  SHF.R.U32.HI R20, RZ, 0x8, R18 ;  /* 0x00000008ff147819 */ /* 0x001fe40000011612 */
[----:B------:R-:W-:Y:S02]  /*57840*/  SHF.R.U32.HI R18, RZ, 0x8, R6 ;  /* 0x00000008ff127819 */ /* 0x000fe40000011606 */
[----:B------:R-:W-:Y:S02]  /*57850*/  LOP3.LUT R23, R23, 0xffff, RZ, 0xc0, !PT ;  /* 0x0000ffff17177812 */ /* 0x000fe400078ec0ff */
[----:B------:R-:W-:Y:S01]  /*57860*/  SHF.R.U32.HI R22, RZ, 0x8, R22 ;  /* 0x00000008ff167819 */ /* 0x000fe20000011616 */
[----:B------:R-:W2:Y:S04]  /*57870*/  LDL.LU R6, [R1+0xe0] ;  /* 0x0000e00001067983 */ /* 0x000ea80000300800 */
[----:B------:R0:W-:Y:S01]  /*57880*/  STL [R1+0x1310], R21 ;  /* 0x0013101501007387 */ /* 0x0001e20000100800 */
[----:B------:R-:W-:-:S02]  /*57890*/  LOP3.LUT R20, R20, 0xffff, RZ, 0xc0, !PT ;  /* 0x0000ffff14147812 */ /* 0x000fc400078ec0ff */
[----:B------:R-:W-:Y:S02]  /*578a0*/  LOP3.LUT R22, R22, 0xffff, RZ, 0xc0, !PT ;  /* 0x0000ffff16167812 */ /* 0x000fe400078ec0ff */
[----:B0-----:R-:W-:Y:S02]  /*578b0*/  PRMT R21, R23, 0x3340, R0 ;  /* 0x0000334017157816 */ /* 0x001fe40000000000 */
[----:B------:R-:W4:Y:S04]  /*578c0*/  LDL.LU R23, [R1+0x214] ;  /* 0x0002140001177983 */ /* 0x000f280000300800 */
[----:B------:R0:W-:Y:S01]  /*578d0*/  STL [R1+0x125c], R21 ;  /* 0x00125c1501007387 */ /* 0x0001e20000100800 */
[----:B------:R-:W-:Y:S02]  /*578e0*/  LOP3.LUT R18, R18, 0xffff, RZ, 0xc0, !PT ;  /* 0x0000ffff12127812 */ /* 0x000fe400078ec0ff */
[----:B0-----:R-:W-:-:S02]  /*578f0*/  PRMT R21, R22, 0x3340, R20 ;  /* 0x0000334016157816 */ /* 0x001fc40000000014 */
[----:B------:R-:W-:-:S03]  /*57900*/  SHF.R.U32.HI R22, RZ, 0x8, R9 ;  /* 0x00000008ff167819 */ /* 0x000fc60000011609 */
[----:B------:R0:W-:Y:S01]  /*57910*/  STL [R1+0x12fc], R21 ;  /* 0x0012fc1501007387 */ /* 0x0001e20000100800 */
[----:B------:R-:W-:Y:S02]  /*57920*/  LOP3.LUT R22, R22, 0xffff, RZ, 0xc0, !PT ;  /* 0x0000ffff16167812 */ /* 0x000fe400078ec0ff */
[--C-:B0-----:R-:W-:Y:S02]  /*57930*/  PRMT R21, R18, 0x3340, R0.reuse ;  /* 0x0000334012157816 */ /* 0x101fe40000000000 */
[----:B------:R-:W-:-:S03]  /*57940*/  PRMT R22, R22, 0x3340, R0 ;  /* 0x0000334016167816 */ /* 0x000fc60000000000 */
[----:B------:R0:W-:Y:S02]  /*57950*/  STL [R1+0x1260], R21 ;  /* 0x0012601501007387 */ /* 0x0001e40000100800 */
[----:B0-----:R-:W-:-:S04]  /*57960*/  SHF.R.U32.HI R21, RZ, 0x8, R13 ;  /* 0x00000008ff157819 */ /* 0x001fc8000001160d */
[----:B------:R-:W-:Y:S02]  /*57970*/  LOP3.LUT R21, R21, 0xffff, RZ, 0xc0, !PT ;  /* 0x0000ffff15157812 */ /* 0x000fe400078ec0ff */
[----:B---3--:R-:W-:Y:S02]  /*57980*/  SHF.R.U32.HI R20, RZ, 0x8, R19 ;  /* 0x00000008ff147819 */ /* 0x008fe40000011613 */
[----:B------:R-:W-:Y:S02]  /*57990*/  SHF.R.U32.HI R19, RZ, 0x8, R24 ;  /* 0x00000008ff137819 */ /* 0x000fe40000011618 */
[----:B------:R-:W-:Y:S02]  /*579a0*/  LOP3.LUT R18, R20, 0xffff, RZ, 0xc0, !PT ;  /* 0x0000ffff14127812 */ /* 0x000fe400078ec0ff */
[----:B------:R-:W-:-:S04]  /*579b0*/  LOP3.LUT R19, R19, 0xffff, RZ, 0xc0, !PT ;  /* 0x0000ffff13137812 */ /* 0x000fc800078ec0ff */
[----:B------:R-:W-:Y:S02]  /*579c0*/  PRMT R9, R18, 0x3340, R19 ;  /* 0x0000334012097816 */ /* 0x000fe40000000013 */
[----:B------:R-:W3:Y:S04]  /*579d0*/  LDL.LU R18, [R1+0x294] ;  /* 0x0002940001127983 */ /* 0x000ee80000300800 */
[----:B------:R-:W2:Y:S04]  /*579e0*/  LDL.LU R19, [R1+0xdc] ;  /* 0x0000dc0001137983 */ /* 0x000ea80000300800 */
[----:B------:R0:W-:Y:S04]  /*579f0*/  STL [R1+0x1304], R9 ;  /* 0x0013040901007387 */ /* 0x0001e80000100800 */
[----:B------:R-:W2:Y:S01]  /*57a00*/  LDL.LU R24, [R1+0x114] ;  /* 0x0001140001187983 */ /* 0x000ea20000300800 */
[----:B------:R-:W-:-:S03]  /*57a10*/  SHF.R.U32.HI R20, RZ, 0x8, R10 ;  /* 0x00000008ff147819 */ /* 0x000fc6000001160a */
[----:B0-----:R-:W2:Y:S04]  /*57a20*/  LDL.LU R9, [R1+0x100] ;  /* 0x0001000001097983 */ /* 0x001ea80000300800 */
[----:B------:R-:W2:Y:S04]  /*57a30*/  LDL.LU R10, [R1+0x130] ;  /* 0x00013000010a7983 */ /* 0x000ea80000300800 */
[----:B------:R-:W2:Y:S04]  /*57a40*/  LDL.LU R13, [R1+0x13c] ;  /* 0x00013c00010d7983 */ /* 0x000ea80000300800 */
[----:B------:R0:W-:Y:S04]  /*57a50*/  STL [R1+0x1258], R22 ;  /* 0x0012581601007387 */ /* 0x0001e80000100800 */
[----:B0-----:R-:W2:Y:S01]  /*57a60*/  LDL.LU R22, [R1+0x134] ;  /* 0x0001340001167983 */ /* 0x001ea20000300800 */
[----:B------:R-:W-:-:S04]  /*57a70*/  LOP3.LUT R20, R20, 0xffff, RZ, 0xc0, !PT ;  /* 0x0000ffff14147812 */ /* 0x000fc800078ec0ff */
[----:B------:R-:W-:Y:S02]  /*57a80*/  PRMT R21, R20, 0x3340, R21 ;  /* 0x0000334014157816 */ /* 0x000fe40000000015 */
[----:B------:R-:W2:Y:S04]  /*57a90*/  LDL.LU R20, [R1+0x94] ;  /* 0x0000940001147983 */ /* 0x000ea80000300800 */
[----:B------:R2:W-:Y:S01]  /*57aa0*/  STL [R1+0x12f8], R21 ;  /* 0x0012f81501007387 */ /* 0x0005e20000100800 */
[----:B----4-:R-:W-:Y:S02]  /*57ab0*/  LOP3.LUT R23, R23, 0xffff, RZ, 0xc0, !PT ;  /* 0x0000ffff17177812 */ /* 0x010fe400078ec0ff */
[----:B---3--:R-:W-:Y:S02]  /*57ac0*/  LOP3.LUT R18, R18, 0xffff, RZ, 0xc0, !PT ;  /* 0x0000ffff12127812 */ /* 0x008fe400078ec0ff */
[----:B--2---:R-:W-:-:S02]  /*57ad0*/  LOP3.LUT R21, R22, 0xffff, RZ, 0xc0, !PT ;  /* 0x0000ffff16157812 */ /* 0x004fc400078ec0ff */
[----:B------:R-:W-:-:S03]  /*57ae0*/  SHF.R.U32.HI R22, RZ, 0x8, R18 ;  /* 0x00000008ff167819 */ /* 0x000fc60000011612 */
[----:B------:R0:W-:Y:S01]  /*57af0*/  STL [R1+0x14cc], R21 ;  /* 0x0014cc1501007387 */ /* 0x0001e20000100800 */
[--C-:B------:R-:W-:Y:S02]  /*57b00*/  PRMT R18, R18, 0x3340, R23.reuse ;  /* 0x0000334012127816 */ /* 0x100fe40000000017 */
[----:B------:R-:W-:Y:S02]  /*57b10*/  SHF.R.U32.HI R23, RZ, 0x8, R23 ;  /* 0x00000008ff177819 */ /* 0x000fe40000011617 */
[----:B0-----:R-:W-:-:S04]  /*57b20*/  SHF.R.U32.HI R21, RZ, 0x8, R21 ;  /* 0x00000008ff157819 */ /* 0x001fc80000011615 */
[----:B------:R-:W-:Y:S01]  /*57b30*/  LOP3.LUT R21, R21, 0xffff, RZ, 0xc0, !PT ;  /* 0x0000ffff15157812 */ /* 0x000fe200078ec0ff */
[----:B------:R0:W-:Y:S01]  /*57b40*/  STL [R1+0x14bc], R18 ;  /* 0x0014bc1201007387 */ /* 0x0001e20000100800 */
[----:B------:R-:W-:Y:S02]  /*57b50*/  LOP3.LUT R23, R23, 0xffff, RZ, 0xc0, !PT ;  /* 0x0000ffff17177812 */ /* 0x000fe400078ec0ff */
[----:B------:R-:W-:Y:S02]  /*57b60*/  PRMT R21, R21, 0x3340, R0 ;  /* 0x0000334015157816 */ /* 0x000fe40000000000 */
[----:B------:R-:W-:Y:S02]  /*57b70*/  LOP3.LUT R22, R22, 0xffff, RZ, 0xc0, !PT ;  /* 0x0000ffff16167812 */ /* 0x000fe400078ec0ff */
[----:B0-----:R-:W-:Y:S02]  /*57b80*/  SHF.R.U32.HI R18, RZ, 0x8, R20 ;  /* 0x00000008ff127819 */ /* 0x001fe40000011614 */
[----:B------:R-:W-:-:S02]  /*57b90*/  SHF.R.U32.HI R20, RZ, 0x8, R6 ;  /* 0x00000008ff147819 */ /* 0x000fc40000011606 */
[----:B------:R-:W2:Y:S04]  /*57ba0*/  LDL.LU R6, [R1+0x10c] ;  /* 0x00010c0001067983 */ /* 0x000ea80000300800 */
[----:B------:R0:W-:Y:S01]  /*57bb0*/  STL [R1+0x1250], R21 ;  /* 0x0012501501007387 */ /* 0x0001e20000100800 */
[----:B------:R-:W-:-:S03]  /*57bc0*/  PRMT R22, R22, 0x3340, R23 ;  /* 0x0000334016167816 */ /* 0x000fc60000000017 */
[----:B0-----:R-:W3:Y:S04]  /*57bd0*/  LDL.LU R21, [R1+0x90] ;  /* 0x0000900001157983 */ /* 0x001ee80000300800 */
[----:B------:R-:W4:Y:S01]  /*57be0*/  LDL.LU R23, [R1+0x118] ;  /* 0x0001180001177983 */ /* 0x000f220000300800 */
[----:B------:R-:W-:Y:S02]  /*57bf0*/  SHF.R.U32.HI R19, RZ, 0x8, R19 ;  /* 0x00000008ff137819 */ /* 0x000fe40000011613 */
[----:B------:R-:W-:Y:S02]  /*57c00*/  LOP3.LUT R18, R18, 0xffff, RZ, 0xc0, !PT ;  /* 0x0000ffff12127812 */ /* 0x000fe400078ec0ff */
[----:B------:R-:W-:Y:S01]  /*57c10*/  LOP3.LUT R20, R20, 0xffff, RZ, 0xc0, !PT ;  /* 0x0000ffff14147812 */ /* 0x000fe200078ec0ff */
[----:B------:R0:W-:Y:S01]  /*57c20*/  STL [R1+0x12e0], R22 ;  /* 0x0012e01601007387 */ /* 0x0001e20000100800 */
[----:B------:R-:W-:-:S02]  /*57c30*/  LOP3.LUT R19, R19, 0xffff, RZ, 0xc0, !PT ;  /* 0x0000ffff13137812 */ /* 0x000fc400078ec0ff */
[----:B0-----:R-:W-:Y:S02]  /*57c40*/  PRMT R22, R18, 0x3340, R0 ;  /* 0x0000334012167816 */ /* 0x001fe40000000000 */
[----:B------:R-:W-:-:S03]  /*57c50*/  PRMT R18, R19, 0x3340, R20 ;  /* 0x0000334013127816 */ /* 0x000fc60000000014 */
[----:B------:R-:W-:Y:S04]  /*57c60*/  STL [R1+0x1254], R22 ;  /* 0x0012541601007387 */ /* 0x000fe80000100800 */
[----:B------:R0:W-:Y:S01]  /*57c70*/  STL [R1+0x12ec], R18 ;  /* 0x0012ec1201007387 */ /* 0x0001e20000100800 */
[----:B------:R-:W-:Y:S02]  /*57c80*/  SHF.R.U32.HI R19, RZ, 0x8, R10 ;  /* 0x00000008ff137819 */ /* 0x000fe4000001160a */
[----:B------:R-:W-:Y:S02]  /*57c90*/  SHF.R.U32.HI R20, RZ, 0x8, R13 ;  /* 0x00000008ff147819 */ /* 0x000fe4000001160d */
[----:B0-----:R-:W-:Y:S02]  /*57ca0*/  SHF.R.U32.HI R18, RZ, 0x8, R9 ;  /* 0x00000008ff127819 */ /* 0x001fe40000011609 */
[----:B------:R-:W2:Y:S02]  /*57cb0*/  LDL.LU R9, [R1+0x17c] ;  /* 0x00017c0001097983 */ /* 0x000ea40000300800 */
[----:B------:R-:W-:-:S02]  /*57cc0*/  LOP3.LUT R18, R18, 0xffff, RZ, 0xc0, !PT ;  /* 0x0000ffff12127812 */ /* 0x000fc400078ec0ff */
[----:B------:R-:W-:Y:S02]  /*57cd0*/  LOP3.LUT R20, R20, 0xffff, RZ, 0xc0, !PT ;  /* 0x0000ffff14147812 */ /* 0x000fe400078ec0ff */
[----:B------:R-:W-:Y:S02]  /*57ce0*/  LOP3.LUT R19, R19, 0xffff, RZ, 0xc0, !PT ;  /* 0x0000ffff13137812 */ /* 0x000fe400078ec0ff */
[----:B------:R-:W-:Y:S02]  /*57cf0*/  PRMT R18, R18, 0x3340, R0 ;  /* 0x0000334012127816 */ /* 0x000fe40000000000 */
[----:B------:R-:W-:Y:S02]  /*57d00*/  PRMT R19, R19, 0x3340, R20 ;  /* 0x0000334013137816 */ /* 0x000fe40000000014 */
[----:B---3--:R-:W-:Y:S02]  /*57d10*/  SHF.R.U32.HI R21, RZ, 0x8, R21 ;  /* 0x00000008ff157819 */ /* 0x008fe40000011615 */
[----:B----4-:R-:W-:-:S02]  /*57d20*/  SHF.R.U32.HI R22, RZ, 0x8, R23 ;  /* 0x00000008ff167819 */ /* 0x010fc40000011617 */
[----:B------:R-:W-:Y:S02]  /*57d30*/  SHF.R.U32.HI R23, RZ, 0x8, R24 ;  /* 0x00000008ff177819 */ /* 0x000fe40000011618 */
[----:B------:R-:W-:Y:S02]  /*57d40*/  LOP3.LUT R21, R21, 0xffff, RZ, 0xc0, !PT ;  /* 0x0000ffff15157812 */ /* 0x000fe400078ec0ff */
[----:B------:R-:W-:Y:S02]  /*57d50*/  LOP3.LUT R22, R22, 0xffff, RZ, 0xc0, !PT ;  /* 0x0000ffff16167812 */ /* 0x000fe400078ec0ff */
[----:B------:R-:W-:Y:S01]  /*57d60*/  LOP3.LUT R23, R23, 0xffff, RZ, 0xc0, !PT ;  /* 0x0000ffff17177812 */ /* 0x000fe200078ec0ff */
[----:B------:R-:W3:Y:S01]  /*57d70*/  LDL.LU R24, [R1+0x124] ;  /* 0x0001240001187983 */ /* 0x000ee20000300800 */
[----:B------:R-:W-:-:S03]  /*57d80*/  PRMT R21, R21, 0x3340, R0 ;  /* 0x0000334015157816 */ /* 0x000fc60000000000 */
[----:B------:R-:W4:Y:S01]  /*57d90*/  LDL.LU R10, [R1+0x14c] ;  /* 0x00014c00010a7983 */ /* 0x000f220000300800 */
[----:B------:R-:W-:-:S03]  /*57da0*/  PRMT R23, R22, 0x3340, R23 ;  /* 0x0000334016177816 */ /* 0x000fc60000000017 */
[----:B------:R-:W3:Y:S04]  /*57db0*/  LDL.LU R13, [R1+0x148] ;  /* 0x00014800010d7983 */ /* 0x000ee80000300800 */
[----:B------:R0:W-:Y:S04]  /*57dc0*/  STL [R1+0x124c], R21 ;  /* 0x00124c1501007387 */ /* 0x0001e80000100800 */
[----:B0-----:R-:W2:Y:S04]  /*57dd0*/  LDL.LU R21, [R1+0x1c] ;  /* 0x00001c0001157983 */ /* 0x001ea80000300800 */
[----:B------:R-:W4:Y:S04]  /*57de0*/  LDL.LU R22, [R1+0xe8] ;  /* 0x0000e80001167983 */ /* 0x000f280000300800 */
[----:B------:R0:W-:Y:S04]  /*57df0*/  STL [R1+0x12d4], R23 ;  /* 0x0012d41701007387 */ /* 0x0001e80000100800 */
[----:B0-----:R-:W3:Y:S04]  /*57e00*/  LDL.LU R23, [R1+0xfc] ;  /* 0x0000fc0001177983 */ /* 0x001ee80000300800 */
[----:B------:R0:W-:Y:S04]  /*57e10*/  STL [R1+0x1248], R18 ;  /* 0x0012481201007387 */ /* 0x0001e80000100800 */
[----:B0-----:R-:W3:Y:S04]  /*57e20*/  LDL.LU R18, [R1+0xec] ;  /* 0x0000ec0001127983 */ /* 0x001ee80000300800 */
[----:B------:R-:W3:Y:S04]  /*57e30*/  LDL.LU R20, [R1+0x108] ;  /* 0x0001080001147983 */ /* 0x000ee80000300800 */
[----:B------:R0:W-:Y:S01]  /*57e40*/  STL [R1+0x12cc], R19 ;  /* 0x0012cc1301007387 */ /* 0x0001e20000100800 */
[----:B--2---:R-:W-:-:S02]  /*57e50*/  SHF.R.U32.HI R21, RZ, 0x8, R21 ;  /* 0x00000008ff157819 */ /* 0x004fc40000011615 */
[----:B----4-:R-:W-:Y:S02]  /*57e60*/  SHF.R.U32.HI R22, RZ, 0x8, R22 ;  /* 0x00000008ff167819 */ /* 0x010fe40000011616 */
[----:B------:R-:W-:Y:S02]  /*57e70*/  LOP3.LUT R21, R21, 0xffff, RZ, 0xc0, !PT ;  /* 0x0000ffff15157812 */ /* 0x000fe400078ec0ff */
[----:B------:R-:W-:Y:S02]  /*57e80*/  LOP3.LUT R22, R22, 0xffff, RZ, 0xc0, !PT ;  /* 0x0000ffff16167812 */ /* 0x000fe400078ec0ff */
[----:B---3--:R-:W-:-:S04]  /*57e90*/  SHF.R.U32.HI R23, RZ, 0x8, R23 ;  /* 0x00000008ff177819 */ /* 0x008fc80000011617 */
[----:B------:R-:W-:Y:S02]  /*57ea0*/  LOP3.LUT R23, R23, 0xffff, RZ, 0xc0, !PT ;  /* 0x0000ffff17177812 */ /* 0x000fe400078ec0ff */
[----:B0-----:R-:W-:Y:S02]  /*57eb0*/  SHF.R.U32.HI R19, RZ, 0x8, R20 ;  /* 0x00000008ff137819 */ /* 0x001fe40000011614 */
[----:B------:R-:W-:Y:S02]  /*57ec0*/  SHF.R.U32.HI R20, RZ, 0x8, R6 ;  /* 0x00000008ff147819 */ /* 0x000fe40000011606 */
[----:B------:R-:W-:Y:S02]  /*57ed0*/  PRMT R6, R21, 0x3340, R0 ;  /* 0x0000334015067816 */ /* 0x000fe40000000000 */
[----:B------:R-:W2:Y:S04]  /*57ee0*/  LDL.LU R21, [R1+0x244] ;  /* 0x0002440001157983 */ /* 0x000ea80000300800 */
[----:B------:R0:W-:Y:S02]  /*57ef0*/  STL [R1+0x1244], R6 ;  /* 0x0012440601007387 */ /* 0x0001e40000100800 */
[----:B0-----:R-:W-:-:S02]  /*57f00*/  PRMT R6, R22, 0x3340, R23 ;  /* 0x0000334016067816 */ /* 0x001fc40000000017 */
[----:B------:R-:W3:Y:S01]  /*57f10*/  LDL.LU R23, [R1+0x2a8] ;  /* 0x0002a80001177983 */ /* 0x000ee20000300800 */
[----:B------:R-:W-:-:S04]  /*57f20*/  SHF.R.U32.HI R18, RZ, 0x8, R18 ;  /* 0x00000008ff127819 */ /* 0x000fc80000011612 */
[----:B------:R-:W-:Y:S02]  /*57f30*/  LOP3.LUT R18, R18, 0xffff, RZ, 0xc0, !PT ;  /* 0x0000ffff12127812 */ /* 0x000fe400078ec0ff */
[----:B------:R-:W-:Y:S02]  /*57f40*/  LOP3.LUT R19, R19, 0xffff, RZ, 0xc0, !PT ;  /* 0x0000ffff13137812 */ /* 0x000fe400078ec0ff */
[----:B------:R-:W-:Y:S02]  /*57f50*/  LOP3.LUT R20, R20, 0xffff, RZ, 0xc0, !PT ;  /* 0x0000ffff14147812 */ /* 0x000fe400078ec0ff */
[----:B------:R-:W-:Y:S01]  /*57f60*/  PRMT R18, R18, 0x3340, R0 ;  /* 0x0000334012127816 */ /* 0x000fe20000000000 */
[----:B------:R0:W-:Y:S01]  /*57f70*/  STL [R1+0x12c8], R6 ;  /* 0x0012c80601007387 */ /* 0x0001e20000100800 */
[----:B------:R-:W-:Y:S02]  /*57f80*/  PRMT R19, R19, 0x3340, R20 ;  /* 0x0000334013137816 */ /* 0x000fe40000000014 */
[----:B------:R-:W-:-:S02]  /*57f90*/  LOP3.LUT R9, R9, 0xffff, RZ, 0xc0, !PT ;  /* 0x0000ffff09097812 */ /* 0x000fc400078ec0ff */
[----:B------:R-:W-:Y:S01]  /*57fa0*/  SHF.R.U32.HI R20, RZ, 0x8, R10 ;  /* 0x00000008ff147819 */ /* 0x000fe2000001160a */
[----:B0-----:R-:W4:Y:S04]  /*57fb0*/  LDL.LU R6, [R1+0x88] ;  /* 0x0000880001067983 */ /* 0x001f280000300800 */
[----:B------:R3:W-:Y:S04]  /*57fc0*/  STL [R1+0x1240], R18 ;  /* 0x0012401201007387 */ /* 0x0007e80000100800 */
[----:B------:R0:W-:Y:S04]  /*57fd0*/  STL [R1+0x12c4], R19 ;  /* 0x0012c41301007387 */ /* 0x0001e80000100800 */
[----:B------:R1:W-:Y:S01]  /*57fe0*/  STL [R1+0x14c0], R9 ;  /* 0x0014c00901007387 */ /* 0x0003e20000100800 */
[----:B------:R-:W-:-:S02]  /*57ff0*/  LOP3.LUT R20, R20, 0xffff, RZ, 0xc0, !PT ;  /* 0x0000ffff14147812 */ /* 0x000fc400078ec0ff */
[----:B--2---:R-:W-:Y:S02]  /*58000*/  LOP3.LUT R22, R21, 0xffff, RZ, 0xc0, !PT ;  /* 0x0000ffff15167812 */ /* 0x004fe400078ec0ff */
[----:B------:R-:W-:-:S04]  /*58010*/  SHF.R.U32.HI R21, RZ, 0x8, R24 ;  /* 0x00000008ff157819 */ /* 0x000fc80000011618 */
[----:B------:R-:W-:Y:S02]  /*58020*/  LOP3.LUT R21, R21, 0xffff, RZ, 0xc0, !PT ;  /* 0x0000ffff15157812 */ /* 0x000fe400078ec0ff */
[----:B---3--:R-:W-:Y:S02]  /*58030*/  LOP3.LUT R18, R23, 0xffff, RZ, 0xc0, !PT ;  /* 0x0000ffff17127812 */ /* 0x008fe400078ec0ff */
[----:B------:R-:W-:Y:S02]  /*58040*/  SHF.R.U32.HI R23, RZ, 0x8, R13 ;  /* 0x00000008ff177819 */ /* 0x000fe4000001160d */
[----:B0-----:R-:W-:Y:S02]  /*58050*/  SHF.R.U32.HI R19, RZ, 0x8, R18 ;  /* 0x00000008ff137819 */ /* 0x001fe40000011612 */
[--C-:B------:R-:W-:Y:S02]  /*58060*/  PRMT R10, R18, 0x3340, R22.reuse ;  /* 0x00003340120a7816 */ /* 0x100fe40000000016 */
[----:B------:R-:W-:-:S02]  /*58070*/  SHF.R.U32.HI R18, RZ, 0x8, R22 ;  /* 0x00000008ff127819 */ /* 0x000fc40000011616 */
[----:B------:R-:W-:Y:S02]  /*58080*/  SHF.R.U32.HI R22, RZ, 0x8, R9 ;  /* 0x00000008ff167819 */ /* 0x000fe40000011609 */
[----:B------:R-:W-:Y:S02]  /*58090*/  LOP3.LUT R23, R23, 0xffff, RZ, 0xc0, !PT ;  /* 0x0000ffff17177812 */ /* 0x000fe400078ec0ff */
[----:B------:R-:W-:Y:S01]  /*580a0*/  PRMT R21, R21, 0x3340, R0 ;  /* 0x0000334015157816 */ /* 0x000fe20000000000 */
[----:B------:R0:W-:Y:S04]  /*580b0*/  STL [R1+0x1488], R10 ;  /* 0x0014880a01007387 */ /* 0x0001e80000100800 */
[----:B------:R-:W2:Y:S01]  /*580c0*/  LDL.LU R24, [R1+0x104] ;  /* 0x0001040001187983 */ /* 0x000ea20000300800 */
[----:B------:R-:W-:-:S03]  /*580d0*/  LOP3.LUT R22, R22, 0xffff, RZ, 0xc0, !PT ;  /* 0x0000ffff16167812 */ /* 0x000fc600078ec0ff */
[----:B-1----:R-:W3:Y:S01]  /*580e0*/  LDL.LU R9, [R1+0x12c] ;  /* 0x00012c0001097983 */ /* 0x002ee20000300800 */
[----:B------:R-:W-:Y:S02]  /*580f0*/  PRMT R23, R20, 0x3340, R23 ;  /* 0x0000334014177816 */ /* 0x000fe40000000017 */
[----:B------:R-:W-:Y:S01]  /*58100*/  PRMT R22, R22, 0x3340, R0 ;  /* 0x0000334016167816 */ /* 0x000fe20000000000 */
[----:B0-----:R-:W3:Y:S04]  /*58110*/  LDL.LU R10, [R1+0x54] ;  /* 0x00005400010a7983 */ /* 0x001ee80000300800 */
[----:B------:R-:W3:Y:S04]  /*58120*/  LDL.LU R13, [R1+0x140] ;  /* 0x00014000010d7983 */ /* 0x000ee80000300800 */
[----:B------:R0:W-:Y:S04]  /*58130*/  STL [R1+0x1234], R21 ;  /* 0x0012341501007387 */ /* 0x0001e80000100800 */
[----:B0-----:R-:W4:Y:S04]  /*58140*/  LDL.LU R21, [R1+0xf8] ;  /* 0x0000f80001157983 */ /* 0x001f280000300800 */
[----:B------:R-:W2:Y:S04]  /*58150*/  LDL.LU R20, [R1+0x8c] ;  /* 0x00008c0001147983 */ /* 0x000ea80000300800 */
[----:B------:R0:W-:Y:S04]  /*58160*/  STL [R1+0x12b8], R23 ;  /* 0x0012b81701007387 */ /* 0x0001e80000100800 */
[----:B0-----:R-:W3:Y:S04]  /*58170*/  LDL.LU R23, [R1+0x180] ;  /* 0x0001800001177983 */ /* 0x001ee80000300800 */
[----:B------:R0:W-:Y:S04]  /*58180*/  STL [R1+0x123c], R22 ;  /* 0x00123c1601007387 */ /* 0x0001e80000100800 */
[----:B0-----:R-:W3:Y:S01]  /*58190*/  LDL.LU R22, [R1+0x1f3c] ;  /* 0x001f3c0001167983 */ /* 0x001ee20000300800 */
[----:B------:R-:W-:-:S02]  /*581a0*/  LOP3.LUT R18, R18, 0xffff, RZ, 0xc0, !PT ;  /* 0x0000ffff12127812 */ /* 0x000fc400078ec0ff */
[----:B------:R-:W-:-:S04]  /*581b0*/  LOP3.LUT R19, R19, 0xffff, RZ, 0xc0, !PT ;  /* 0x0000ffff13137812 */ /* 0x000fc800078ec0ff */
[----:B------:R-:W-:Y:S02]  /*581c0*/  PRMT R19, R19, 0x3340, R18 ;  /* 0x0000334013137816 */ /* 0x000fe40000000012 */
[----:B------:R-:W3:Y:S04]  /*581d0*/  LDL.LU R18, [R1+0x50] ;  /* 0x0000500001127983 */ /* 0x000ee80000300800 */
[----:B------:R2:W-:Y:S02]  /*581e0*/  STL [R1+0x12bc], R19 ;  /* 0x0012bc1301007387 */ /* 0x0005e40000100800 */
[----:B--2---:R-:W-:Y:S02]  /*581f0*/  SHF.R.U32.HI R19, RZ, 0x8, R20 ;  /* 0x00000008ff137819 */ /* 0x004fe40000011614 */
[----:B----4-:R-:W-:-:S02]  /*58200*/  SHF.R.U32.HI R20, RZ, 0x8, R21 ;  /* 0x00000008ff147819 */ /* 0x010fc40000011615 */
[----:B------:R-:W-:Y:S02]  /*58210*/  SHF.R.U32.HI R21, RZ, 0x8, R6 ;  /* 0x00000008ff157819 */ /* 0x000fe40000011606 */
[----:B------:R-:W2:Y:S01]  /*58220*/  LDL.LU R6, [R1+0x168] ;  /* 0x0001680001067983 */ /* 0x000ea20000300800 */
[----:B---3--:R-:W-:-:S05]  /*58230*/  LOP3.LUT R22, R22, 0x100, RZ, 0xc0, !PT ;  /* 0x0000010016167812 */ /* 0x008fca00078ec0ff */
[----:B------:R-:W-:Y:S02]  /*58240*/  IMAD.IADD R5, R5, 0x1, R22 ;  /* 0x0000000105057824 */ /* 0x000fe400078e0216 */
[----:B------:R-:W3:Y:S01]  /*58250*/  LDL.LU R22, [R1+0x16c] ;  /* 0x00016c0001167983 */ /* 0x000ee20000300800 */
[----:B------:R-:W-:-:S04]  /*58260*/  SHF.R.U32.HI R18, RZ, 0x8, R18 ;  /* 0x00000008ff127819 */ /* 0x000fc80000011612 */
[----:B------:R-:W-:Y:S02]  /*58270*/  LOP3.LUT R18, R18, 0xffff, RZ, 0xc0, !PT ;  /* 0x0000ffff12127812 */ /* 0x000fe400078ec0ff */
[----:B------:R-:W-:Y:S02]  /*58280*/  LOP3.LUT R19, R19, 0xffff, RZ, 0xc0, !PT ;  /* 0x0000ffff13137812 */ /* 0x000fe400078ec0ff */
[----:B------:R-:W-:Y:S02]  /*58290*/  LOP3.LUT R20, R20, 0xffff, RZ, 0xc0, !PT ;  /* 0x0000ffff14147812 */ /* 0x000fe400078ec0ff */
[----:B------:R-:W-:Y:S02]  /*582a0*/  PRMT R18, R18, 0x3340, R0 ;  /* 0x0000334012127816 */ /* 0x000fe40000000000 */
[----:B------:R-:W-:Y:S02]  /*582b0*/  LOP3.LUT R21, R21, 0xffff, RZ, 0xc0, !PT ;  /* 0x0000ffff15157812 */ /* 0x000fe400078ec0ff */
[----:B------:R-:W-:Y:S01]  /*582c0*/  PRMT R19, R19, 0x3340, R20 ;  /* 0x0000334013137816 */ /* 0x000fe20000000014 */
[----:B------:R0:W-:Y:S04]  /*582d0*/  STL [R1+0x1230], R18 ;  /* 0x0012301201007387 */ /* 0x0001e80000100800 */
[----:B------:R-:W-:Y:S04]  /*582e0*/  STL [R1+0x1c4], R5 ;  /* 0x0001c40501007387 */ /* 0x000fe80000100800 */
[----:B------:R1:W-:Y:S01]  /*582f0*/  STL [R1+0x12b4], R19 ;  /* 0x0012b41301007387 */ /* 0x0003e20000100800 */
[----:B------:R-:W-:-:S02]  /*58300*/  SHF.R.U32.HI R20, RZ, 0x8, R24 ;  /* 0x00000008ff147819 */ /* 0x000fc40000011618 */
[----:B0-----:R-:W-:-:S05]  /*58310*/  PRMT R18, R21, 0x3340, R0 ;  /* 0x0000334015127816 */ /* 0x001fca0000000000 */
[----:B------:R0:W-:Y:S01]  /*58320*/  STL [R1+0x122c], R18 ;  /* 0x00122c1201007387 */ /* 0x0001e20000100800 */
[----:B------:R-:W-:Y:S02]  /*58330*/  LOP3.LUT R20, R20, 0xffff, RZ, 0xc0, !PT ;  /* 0x0000ffff14147812 */ /* 0x000fe400078ec0ff */
[----:B-1----:R-:W-:Y:S02]  /*58340*/  SHF.R.U32.HI R19, RZ, 0x8, R10 ;  /* 0x00000008ff137819 */ /* 0x002fe4000001160a */
[----:B0-----:R-:W-:-:S04]  /*58350*/  SHF.R.U32.HI R18, RZ, 0x8, R9 ;  /* 0x00000008ff127819 */ /* 0x001fc80000011609 */
[----:B------:R-:W-:Y:S02]  /*58360*/  LOP3.LUT R18, R18, 0xffff, RZ, 0xc0, !PT ;  /* 0x0000ffff12127812 */ /* 0x000fe400078ec0ff */
[----:B------:R-:W-:Y:S02]  /*58370*/  SHF.R.U32.HI R24, RZ, 0x8, R13 ;  /* 0x00000008ff187819 */ /* 0x000fe4000001160d */
[----:B------:R-:W-:Y:S02]  /*58380*/  LOP3.LUT R19, R19, 0xffff, RZ, 0xc0, !PT ;  /* 0x0000ffff13137812 */ /* 0x000fe400078ec0ff */
[----:B------:R-:W-:Y:S02]  /*58390*/  PRMT R9, R20, 0x3340, R18 ;  /* 0x0000334014097816 */ /* 0x000fe40000000012 */
[----:B------:R-:W-:Y:S02]  /*583a0*/  LOP3.LUT R24, R24, 0xffff, RZ, 0xc0, !PT ;  /* 0x0000ffff18187812 */ /* 0x000fe400078ec0ff */
[----:B---3--:R-:W-:-:S02]  /*583b0*/  SHF.R.U32.HI R21, RZ, 0x8, R22 ;  /* 0x00000008ff157819 */ /* 0x008fc40000011616 */
[----:B------:R-:W-:Y:S02]  /*583c0*/  SHF.R.U32.HI R22, RZ, 0x8, R23 ;  /* 0x00000008ff167819 */ /* 0x000fe40000011617 */
[----:B------:R-:W-:Y:S02]  /*583d0*/  SHF.R.U32.HI R23, RZ, 0x8, R4 ;  /* 0x00000008ff177819 */ /* 0x000fe40000011604 */
[----:B------:R-:W3:Y:S04]  /*583e0*/  LDL.LU R4, [R1+0x27e4] ;  /* 0x0027e40001047983 */ /* 0x000ee80000300800 */
[----:B------:R-:W4:Y:S04]  /*583f0*/  LDL.LU R10, [R1+0x1b0] ;  /* 0x0001b000010a7983 */ /* 0x000f280000300800 */
[----:B------:R-:W4:Y:S04]  /*58400*/  LDL.LU R13, [R1+0x19c] ;  /* 0x00019c00010d7983 */ /* 0x000f280000300800 */
[----:B------:R-:W2:Y:S04]  /*58410*/  LDL.LU R20, [R1+0x178] ;  /* 0x0001780001147983 */ /* 0x000ea80000300800 */
[----:B------:R-:W3:Y:S04]  /*58420*/  LDL.LU R18, [R1+0x164] ;  /* 0x0001640001127983 */ /* 0x000ee80000300800 */
[----:B------:R0:W-:Y:S01]  /*58430*/  STL [R1+0x12a8], R9 ;  /* 0x0012a80901007387 */ /* 0x0001e20000100800 */
[----:B------:R-:W-:-:S04]  /*58440*/  LOP3.LUT R23, R23, 0xffff, RZ, 0xc0, !PT ;  /* 0x0000ffff17177812 */ /* 0x000fc800078ec0ff */
[----:B------:R-:W-:Y:S02]  /*58450*/  PRMT R24, R24, 0x3340, R23 ;  /* 0x0000334018187816 */ /* 0x000fe40000000017 */
[----:B0-----:R-:W-:Y:S02]  /*58460*/  PRMT R9, R19, 0x3340, R0 ;  /* 0x0000334013097816 */ /* 0x001fe40000000000 */
[----:B------:R-:W4:Y:S04]  /*58470*/  LDL.LU R19, [R1+0x158] ;  /* 0x0001580001137983 */ /* 0x000f280000300800 */
[----:B------:R0:W-:Y:S04]  /*58480*/  STL [R1+0x180], R9 ;  /* 0x0001800901007387 */ /* 0x0001e80000100800 */
[----:B------:R-:W2:Y:S01]  /*58490*/  LDL.LU R23, [R1+0x160] ;  /* 0x0001600001177983 */ /* 0x000ea20000300800 */
[----:B------:R-:W-:-:S02]  /*584a0*/  LOP3.LUT R21, R21, 0xffff, RZ, 0xc0, !PT ;  /* 0x0000ffff15157812 */ /* 0x000fc400078ec0ff */
[----:B------:R-:W-:Y:S01]  /*584b0*/  LOP3.LUT R22, R22, 0xffff, RZ, 0xc0, !PT ;  /* 0x0000ffff16167812 */ /* 0x000fe200078ec0ff */
[----:B------:R1:W-:Y:S03]  /*584c0*/  STL [R1+0x12ac], R24 ;  /* 0x0012ac1801007387 */ /* 0x0003e60000100800 */
[----:B0-----:R-:W-:Y:S01]  /*584d0*/  PRMT R9, R21, 0x3340, R22 ;  /* 0x0000334015097816 */ /* 0x001fe20000000016 */
[----:B-1----:R-:W4:Y:S01]  /*584e0*/  LDL.LU R24, [R1+0x154] ;  /* 0x0001540001187983 */ /* 0x002f220000300800 */
[----:B---3--:R-:W-:Y:S02]  /*584f0*/  SHF.R.U32.HI R18, RZ, 0x8, R18 ;  /* 0x00000008ff127819 */ /* 0x008fe40000011612 */
[----:B------:R-:W-:Y:S02]  /*58500*/  SHF.R.U32.HI R22, RZ, 0x8, R4 ;  /* 0x00000008ff167819 */ /* 0x000fe40000011604 */
[----:B------:R-:W-:-:S02]  /*58510*/  LOP3.LUT R18, R18, 0xffff, RZ, 0xc0, !PT ;  /* 0x0000ffff12127812 */ /* 0x000fc400078ec0ff */
[----:B--2---:R-:W-:Y:S02]  /*58520*/  SHF.R.U32.HI R23, RZ, 0x8, R23 ;  /* 0x00000008ff177819 */ /* 0x004fe40000011617 */
[----:B----4-:R-:W-:Y:S02]  /*58530*/  SHF.R.U32.HI R19, RZ, 0x8, R19 ;  /* 0x00000008ff137819 */ /* 0x010fe40000011613 */
[----:B------:R-:W-:Y:S02]  /*58540*/  LOP3.LUT R23, R23, 0xffff, RZ, 0xc0, !PT ;  /* 0x0000ffff17177812 */ /* 0x000fe400078ec0ff */
[----:B------:R-:W-:Y:S02]  /*58550*/  LOP3.LUT R19, R19, 0xffff, RZ, 0xc0, !PT ;  /* 0x0000ffff13137812 */ /* 0x000fe400078ec0ff */
[----:B------:R-:W-:Y:S02]  /*58560*/  PRMT R4, R23, 0x3340, R18 ;  /* 0x0000334017047816 */ /* 0x000fe40000000012 */
[----:B------:R-:W2:Y:S04]  /*58570*/  LDL.LU R18, [R1+0x1c0] ;  /* 0x0001c00001127983 */ /* 0x000ea80000300800 */
[----:B------:R-:W3:Y:S04]  /*58580*/  LDL.LU R23, [R1+0x120] ;  /* 0x0001200001177983 */ /* 0x000ee80000300800 */
[----:B------:R0:W-:Y:S02]  /*58590*/  STL [R1+0xa0], R4 ;  /* 0x0000a00401007387 */ /* 0x0001e40000100800 */
[----:B0-----:R-:W-:-:S02]  /*585a0*/  PRMT R4, R19, 0x3340, R0 ;  /* 0x0000334013047816 */ /* 0x001fc40000000000 */
[----:B------:R-:W4:Y:S01]  /*585b0*/  LDL.LU R19, [R1+0x174] ;  /* 0x0001740001137983 */ /* 0x000f220000300800 */
[----:B------:R-:W-:Y:S02]  /*585c0*/  SHF.R.U32.HI R20, RZ, 0x8, R20 ;  /* 0x00000008ff147819 */ /* 0x000fe40000011614 */
[----:B------:R-:W-:Y:S02]  /*585d0*/  SHF.R.U32.HI R21, RZ, 0x8, R6 ;  /* 0x00000008ff157819 */ /* 0x000fe40000011606 */
[----:B------:R-:W-:Y:S02]  /*585e0*/  LOP3.LUT R20, R20, 0xffff, RZ, 0xc0, !PT ;  /* 0x0000ffff14147812 */ /* 0x000fe400078ec0ff */
[----:B------:R-:W-:Y:S02]  /*585f0*/  LOP3.LUT R21, R21, 0xffff, RZ, 0xc0, !PT ;  /* 0x0000ffff15157812 */ /* 0x000fe400078ec0ff */
[----:B------:R-:W-:Y:S02]  /*58600*/  LOP3.LUT R22, R22, 0xffff, RZ, 0xc0, !PT ;  /* 0x0000ffff16167812 */ /* 0x000fe400078ec0ff */
[----:B------:R-:W-:Y:S01]  /*58610*/  PRMT R6, R20, 0x3340, R0 ;  /* 0x0000334014067816 */ /* 0x000fe20000000000 */
[----:B------:R0:W-:Y:S02]  /*58620*/  STL [R1+0x84], R4 ;  /* 0x0000840401007387 */ /* 0x0001e40000100800 */
[----:B0-----:R-:W-:-:S02]  /*58630*/  PRMT R4, R21, 0x3340, R22 ;  /* 0x0000334015047816 */ /* 0x001fc40000000016 */
[----:B------:R-:W-:-:S04]  /*58640*/  SHF.R.U32.HI R22, RZ, 0x8, R13 ;  /* 0x00000008ff167819 */ /* 0x000fc8000001160d */
[----:B------:R-:W-:Y:S02]  /*58650*/  LOP3.LUT R22, R22, 0xffff, RZ, 0xc0, !PT ;  /* 0x0000ffff16167812 */ /* 0x000fe400078ec0ff */
[----:B--2---:R-:W-:Y:S02]  /*58660*/  SHF.R.U32.HI R20, RZ, 0x8, R18 ;  /* 0x00000008ff147819 */ /* 0x004fe40000011612 */
[----:B------:R-:W-:Y:S02]  /*58670*/  SHF.R.U32.HI R18, RZ, 0x8, R10 ;  /* 0x00000008ff127819 */ /* 0x000fe4000001160a */
[----:B------:R-:W-:Y:S02]  /*58680*/  LOP3.LUT R20, R20, 0xffff, RZ, 0xc0, !PT ;  /* 0x0000ffff14147812 */ /* 0x000fe400078ec0ff */
[----:B------:R-:W-:Y:S02]  /*58690*/  LOP3.LUT R18, R18, 0xffff, RZ, 0xc0, !PT ;  /* 0x0000ffff12127812 */ /* 0x000fe400078ec0ff */
[----:B----4-:R-:W-:-:S02]  /*586a0*/  SHF.R.U32.HI R21, RZ, 0x8, R19 ;  /* 0x00000008ff157819 */ /* 0x010fc40000011613 */
[----:B------:R-:W-:Y:S02]  /*586b0*/  SHF.R.U32.HI R19, RZ, 0x8, R8 ;  /* 0x00000008ff137819 */ /* 0x000fe40000011608 */
[----:B------:R-:W-:Y:S02]  /*586c0*/  PRMT R13, R20, 0x3340, R18 ;  /* 0x00003340140d7816 */ /* 0x000fe40000000012 */
[----:B------:R-:W2:Y:S01]  /*586d0*/  LDL.LU R18, [R1+0x1a4] ;  /* 0x0001a40001127983 */ /* 0x000ea20000300800 */
[----:B------:R-:W-:-:S03]  /*586e0*/  LOP3.LUT R19, R19, 0xffff, RZ, 0xc0, !PT ;  /* 0x0000ffff13137812 */ /* 0x000fc600078ec0ff */
[----:B------:R-:W4:Y:S01]  /*586f0*/  LDL.LU R20, [R1+0x1ac] ;  /* 0x0001ac0001147983 */ /* 0x000f220000300800 */
[--C-:B------:R-:W-:Y:S02]  /*58700*/  PRMT R19, R19, 0x3340, R0.reuse ;  /* 0x0000334013137816 */ /* 0x100fe40000000000 */
[----:B---3--:R-:W-:Y:S02]  /*58710*/  SHF.R.U32.HI R23, RZ, 0x8, R23 ;  /* 0x00000008ff177819 */ /* 0x008fe40000011617 */
[----:B------:R-:W-:Y:S01]  /*58720*/  LOP3.LUT R21, R21, 0xffff, RZ, 0xc0, !PT ;  /* 0x0000ffff15157812 */ /* 0x000fe200078ec0ff */
[----:B------:R0:W-:Y:S01]  /*58730*/  STL [R1+0x17c], R19 ;  /* 0x00017c1301007387 */ /* 0x0001e20000100800 */
[----:B------:R-:W-:Y:S02]  /*58740*/  LOP3.LUT R23, R23, 0xffff, RZ, 0xc0, !PT ;  /* 0x0000ffff17177812 */ /* 0x000fe400078ec0ff */
[--C-:B------:R-:W-:Y:S02]  /*58750*/  PRMT R8, R21, 0x3340, R0.reuse ;  /* 0x0000334015087816 */ /* 0x100fe40000000000 */
[----:B------:R-:W-:-:S02]  /*58760*/  PRMT R10, R22, 0x3340, R0 ;  /* 0x00003340160a7816 */ /* 0x000fc40000000000 */
[----:B------:R-:W-:Y:S02]  /*58770*/  SHF.R.U32.HI R21, RZ, 0x8, R27 ;  /* 0x00000008ff157819 */ /* 0x000fe4000001161b */
[----:B0-----:R-:W-:Y:S01]  /*58780*/  SHF.R.U32.HI R19, RZ, 0x8, R24 ;  /* 0x00000008ff137819 */ /* 0x001fe20000011618 */
[----:B------:R-:W3:Y:S03]  /*58790*/  LDL.LU R27, [R1+0x27e0] ;  /* 0x0027e000011b7983 */ /* 0x000ee60000300800 */
[----:B------:R-:W-:Y:S02]  /*587a0*/  LOP3.LUT R19, R19, 0xffff, RZ, 0xc0, !PT ;  /* 0x0000ffff13137812 */ /* 0x000fe400078ec0ff */
[----:B------:R-:W-:Y:S02]  /*587b0*/  SHF.R.U32.HI R24, RZ, 0x8, R15 ;  /* 0x00000008ff187819 */ /* 0x000fe4000001160f */
[----:B------:R-:W-:Y:S01]  /*587c0*/  SHF.R.U32.HI R22, RZ, 0x8, R14 ;  /* 0x00000008ff167819 */ /* 0x000fe2000001160e */
[----:B------:R-:W3:Y:S01]  /*587d0*/  LDL.LU R15, [R1+0x27dc] ;  /* 0x0027dc00010f7983 */ /* 0x000ee20000300800 */
[----:B------:R-:W-:-:S03]  /*587e0*/  PRMT R14, R23, 0x3340, R19 ;  /* 0x00003340170e7816 */ /* 0x000fc60000000013 */
[----:B------:R-:W3:Y:S04]  /*587f0*/  LDL.LU R23, [R1+0x1c8] ;  /* 0x0001c80001177983 */ /* 0x000ee80000300800 */
[----:B------:R-:W3:Y:S01]  /*58800*/  LDL.LU R19, [R1+0x188] ;  /* 0x0001880001137983 */ /* 0x000ee20000300800 */
[----:B------:R-:W-:Y:S02]  /*58810*/  LOP3.LUT R21, R21, 0xffff, RZ, 0xc0, !PT ;  /* 0x0000ffff15157812 */ /* 0x000fe400078ec0ff */
[----:B------:R-:W-:Y:S02]  /*58820*/  LOP3.LUT R24, R24, 0xffff, RZ, 0xc0, !PT ;  /* 0x0000ffff18187812 */ /* 0x000fe400078ec0ff */
[----:B------:R-:W-:Y:S01]  /*58830*/  LOP3.LUT R22, R22, 0xffff, RZ, 0xc0, !PT ;  /* 0x0000ffff16167812 */ /* 0x000fe200078ec0ff */
[----:B------:R0:W-:Y:S01]  /*58840*/  STL [R1+0x12a0], R14 ;  /* 0x0012a00e01007387 */ /* 0x0001e20000100800 */
[----:B--2---:R-:W-:-:S02]  /*58850*/  SHF.R.U32.HI R18, RZ, 0x8, R18 ;  /* 0x00000008ff127819 */ /* 0x004fc40000011612 */
[----:B----4-:R-:W-:Y:S02]  /*58860*/  SHF.R.U32.HI R20, RZ, 0x8, R20 ;  /* 0x00000008ff147819 */ /* 0x010fe40000011614 */
[----:B------:R-:W-:Y:S02]  /*58870*/  LOP3.LUT R18, R18, 0xffff, RZ, 0xc0, !PT ;  /* 0x0000ffff12127812 */ /* 0x000fe400078ec0ff */
[----:B------:R-:W-:-:S04]  /*58880*/  LOP3.LUT R20, R20, 0xffff, RZ, 0xc0, !PT ;  /* 0x0000ffff14147812 */ /* 0x000fc800078ec0ff */
[----:B0-----:R-:W-:Y:S02]  /*58890*/  PRMT R14, R18, 0x3340, R20 ;  /* 0x00003340120e7816 */ /* 0x001fe40000000014 */
[----:B------:R-:W-:Y:S02]  /*588a0*/  PRMT R20, R21, 0x3340, R0 ;  /* 0x0000334015147816 */ /* 0x000fe40000000000 */
[----:B------:R-:W-:Y:S02]  /*588b0*/  PRMT R18, R24, 0x3340, R22 ;  /* 0x0000334018127816 */ /* 0x000fe40000000016 */
[----:B------:R-:W2:Y:S04]  /*588c0*/  LDL.LU R24, [R1+0x128] ;  /* 0x0001280001187983 */ /* 0x000ea80000300800 */
[----:B------:R0:W-:Y:S04]  /*588d0*/  STL [R1+0x178], R20 ;  /* 0x0001781401007387 */ /* 0x0001e80000100800 */
[----:B------:R1:W-:Y:S01]  /*588e0*/  STL [R1+0x129c], R18 ;  /* 0x00129c1201007387 */ /* 0x0003e20000100800 */
[----:B0-----:R-:W-:-:S02]  /*588f0*/  SHF.R.U32.HI R20, RZ, 0x8, R3 ;  /* 0x00000008ff147819 */ /* 0x001fc40000011603 */
[----:B---3--:R-:W-:Y:S02]  /*58900*/  SHF.R.U32.HI R23, RZ, 0x8, R23 ;  /* 0x00000008ff177819 */ /* 0x008fe40000011617 */
[----:B-1----:R-:W-:Y:S02]  /*58910*/  SHF.R.U32.HI R18, RZ, 0x8, R19 ;  /* 0x00000008ff127819 */ /* 0x002fe40000011613 */
[----:B------:R-:W-:Y:S02]  /*58920*/  SHF.R.U32.HI R19, RZ, 0x8, R7 ;  /* 0x00000008ff137819 */ /* 0x000fe40000011607 */
[----:B------:R-:W-:Y:S02]  /*58930*/  LOP3.LUT R23, R23, 0xffff, RZ, 0xc0, !PT ;  /* 0x0000ffff17177812 */ /* 0x000fe400078ec0ff */
[----:B------:R-:W-:Y:S02]  /*58940*/  LOP3.LUT R20, R20, 0xffff, RZ, 0xc0, !PT ;  /* 0x0000ffff14147812 */ /* 0x000fe400078ec0ff */
[----:B------:R-:W-:-:S02]  /*58950*/  LOP3.LUT R19, R19, 0xffff, RZ, 0xc0, !PT ;  /* 0x0000ffff13137812 */ /* 0x000fc400078ec0ff */
[----:B------:R-:W-:Y:S02]  /*58960*/  SHF.R.U32.HI R21, RZ, 0x8, R27 ;  /* 0x00000008ff157819 */ /* 0x000fe4000001161b */
[----:B------:R-:W-:Y:S02]  /*58970*/  PRMT R3, R23, 0x3340, R0 ;  /* 0x0000334017037816 */ /* 0x000fe40000000000 */
[----:B------:R-:W3:Y:S01]  /*58980*/  LDL.LU R23, [R1+0x1cc] ;  /* 0x0001cc0001177983 */ /* 0x000ee20000300800 */
[----:B------:R-:W-:-:S03]  /*58990*/  PRMT R27, R19, 0x3340, R20 ;  /* 0x00003340131b7816 */ /* 0x000fc60000000014 */
[----:B------:R-:W4:Y:S04]  /*589a0*/  LDL.LU R19, [R1+0x1a8] ;  /* 0x0001a80001137983 */ /* 0x000f280000300800 */
[----:B------:R-:W3:Y:S01]  /*589b0*/  LDL.LU R20, [R1+0x1d4] ;  /* 0x0001d40001147983 */ /* 0x000ee20000300800 */
[----:B------:R-:W-:Y:S02]  /*589c0*/  LOP3.LUT R18, R18, 0xffff, RZ, 0xc0, !PT ;  /* 0x0000ffff12127812 */ /* 0x000fe400078ec0ff */
[----:B------:R-:W-:Y:S02]  /*589d0*/  LOP3.LUT R21, R21, 0xffff, RZ, 0xc0, !PT ;  /* 0x0000ffff15157812 */ /* 0x000fe400078ec0ff */
[----:B------:R-:W-:Y:S02]  /*589e0*/  SHF.R.U32.HI R22, RZ, 0x8, R15 ;  /* 0x00000008ff167819 */ /* 0x000fe4000001160f */
[----:B------:R-:W-:-:S02]  /*589f0*/  PRMT R15, R18, 0x3340, R21 ;  /* 0x00003340120f7816 */ /* 0x000fc40000000015 */
[----:B------:R-:W-:-:S04]  /*58a00*/  LOP3.LUT R22, R22, 0xffff, RZ, 0xc0, !PT ;  /* 0x0000ffff16167812 */ /* 0x000fc800078ec0ff */
[----:B------:R-:W-:Y:S02]  /*58a10*/  PRMT R7, R22, 0x3340, R0 ;  /* 0x0000334016077816 */ /* 0x000fe40000000000 */
[----:B--2---:R-:W-:Y:S02]  /*58a20*/  SHF.R.U32.HI R18, RZ, 0x8, R24 ;  /* 0x00000008ff127819 */ /* 0x004fe40000011618 */
[----:B------:R-:W2:Y:S02]  /*58a30*/  LDL.LU R24, [R1+0x138] ;  /* 0x0001380001187983 */ /* 0x000ea40000300800 */
[----:B------:R-:W-:Y:S02]  /*58a40*/  LOP3.LUT R18, R18, 0xffff, RZ, 0xc0, !PT ;  /* 0x0000ffff12127812 */ /* 0x000fe400078ec0ff */
[----:B----4-:R-:W-:Y:S02]  /*58a50*/  SHF.R.U32.HI R19, RZ, 0x8, R19 ;  /* 0x00000008ff137819 */ /* 0x010fe40000011613 */
[----:B---3--:R-:W-:-:S02]  /*58a60*/  SHF.R.U32.HI R21, RZ, 0x8, R20 ;  /* 0x00000008ff157819 */ /* 0x008fc40000011614 */
[----:B------:R-:W-:Y:S02]  /*58a70*/  SHF.R.U32.HI R22, RZ, 0x8, R23 ;  /* 0x00000008ff167819 */ /* 0x000fe40000011617 */
[----:B------:R-:W-:Y:S02]  /*58a80*/  SHF.R.U32.HI R23, RZ, 0x8, R29 ;  /* 0x00000008ff177819 */ /* 0x000fe4000001161d */
[----:B------:R-:W-:Y:S02]  /*58a90*/  LOP3.LUT R19, R19, 0xffff, RZ, 0xc0, !PT ;  /* 0x0000ffff13137812 */ /* 0x000fe400078ec0ff */
[----:B------:R-:W-:Y:S02]  /*58aa0*/  SHF.R.U32.HI R20, RZ, 0x8, R17 ;  /* 0x00000008ff147819 */ /* 0x000fe40000011611 */
[----:B------:R-:W-:Y:S02]  /*58ab0*/  PRMT R17, R18, 0x3340, R0 ;  /* 0x0000334012117816 */ /* 0x000fe40000000000 */
[----:B------:R-:W-:-:S02]  /*58ac0*/  LOP3.LUT R23, R23, 0xffff, RZ, 0xc0, !PT ;  /* 0x0000ffff17177812 */ /* 0x000fc400078ec0ff */
[----:B------:R-:W-:Y:S02]  /*58ad0*/  PRMT R29, R19, 0x3340, R0 ;  /* 0x00003340131d7816 */ /* 0x000fe40000000000 */
[----:B------:R-:W-:Y:S01]  /*58ae0*/  LOP3.LUT R20, R20, 0xffff, RZ, 0xc0, !PT ;  /* 0x0000ffff14147812 */ /* 0x000fe200078ec0ff */
[----:B------:R-:W3:Y:S04]  /*58af0*/  LDL.LU R19, [R1+0x23c] ;  /* 0x00023c0001137983 */ /* 0x000ee80000300800 */
[----:B------:R-:W4:Y:S04]  /*58b00*/  LDL.LU R18, [R1+0x2c8] ;  /* 0x0002c80001127983 */ /* 0x000f280000300800 */
[----:B------:R0:W-:Y:S01]  /*58b10*/  STL [R1+0x174], R17 ;  /* 0x0001741101007387 */ /* 0x0001e20000100800 */
[----:B------:R-:W-:-:S02]  /*58b20*/  LOP3.LUT R22, R22, 0xffff, RZ, 0xc0, !PT ;  /* 0x0000ffff16167812 */ /* 0x000fc400078ec0ff */
[----:B------:R-:W-:Y:S02]  /*58b30*/  LOP3.LUT R21, R21, 0xffff, RZ, 0xc0, !PT ;  /* 0x0000ffff15157812 */ /* 0x000fe400078ec0ff */
[----:B0-----:R-:W-:Y:S02]  /*58b40*/  PRMT R17, R23, 0x3340, R20 ;  /* 0x0000334017117816 */ /* 0x001fe40000000014 */
[----:B------:R-:W2:Y:S04]  /*58b50*/  LDL.LU R20, [R1+0x1f4] ;  /* 0x0001f40001147983 */ /* 0x000ea80000300800 */
[----:B------:R-:W2:Y:S04]  /*58b60*/  LDL.LU R23, [R1+0x150] ;  /* 0x0001500001177983 */ /* 0x000ea80000300800 */
[----:B------:R0:W-:Y:S02]  /*58b70*/  STL [R1+0x1288], R17 ;  /* 0x0012881101007387 */ /* 0x0001e40000100800 */
[----:B0-----:R-:W-:-:S02]  /*58b80*/  PRMT R17, R21, 0x3340, R22 ;  /* 0x0000334015117816 */ /* 0x001fc40000000016 */
[----:B------:R-:W2:Y:S01]  /*58b90*/  LDL.LU R22, [R1+0x2a4] ;  /* 0x0002a40001167983 */ /* 0x000ea20000300800 */
[----:B---3--:R-:W-:Y:S02]  /*58ba0*/  LOP3.LUT R19, R19, 0xffff, RZ, 0xc0, !PT ;  /* 0x0000ffff13137812 */ /* 0x008fe400078ec0ff */
[----:B----4-:R-:W-:-:S03]  /*58bb0*/  LOP3.LUT R18, R18, 0xffff, RZ, 0xc0, !PT ;  /* 0x0000ffff12127812 */ /* 0x010fc600078ec0ff */
[----:B------:R0:W-:Y:S02]  /*58bc0*/  STL [R1+0x13ec], R19 ;  /* 0x0013ec1301007387 */ /* 0x0001e40000100800 */
[----:B0-----:R-:W-:Y:S02]  /*58bd0*/  SHF.R.U32.HI R19, RZ, 0x8, R19 ;  /* 0x00000008ff137819 */ /* 0x001fe40000011613 */
[----:B--2---:R-:W-:Y:S02]  /*58be0*/  SHF.R.U32.HI R20, RZ, 0x8, R20 ;  /* 0x00000008ff147819 */ /* 0x004fe40000011614 */
[----:B------:R-:W-:Y:S02]  /*58bf0*/  LOP3.LUT R19, R19, 0xffff, RZ, 0xc0, !PT ;  /* 0x0000ffff13137812 */ /* 0x000fe400078ec0ff */
[----:B------:R-:W-:Y:S02]  /*58c00*/  LOP3.LUT R21, R22, 0xffff, RZ, 0xc0, !PT ;  /* 0x0000ffff16157812 */ /* 0x000fe400078ec0ff */
[----:B------:R-:W-:-:S02]  /*58c10*/  SHF.R.U32.HI R22, RZ, 0x8, R18 ;  /* 0x00000008ff167819 */ /* 0x000fc40000011612 */
[--C-:B------:R-:W-:Y:S02]  /*58c20*/  PRMT R18, R18, 0x3340, R21.reuse ;  /* 0x0000334012127816 */ /* 0x100fe40000000015 */
[----:B------:R-:W-:Y:S02]  /*58c30*/  SHF.R.U32.HI R21, RZ, 0x8, R21 ;  /* 0x00000008ff157819 */ /* 0x000fe40000011615 */
[----:B------:R-:W-:Y:S01]  /*58c40*/  LOP3.LUT R20, R20, 0xffff, RZ, 0xc0, !PT ;  /* 0x0000ffff14147812 */ /* 0x000fe200078ec0ff */
[----:B------:R0:W-:Y:S01]  /*58c50*/  STL [R1+0x1334], R18 ;  /* 0x0013341201007387 */ /* 0x0001e20000100800 */
[----:B------:R-:W-:Y:S02]  /*58c60*/  LOP3.LUT R22, R22, 0xffff, RZ, 0xc0, !PT ;  /* 0x0000ffff16167812 */ /* 0x000fe400078ec0ff */
[----:B------:R-:W-:Y:S02]  /*58c70*/  LOP3.LUT R21, R21, 0xffff, RZ, 0xc0, !PT ;  /* 0x0000ffff15157812 */ /* 0x000fe400078ec0ff */
[----:B------:R-:W-:-:S02]  /*58c80*/  PRMT R19, R19, 0x3340, R0 ;  /* 0x0000334013137816 */ /* 0x000fc40000000000 */
[----:B0-----:R-:W-:Y:S02]  /*58c90*/  SHF.R.U32.HI R18, RZ, 0x8, R26 ;  /* 0x00000008ff127819 */ /* 0x001fe4000001161a */
[----:B------:R-:W-:Y:S02]  /*58ca0*/  PRMT R26, R20, 0x3340, R0 ;  /* 0x00003340141a7816 */ /* 0x000fe40000000000 */
[----:B------:R-:W-:Y:S01]  /*58cb0*/  PRMT R22, R22, 0x3340, R21 ;  /* 0x0000334016167816 */ /* 0x000fe20000000015 */
[----:B------:R-:W2:Y:S01]  /*58cc0*/  LDL.LU R20, [R1+0x200] ;  /* 0x0002000001147983 */ /* 0x000ea20000300800 */
[----:B------:R-:W-:-:S03]  /*58cd0*/  LOP3.LUT R18, R18, 0xffff, RZ, 0xc0, !PT ;  /* 0x0000ffff12127812 */ /* 0x000fc600078ec0ff */
[----:B------:R0:W-:Y:S01]  /*58ce0*/  STL [R1+0x170], R19 ;  /* 0x0001701301007387 */ /* 0x0001e20000100800 */
[----:B------:R-:W-:-:S03]  /*58cf0*/  PRMT R18, R18, 0x3340, R0 ;  /* 0x0000334012127816 */ /* 0x000fc60000000000 */
[----:B0-----:R-:W3:Y:S04]  /*58d00*/  LDL.LU R19, [R1+0x20c] ;  /* 0x00020c0001137983 */ /* 0x001ee80000300800 */
[----:B------:R-:W4:Y:S04]  /*58d10*/  LDL.LU R21, [R1+0x1ec] ;  /* 0x0001ec0001157983 */ /* 0x000f280000300800 */
[----:B------:R0:W-:Y:S04]  /*58d20*/  STL [R1+0x128c], R22 ;  /* 0x00128c1601007387 */ /* 0x0001e80000100800 */
[----:B0-----:R-:W4:Y:S04]  /*58d30*/  LDL.LU R22, [R1+0x1d0] ;  /* 0x0001d00001167983 */ /* 0x001f280000300800 */
[----:B------:R0:W-:Y:S04]  /*58d40*/  STL [R1+0x16c], R18 ;  /* 0x00016c1201007387 */ /* 0x0001e80000100800 */
[----:B0-----:R-:W4:Y:S01]  /*58d50*/  LDL.LU R18, [R1+0x1e4] ;  /* 0x0001e40001127983 */ /* 0x001f220000300800 */
[----:B------:R-:W-:-:S02]  /*58d60*/  SHF.R.U32.HI R24, RZ, 0x8, R24 ;  /* 0x00000008ff187819 */ /* 0x000fc40000011618 */
[----:B------:R-:W-:Y:S02]  /*58d70*/  SHF.R.U32.HI R23, RZ, 0x8, R23 ;  /* 0x00000008ff177819 */ /* 0x000fe40000011617 */
[----:B------:R-:W-:Y:S02]  /*58d80*/  LOP3.LUT R24, R24, 0xffff, RZ, 0xc0, !PT ;  /* 0x0000ffff18187812 */ /* 0x000fe400078ec0ff */
[----:B------:R-:W-:-:S04]  /*58d90*/  LOP3.LUT R23, R23, 0xffff, RZ, 0xc0, !PT ;  /* 0x0000ffff17177812 */ /* 0x000fc800078ec0ff */
[----:B------:R-:W-:Y:S02]  /*58da0*/  PRMT R24, R24, 0x3340, R23 ;  /* 0x0000334018187816 */ /* 0x000fe40000000017 */
[----:B------:R-:W4:Y:S04]  /*58db0*/  LDL.LU R23, [R1+0x204] ;  /* 0x0002040001177983 */ /* 0x000f280000300800 */
[----:B------:R0:W-:Y:S04]  /*58dc0*/  STL [R1+0x127c], R24 ;  /* 0x00127c1801007387 */ /* 0x0001e80000100800 */
[----:B0-----:R-:W4:Y:S01]  /*58dd0*/  LDL.LU R24, [R1+0x1dc] ;  /* 0x0001dc0001187983 */ /* 0x001f220000300800 */
[----:B--2---:R-:W-:-:S04]  /*58de0*/  SHF.R.U32.HI R20, RZ, 0x8, R20 ;  /* 0x00000008ff147819 */ /* 0x004fc80000011614 */
[----:B------:R-:W-:Y:S02]  /*58df0*/  LOP3.LUT R20, R20, 0xffff, RZ, 0xc0, !PT ;  /* 0x0000ffff14147812 */ /* 0x000fe400078ec0ff */
[----:B---3--:R-:W-:Y:S02]  /*58e00*/  SHF.R.U32.HI R19, RZ, 0x8, R19 ;  /* 0x00000008ff137819 */ /* 0x008fe40000011613 */
[----:B----4-:R-:W-:Y:S02]  /*58e10*/  SHF.R.U32.HI R21, RZ, 0x8, R21 ;  /* 0x00000008ff157819 */ /* 0x010fe40000011615 */
[----:B------:R-:W-:Y:S02]  /*58e20*/  LOP3.LUT R19, R19, 0xffff, RZ, 0xc0, !PT ;  /* 0x0000ffff13137812 */ /* 0x000fe400078ec0ff */
[----:B------:R-:W-:Y:S02]  /*58e30*/  LOP3.LUT R21, R21, 0xffff, RZ, 0xc0, !PT ;  /* 0x0000ffff15157812 */ /* 0x000fe400078ec0ff */
[----:B------:R-:W-:-:S02]  /*58e40*/  PRMT R20, R19, 0x3340, R20 ;  /* 0x0000334013147816 */ /* 0x000fc40000000014 */
[----:B------:R-:W2:Y:S04]  /*58e50*/  LDL.LU R19, [R1+0x1bc] ;  /* 0x0001bc0001137983 */ /* 0x000ea80000300800 */
[----:B------:R0:W-:Y:S04]  /*58e60*/  STL [R1+0x1284], R20 ;  /* 0x0012841401007387 */ /* 0x0001e80000100800 */
[----:B0-----:R-:W3:Y:S01]  /*58e70*/  LDL.LU R20, [R1+0x1b4] ;  /* 0x0001b40001147983 */ /* 0x001ee20000300800 */
[----:B------:R-:W-:-:S04]  /*58e80*/  SHF.R.U32.HI R18, RZ, 0x8, R18 ;  /* 0x00000008ff127819 */ /* 0x000fc80000011612 */
[----:B------:R-:W-:-:S04]  /*58e90*/  LOP3.LUT R18, R18, 0xffff, RZ, 0xc0, !PT ;  /* 0x0000ffff12127812 */ /* 0x000fc800078ec0ff */
[----:B------:R-:W-:Y:S02]  /*58ea0*/  PRMT R18, R18, 0x3340, R21 ;  /* 0x0000334012127816 */ /* 0x000fe40000000015 */
[----:B------:R-:W4:Y:S01]  /*58eb0*/  LDL.LU R21, [R1+0x1d8] ;  /* 0x0001d80001157983 */ /* 0x000f220000300800 */
[----:B------:R-:W-:-:S04]  /*58ec0*/  SHF.R.U32.HI R22, RZ, 0x8, R22 ;  /* 0x00000008ff167819 */ /* 0x000fc80000011616 */
[----:B------:R-:W-:-:S04]  /*58ed0*/  LOP3.LUT R22, R22, 0xffff, RZ, 0xc0, !PT ;  /* 0x0000ffff16167812 */ /* 0x000fc800078ec0ff */
[----:B------:R-:W-:Y:S01]  /*58ee0*/  PRMT R22, R22, 0x3340, R0 ;  /* 0x0000334016167816 */ /* 0x000fe20000000000 */
[----:B------:R-:W-:Y:S01]  /*58ef0*/  STL [R1+0x1280], R18 ;  /* 0x0012801201007387 */ /* 0x000fe20000100800 */
[----:B------:R-:W-:-:S03]  /*58f00*/  SHF.R.U32.HI R23, RZ, 0x8, R23 ;  /* 0x00000008ff177819 */ /* 0x000fc60000011617 */
[----:B------:R3:W-:Y:S01]  /*58f10*/  STL [R1+0x168], R22 ;  /* 0x0001681601007387 */ /* 0x0007e20000100800 */
[----:B------:R-:W-:-:S04]  /*58f20*/  LOP3.LUT R23, R23, 0xffff, RZ, 0xc0, !PT ;  /* 0x0000ffff17177812 */ /* 0x000fc800078ec0ff */
[----:B------:R-:W-:Y:S02]  /*58f30*/  PRMT R23, R23, 0x3340, R0 ;  /* 0x0000334017177816 */ /* 0x000fe40000000000 */
[----:B---3--:R-:W-:Y:S02]  /*58f40*/  SHF.R.U32.HI R22, RZ, 0x8, R20 ;  /* 0x00000008ff167819 */ /* 0x008fe40000011614 */
[----:B------:R-:W-:-:S04]  /*58f50*/  SHF.R.U32.HI R20, RZ, 0x8, R24 ;  /* 0x00000008ff147819 */ /* 0x000fc80000011618 */
[----:B------:R-:W-:Y:S02]  /*58f60*/  LOP3.LUT R20, R20, 0xffff, RZ, 0xc0, !PT ;  /* 0x0000ffff14147812 */ /* 0x000fe400078ec0ff */
[----:B----4-:R-:W-:Y:S02]  /*58f70*/  SHF.R.U32.HI R18, RZ, 0x8, R21 ;  /* 0x00000008ff127819 */ /* 0x010fe40000011615 */
[----:B--2---:R-:W-:Y:S02]  /*58f80*/  SHF.R.U32.HI R21, RZ, 0x8, R19 ;  /* 0x00000008ff157819 */ /* 0x004fe40000011613 */
[----:B------:R-:W-:Y:S02]  /*58f90*/  SHF.R.U32.HI R19, RZ, 0x8, R16 ;  /* 0x00000008ff137819 */ /* 0x000fe40000011610 */
[----:B------:R-:W2:Y:S04]  /*58fa0*/  LDL.LU R16, [R1+0x2cc] ;  /* 0x0002cc0001107983 */ /* 0x000ea80000300800 */
[----:B------:R-:W3:Y:S01]  /*58fb0*/  LDL.LU R24, [R1+0x2b0] ;  /* 0x0002b00001187983 */ /* 0x000ee20000300800 */
[----:B------:R-:W-:-:S03]  /*58fc0*/  LOP3.LUT R19, R19, 0xffff, RZ, 0xc0, !PT ;  /* 0x0000ffff13137812 */ /* 0x000fc600078ec0ff */
[----:B------:R0:W-:Y:S01]  /*58fd0*/  STL [R1+0x164], R23 ;  /* 0x0001641701007387 */ /* 0x0001e20000100800 */
[----:B------:R-:W-:-:S03]  /*58fe0*/  PRMT R19, R19, 0x3340, R20 ;  /* 0x0000334013137816 */ /* 0x000fc60000000014 */
[----:B0-----:R-:W4:Y:S04]  /*58ff0*/  LDL.LU R23, [R1+0x2d8] ;  /* 0x0002d80001177983 */ /* 0x001f280000300800 */
[----:B------:R-:W2:Y:S04]  /*59000*/  LDL.LU R20, [R1+0x1f0] ;  /* 0x0001f00001147983 */ /* 0x000ea80000300800 */
[----:B------:R0:W-:Y:S04]  /*59010*/  STL [R1+0x19c], R19 ;  /* 0x00019c1301007387 */ /* 0x0001e80000100800 */
[----:B0-----:R-:W3:Y:S01]  /*59020*/  LDL.LU R19, [R1+0x1e8] ;  /* 0x0001e80001137983 */ /* 0x001ee20000300800 */
[----:B------:R-:W-:-:S02]  /*59030*/  LOP3.LUT R18, R18, 0xffff, RZ, 0xc0, !PT ;  /* 0x0000ffff12127812 */ /* 0x000fc400078ec0ff */
[----:B------:R-:W-:Y:S02]  /*59040*/  LOP3.LUT R21, R21, 0xffff, RZ, 0xc0, !PT ;  /* 0x0000ffff15157812 */ /* 0x000fe400078ec0ff */
[----:B------:R-:W-:Y:S02]  /*59050*/  LOP3.LUT R22, R22, 0xffff, RZ, 0xc0, !PT ;  /* 0x0000ffff16167812 */ /* 0x000fe400078ec0ff */
[----:B------:R-:W-:Y:S02]  /*59060*/  PRMT R21, R18, 0x3340, R21 ;  /* 0x0000334012157816 */ /* 0x000fe40000000015 */
[----:B------:R-:W-:Y:S02]  /*59070*/  PRMT R18, R22, 0x3340, R0 ;  /* 0x0000334016127816 */ /* 0x000fe40000000000 */
[----:B------:R-:W-:Y:S01]  /*59080*/  SHF.R.U32.HI R22, RZ, 0x8, R28 ;  /* 0x00000008ff167819 */ /* 0x000fe2000001161c */
[----:B------:R0:W-:Y:S04]  /*59090*/  STL [R1+0x194], R21 ;  /* 0x0001941501007387 */ /* 0x0001e80000100800 */
[----:B------:R1:W-:Y:S04]  /*590a0*/  STL [R1+0x160], R18 ;  /* 0x0001601201007387 */ /* 0x0003e80000100800 */
[----:B------:R-:W4:Y:S01]  /*590b0*/  LDL.LU R28, [R1+0x27d8] ;  /* 0x0027d800011c7983 */ /* 0x000f220000300800 */
[----:B0-----:R-:W-:-:S02]  /*590c0*/  SHF.R.U32.HI R21, RZ, 0x8, R2 ;  /* 0x00000008ff157819 */ /* 0x001fc40000011602 */
[----:B-1----:R-:W-:Y:S01]  /*590d0*/  SHF.R.U32.HI R18, RZ, 0x8, R25 ;  /* 0x00000008ff127819 */ /* 0x002fe20000011619 */
[----:B------:R-:W4:Y:S04]  /*590e0*/  LDL.LU R2, [R1+0x27d4] ;  /* 0x0027d40001027983 */ /* 0x000f280000300800 */
[----:B------:R-:W4:Y:S01]  /*590f0*/  LDL.LU R25, [R1+0x2b8] ;  /* 0x0002b80001197983 */ /* 0x000f220000300800 */
[----:B--2---:R-:W-:-:S04]  /*59100*/  SHF.R.U32.HI R20, RZ, 0x8, R20 ;  /* 0x00000008ff147819 */ /* 0x004fc80000011614 */
[----:B------:R-:W-:Y:S02]  /*59110*/  LOP3.LUT R20, R20, 0xffff, RZ, 0xc0, !PT ;  /* 0x0000ffff14147812 */ /* 0x000fe400078ec0ff */
[----:B---3--:R-:W-:Y:S02]  /*59120*/  SHF.R.U32.HI R19, RZ, 0x8, R19 ;  /* 0x00000008ff137819 */ /* 0x008fe40000011613 */
[----:B------:R-:W-:Y:S02]  /*59130*/  PRMT R20, R20, 0x3340, R0 ;  /* 0x0000334014147816 */ /* 0x000fe40000000000 */
[----:B------:R-:W-:-:S04]  /*59140*/  LOP3.LUT R19, R19, 0xffff, RZ, 0xc0, !PT ;  /* 0x0000ffff13137812 */ /* 0x000fc800078ec0ff */
[----:B------:R-:W-:Y:S01]  /*59150*/  PRMT R19, R19, 0x3340, R0 ;  /* 0x0000334013137816 */ /* 0x000fe20000000000 */
[----:B------:R0:W-:Y:S04]  /*59160*/  STL [R1+0x154], R20 ;  /* 0x0001541401007387 */ /* 0x0001e80000100800 */
[----:B0-----:R-:W2:Y:S04]  /*59170*/  LDL.LU R20, [R1+0x2bc] ;  /* 0x0002bc0001147983 */ /* 0x001ea80000300800 */
[----:B------:R0:W-:Y:S04]  /*59180*/  STL [R1+0x15c], R19 ;  /* 0x00015c1301007387 */ /* 0x0001e80000100800 */
[----:B0-----:R-:W3:Y:S01]  /*59190*/  LDL.LU R19, [R1+0x2d4] ;  /* 0x0002d40001137983 */ /* 0x001ee20000300800 */
[----:B------:R-:W-:-:S02]  /*591a0*/  LOP3.LUT R22, R22, 0xffff, RZ, 0xc0, !PT ;  /* 0x0000ffff16167812 */ /* 0x000fc400078ec0ff */
[----:B------:R-:W-:Y:S02]  /*591b0*/  LOP3.LUT R21, R21, 0xffff, RZ, 0xc0, !PT ;  /* 0x0000ffff15157812 */ /* 0x000fe400078ec0ff */
[----:B------:R-:W-:Y:S02]  /*591c0*/  LOP3.LUT R18, R18, 0xffff, RZ, 0xc0, !PT ;  /* 0x0000ffff12127812 */ /* 0x000fe400078ec0ff */
[----:B------:R-:W-:Y:S02]  /*591d0*/  PRMT R22, R22, 0x3340, R21 ;  /* 0x0000334016167816 */ /* 0x000fe40000000015 */
[----:B------:R-:W-:-:S03]  /*591e0*/  PRMT R21, R18, 0x3340, R0 ;  /* 0x0000334012157816 */ /* 0x000fc60000000000 */
[----:B------:R0:W-:Y:S04]  /*591f0*/  STL [R1+0x1a0], R22 ;  /* 0x0001a01601007387 */ /* 0x0001e80000100800 */
[----:B------:R4:W-:Y:S01]  /*59200*/  STL [R1+0x158], R21 ;  /* 0x0001581501007387 */ /* 0x0009e20000100800 */
[----:B0-----:R-:W-:Y:S02]  /*59210*/  LOP3.LUT R22, R24, 0xffff, RZ, 0xc0, !PT ;  /* 0x0000ffff18167812 */ /* 0x001fe400078ec0ff */
[----:B----4-:R-:W-:Y:S02]  /*59220*/  LOP3.LUT R21, R25, 0xffff, RZ, 0xc0, !PT ;  /* 0x0000ffff19157812 */ /* 0x010fe400078ec0ff */
[----:B------:R-:W-:Y:S02]  /*59230*/  SHF.R.U32.HI R25, RZ, 0x8, R11 ;  /* 0x00000008ff197819 */ /* 0x000fe4000001160b */
[----:B------:R-:W-:-:S02]  /*59240*/  SHF.R.U32.HI R24, RZ, 0x8, R12 ;  /* 0x00000008ff187819 */ /* 0x000fc4000001160c */
[----:B------:R-:W-:Y:S02]  /*59250*/  LOP3.LUT R23, R23, 0xffff, RZ, 0xc0, !PT ;  /* 0x0000ffff17177812 */ /* 0x000fe400078ec0ff */
[----:B---3--:R-:W-:Y:S02]  /*59260*/  LOP3.LUT R18, R19, 0xffff, RZ, 0xc0, !PT ;  /* 0x0000ffff13127812 */ /* 0x008fe400078ec0ff */
[----:B------:R-:W-:Y:S02]  /*59270*/  LOP3.LUT R19, R16, 0xffff, RZ, 0xc0, !PT ;  /* 0x0000ffff10137812 */ /* 0x000fe400078ec0ff */
[----:B------:R-:W3:Y:S04]  /*59280*/  LDL.LU R16, [R1+0x2c0] ;  /* 0x0002c00001107983 */ /* 0x000ee80000300800 */
[----:B------:R-:W4:Y:S01]  /*59290*/  LDL.LU R12, [R1+0x27d0] ;  /* 0x0027d000010c7983 */ /* 0x000f220000300800 */
[----:B------:R-:W-:-:S02]  /*592a0*/  SHF.R.U32.HI R11, RZ, 0x8, R19 ;  /* 0x00000008ff0b7819 */ /* 0x000fc40000011613 */
[----:B------:R-:W-:-:S05]  /*592b0*/  PRMT R19, R19, 0x3340, R22 ;  /* 0x0000334013137816 */ /* 0x000fca0000000016 */
[----:B------:R0:W-:Y:S01]  /*592c0*/  STL [R1+0x12c0], R19 ;  /* 0x0012c01301007387 */ /* 0x0001e20000100800 */
[----:B--2---:R-:W-:Y:S02]  /*592d0*/  LOP3.LUT R20, R20, 0xffff, RZ, 0xc0, !PT ;  /* 0x0000ffff14147812 */ /* 0x004fe400078ec0ff */
[----:B0-----:R-:W-:Y:S02]  /*592e0*/  SHF.R.U32.HI R19, RZ, 0x8, R18 ;  /* 0x00000008ff137819 */ /* 0x001fe40000011612 */
[----:B------:R-:W-:-:S05]  /*592f0*/  PRMT R18, R18, 0x3340, R21 ;  /* 0x0000334012127816 */ /* 0x000fca0000000015 */
[----:B------:R0:W-:Y:S02]  /*59300*/  STL [R1+0x1ac], R18 ;  /* 0x0001ac1201007387 */ /* 0x0001e40000100800 */
[----:B0-----:R-:W-:Y:S01]  /*59310*/  IMAD.MOV.U32 R18, RZ, RZ, R11 ;  /* 0x000000ffff127224 */ /* 0x001fe200078e000b */
[----:B------:R-:W-:Y:S02]  /*59320*/  SHF.R.U32.HI R11, RZ, 0x8, R23 ;  /* 0x00000008ff0b7819 */ /* 0x000fe40000011617 */
[----:B------:R-:W-:-:S05]  /*59330*/  PRMT R23, R23, 0x3340, R20 ;  /* 0x0000334017177816 */ /* 0x000fca0000000014 */
[----:B------:R0:W-:Y:S01]  /*59340*/  STL [R1+0x1a8], R23 ;  /* 0x0001a81701007387 */ /* 0x0001e20000100800 */
[----:B------:R-:W-:Y:S02]  /*59350*/  SHF.R.U32.HI R22, RZ, 0x8, R22 ;  /* 0x00000008ff167819 */ /* 0x000fe40000011616 */
[----:B------:R-:W-:Y:S02]  /*59360*/  SHF.R.U32.HI R20, RZ, 0x8, R20 ;  /* 0x00000008ff147819 */ /* 0x000fe40000011614 */
[----:B------:R-:W-:Y:S01]  /*59370*/  SHF.R.U32.HI R21, RZ, 0x8, R21 ;  /* 0x00000008ff157819 */ /* 0x000fe20000011615 */
[----:B0-----:R-:W-:Y:S01]  /*59380*/  IMAD.MOV.U32 R23, RZ, RZ, R19 ;  /* 0x000000ffff177224 */ /* 0x001fe200078e0013 */
[----:B------:R-:W-:Y:S01]  /*59390*/  LOP3.LUT R19, R24, 0xffff, RZ, 0xc0, !PT ;  /* 0x0000ffff18137812 */ /* 0x000fe200078ec0ff */
[----:B------:R-:W-:Y:S01]  /*593a0*/  IMAD.MOV.U32 R24, RZ, RZ, R18 ;  /* 0x000000ffff187224 */ /* 0x000fe200078e0012 */
[----:B------:R-:W-:-:S04]  /*593b0*/  LOP3.LUT R18, R25, 0xffff, RZ, 0xc0, !PT ;  /* 0x0000ffff19127812 */ /* 0x000fc800078ec0ff */
[----:B------:R-:W-:Y:S02]  /*593c0*/  LOP3.LUT R25, R24, 0xffff, RZ, 0xc0, !PT ;  /* 0x0000ffff18197812 */ /* 0x000fe400078ec0ff */
[----:B------:R-:W-:Y:S01]  /*593d0*/  LOP3.LUT R24, R22, 0xffff, RZ, 0xc0, !PT ;  /* 0x0000ffff16187812 */ /* 0x000fe200078ec0ff */
[----:B------:R-:W-:Y:S01]  /*593e0*/  IMAD.MOV.U32 R22, RZ, RZ, R20 ;  /* 0x000000ffff167224 */ /* 0x000fe200078e0014 */
[----:B------:R-:W-:Y:S02]  /*593f0*/  LOP3.LUT R20, R21, 0xffff, RZ, 0xc0, !PT ;  /* 0x0000ffff15147812 */ /* 0x000fe400078ec0ff */
[----:B------:R-:W-:Y:S02]  /*59400*/  LOP3.LUT R21, R11, 0xffff, RZ, 0xc0, !PT ;  /* 0x0000ffff0b157812 */ /* 0x000fe400078ec0ff */
[----:B------:R-:W-:Y:S01]  /*59410*/  PRMT R19, R19, 0x3340, R18 ;  /* 0x0000334013137816 */ /* 0x000fe20000000012 */
[----:B------:R-:W2:Y:S04]  /*59420*/  LDL.LU R11, [R1+0x27cc] ;  /* 0x0027cc00010b7983 */ /* 0x000ea80000300800 */
[----:B------:R-:W4:Y:S01]  /*59430*/  LDL.LU R18, [R1+0x2e0] ;  /* 0x0002e00001127983 */ /* 0x000f220000300800 */
[----:B------:R-:W-:-:S02]  /*59440*/  LOP3.LUT R23, R23, 0xffff, RZ, 0xc0, !PT ;  /* 0x0000ffff17177812 */ /* 0x000fc400078ec0ff */
[----:B------:R-:W-:Y:S02]  /*59450*/  PRMT R24, R25, 0x3340, R24 ;  /* 0x0000334019187816 */ /* 0x000fe40000000018 */
[----:B------:R-:W-:Y:S02]  /*59460*/  LOP3.LUT R22, R22, 0xffff, RZ, 0xc0, !PT ;  /* 0x0000ffff16167812 */ /* 0x000fe400078ec0ff */
[----:B------:R-:W-:Y:S01]  /*59470*/  PRMT R20, R23, 0x3340, R20 ;  /* 0x0000334017147816 */ /* 0x000fe20000000014 */
[----:B------:R0:W-:Y:S04]  /*59480*/  STL [R1+0x190], R19 ;  /* 0x0001901301007387 */ /* 0x0001e80000100800 */
[----:B------:R-:W-:Y:S01]  /*59490*/  STL [R1+0x1298], R24 ;  /* 0x0012981801007387 */ /* 0x000fe20000100800 */
[----:B0-----:R-:W-:-:S03]  /*594a0*/  PRMT R19, R21, 0x3340, R22 ;  /* 0x0000334015137816 */ /* 0x001fc60000000016 */
[----:B------:R-:W2:Y:S04]  /*594b0*/  LDL.LU R21, [R1+0x2e8] ;  /* 0x0002e80001157983 */ /* 0x000ea80000300800 */
[----:B------:R-:W-:Y:S04]  /*594c0*/  STL [R1+0x1294], R20 ;  /* 0x0012941401007387 */ /* 0x000fe80000100800 */
[----:B------:R-:W2:Y:S04]  /*594d0*/  LDL.LU R22, [R1+0x2d0] ;  /* 0x0002d00001167983 */ /* 0x000ea80000300800 */
[----:B------:R3:W-:Y:S04]  /*594e0*/  STL [R1+0x1290], R19 ;  /* 0x0012901301007387 */ /* 0x0007e80000100800 */
[----:B------:R-:W2:Y:S01]  /*594f0*/  LDL.LU R23, [R1+0x2b4] ;  /* 0x0002b40001177983 */ /* 0x000ea20000300800 */
[----:B---3--:R-:W-:-:S02]  /*59500*/  LOP3.LUT R19, R16, 0xffff, RZ, 0xc0, !PT ;  /* 0x0000ffff10137812 */ /* 0x008fc400078ec0ff */
[----:B----4-:R-:W-:Y:S02]  /*59510*/  LOP3.LUT R18, R18, 0xffff, RZ, 0xc0, !PT ;  /* 0x0000ffff12127812 */ /* 0x010fe400078ec0ff */
[----:B--2---:R-:W-:Y:S02]  /*59520*/  LOP3.LUT R16, R11, 0xffff, RZ, 0xc0, !PT ;  /* 0x0000ffff0b107812 */ /* 0x004fe400078ec0ff */
[--C-:B------:R-:W-:Y:S02]  /*59530*/  PRMT R11, R18, 0x3340, R19.reuse ;  /* 0x00003340120b7816 */ /* 0x100fe40000000013 */
[----:B------:R-:W-:Y:S02]  /*59540*/  SHF.R.U32.HI R20, RZ, 0x8, R18 ;  /* 0x00000008ff147819 */ /* 0x000fe40000011612 */
[----:B------:R-:W-:Y:S01]  /*59550*/  SHF.R.U32.HI R18, RZ, 0x8, R19 ;  /* 0x00000008ff127819 */ /* 0x000fe20000011613 */
[----:B------:R-:W-:Y:S04]  /*59560*/  STL [R1+0x12f4], R16 ;  /* 0x0012f41001007387 */ /* 0x000fe80000100800 */
[----:B------:R0:W-:Y:S01]  /*59570*/  STL [R1+0x1a4], R11 ;  /* 0x0001a40b01007387 */ /* 0x0001e20000100800 */
[----:B------:R-:W-:-:S02]  /*59580*/  LOP3.LUT R20, R20, 0xffff, RZ, 0xc0, !PT ;  /* 0x0000ffff14147812 */ /* 0x000fc400078ec0ff */
[----:B------:R-:W-:Y:S01]  /*59590*/  LOP3.LUT R18, R18, 0xffff, RZ, 0xc0, !PT ;  /* 0x0000ffff12127812 */ /* 0x000fe200078ec0ff */
[----:B------:R-:W-:Y:S01]  /*595a0*/  STL [R1+0x2784], R28 ;  /* 0x0027841c01007387 */ /* 0x000fe20000100800 */
[----:B------:R-:W-:Y:S01]  /*595b0*/  SHF.R.U32.HI R19, RZ, 0x8, R16 ;  /* 0x00000008ff137819 */ /* 0x000fe20000011610 */
[----:B0-----:R-:W-:Y:S01]  /*595c0*/  IMAD R11, R28, UR5, RZ ;  /* 0x000000051c0b7c24 */ /* 0x001fe2000f8e02ff */
[----:B------:R-:W-:Y:S01]  /*595d0*/  ULDC UR5, c[0x0][0x248] ;  /* 0x0000920000057ab9 */ /* 0x000fe20000000800 */
[----:B------:R-:W-:-:S03]  /*595e0*/  PRMT R16, R20, 0x3340, R18 ;  /* 0x0000334014107816 */ /* 0x000fc60000000012 */
[----:B------:R0:W-:Y:S04]  /*595f0*/  STL [R1+0x130], R11 ;  /* 0x0001300b01007387 */ /* 0x0001e80000100800 */
[----:B------:R-:W2:Y:S04]  /*59600*/  LDL.LU R25, [R1+0x2ec] ;  /* 0x0002ec0001197983 */ /* 0x000ea80000300800 */
[----:B------:R1:W-:Y:S01]  /*59610*/  STL [R1+0x198], R16 ;  /* 0x0001981001007387 */ /* 0x0003e20000100800 */
[----:B0-----:R-:W-:Y:S01]  /*59620*/  VIADD R11, R11, UR5 ;  /* 0x000000050b0b7c36 */ /* 0x001fe20008000000 */
[----:B------:R-:W-:Y:S01]  /*59630*/  LOP3.LUT R19, R19, 0xffff, RZ, 0xc0, !PT ;  /* 0x0000ffff13137812 */ /* 0x000fe200078ec0ff */
[----:B------:R-:W-:-:S03]  /*59640*/  ULDC UR5, c[0x0][0x248] ;  /* 0x0000920000057ab9 */ /* 0x000fc60000000800 */
[----:B------:R0:W-:Y:S04]  /*59650*/  STL [R1+0x140], R11 ;  /* 0x0001400b01007387 */ /* 0x0001e80000100800 */
[----:B------:R-:W3:Y:S04]  /*59660*/  LDL.LU R24, [R1+0x2dc] ;  /* 0x0002dc0001187983 */ /* 0x000ee80000300800 */
[----:B-1----:R-:W4:Y:S01]  /*59670*/  LDL.LU R16, [R1+0x298] ;  /* 0x0002980001107983 */ /* 0x002f220000300800 */
[----:B------:R-:W-:Y:S01]  /*59680*/  PRMT R18, R19, 0x3340, R0 ;  /* 0x0000334013127816 */ /* 0x000fe20000000000 */
[----:B0-----:R-:W-:-:S04]  /*59690*/  VIADD R11, R11, UR5 ;  /* 0x000000050b0b7c36 */ /* 0x001fc80008000000 */
[----:B------:R-:W-:Y:S01]  /*596a0*/  STL [R1+0x14c], R18 ;  /* 0x00014c1201007387 */ /* 0x000fe20000100800 */
[----:B------:R-:W-:-:S03]  /*596b0*/  ULDC UR5, c[0x0][0x248] ;  /* 0x0000920000057ab9 */ /* 0x000fc60000000800 */
[----:B------:R0:W-:Y:S01]  /*596c0*/  STL [R1+0x40], R11 ;  /* 0x0000400b01007387 */ /* 0x0001e20000100800 */
[----:B------:R-:W-:Y:S01]  /*596d0*/  LOP3.LUT R19, R21, 0xffff, RZ, 0xc0, !PT ;  /* 0x0000ffff15137812 */ /* 0x000fe200078ec0ff */
[----:B0-----:R-:W-:Y:S01]  /*596e0*/  VIADD R11, R11, UR5 ;  /* 0x000000050b0b7c36 */ /* 0x001fe20008000000 */
[----:B------:R-:W-:Y:S02]  /*596f0*/  LOP3.LUT R18, R22, 0xffff, RZ, 0xc0, !PT ;  /* 0x0000ffff16127812 */ /* 0x000fe400078ec0ff */
[----:B------:R-:W-:Y:S01]  /*59700*/  LOP3.LUT R20, R23, 0xffff, RZ, 0xc0, !PT ;  /* 0x0000ffff17147812 */ /* 0x000fe200078ec0ff */
[----:B------:R-:W-:Y:S01]  /*59710*/  ULDC UR5, c[0x0][0x248] ;  /* 0x0000920000057ab9 */ /* 0x000fe20000000800 */
[----:B------:R0:W-:Y:S04]  /*59720*/  STL [R1+0xbc], R11 ;  /* 0x0000bc0b01007387 */ /* 0x0001e80000100800 */
[----:B------:R1:W-:Y:S04]  /*59730*/  STL [R1+0x12dc], R19 ;  /* 0x0012dc1301007387 */ /* 0x0003e80000100800 */
[----:B------:R1:W-:Y:S01]  /*59740*/  STL [R1+0x12d0], R18 ;  /* 0x0012d01201007387 */ /* 0x0003e20000100800 */
[----:B0-----:R-:W-:Y:S01]  /*59750*/  VIADD R11, R11, UR7 ;  /* 0x000000070b0b7c36 */ /* 0x001fe20008000000 */
[----:B-1----:R-:W-:-:S02]  /*59760*/  SHF.R.U32.HI R19, RZ, 0x8, R19 ;  /* 0x00000008ff137819 */ /* 0x002fc40000011613 */
[----:B------:R-:W-:Y:S01]  /*59770*/  SHF.R.U32.HI R18, RZ, 0x8, R18 ;  /* 0x00000008ff127819 */ /* 0x000fe20000011612 */
[----:B------:R-:W-:Y:S01]  /*59780*/  ULDC UR7, c[0x0][0x248] ;  /* 0x0000920000077ab9 */ /* 0x000fe20000000800 */
[----:B------:R0:W-:Y:S01]  /*59790*/  STL [R1+0x34], R11 ;  /* 0x0000340b01007387 */ /* 0x0001e20000100800 */
[----:B------:R-:W-:Y:S02]  /*597a0*/  LOP3.LUT R19, R19, 0xffff, RZ, 0xc0, !PT ;  /* 0x0000ffff13137812 */ /* 0x000fe400078ec0ff */
[----:B------:R-:W-:Y:S01]  /*597b0*/  LOP3.LUT R18, R18, 0xffff, RZ, 0xc0, !PT ;  /* 0x0000ffff12127812 */ /* 0x000fe200078ec0ff */
[----:B------:R1:W-:Y:S01]  /*597c0*/  STL [R1+0x12d8], R20 ;  /* 0x0012d81401007387 */ /* 0x0003e20000100800 */
[----:B0-----:R-:W-:Y:S02]  /*597d0*/  VIADD R11, R11, UR9 ;  /* 0x000000090b0b7c36 */ /* 0x001fe40008000000 */
[----:B------:R-:W-:Y:S01]  /*597e0*/  PRMT R18, R19, 0x3340, R18 ;  /* 0x0000334013127816 */ /* 0x000fe20000000012 */
[----:B------:R-:W-:Y:S01]  /*597f0*/  ULDC UR9, c[0x0][0x248] ;  /* 0x0000920000097ab9 */ /* 0x000fe20000000800 */
[----:B-1----:R-:W-:Y:S01]  /*59800*/  SHF.R.U32.HI R20, RZ, 0x8, R20 ;  /* 0x00000008ff147819 */ /* 0x002fe20000011614 */
[----:B------:R0:W-:Y:S03]  /*59810*/  STL [R1+0x30], R11 ;  /* 0x0000300b01007387 */ /* 0x0001e60000100800 */
[----:B------:R-:W-:Y:S01]  /*59820*/  LOP3.LUT R20, R20, 0xffff, RZ, 0xc0, !PT ;  /* 0x0000ffff14147812 */ /* 0x000fe200078ec0ff */
[----:B0-----:R-:W-:Y:S01]  /*59830*/  VIADD R11, R11, UR5 ;  /* 0x000000050b0b7c36 */ /* 0x001fe20008000000 */
[----:B------:R-:W-:-:S04]  /*59840*/  ULDC UR5, c[0x0][0x248] ;  /* 0x0000920000057ab9 */ /* 0x000fc80000000800 */
[----:B------:R0:W-:Y:S04]  /*59850*/  STL [R1+0x2c], R11 ;  /* 0x00002c0b01007387 */ /* 0x0001e80000100800 */
[----:B------:R1:W-:Y:S01]  /*59860*/  STL [R1+0x188], R18 ;  /* 0x0001881201007387 */ /* 0x0003e20000100800 */
[----:B0-----:R-:W-:Y:S01]  /*59870*/  VIADD R11, R11, UR5 ;  /* 0x000000050b0b7c36 */ /* 0x001fe20008000000 */
[----:B-1----:R-:W-:Y:S01]  /*59880*/  PRMT R18, R20, 0x3340, R0 ;  /* 0x0000334014127816 */ /* 0x002fe20000000000 */
[----:B------:R-:W-:-:S04]  /*59890*/  ULDC UR5, c[0x0][0x248] ;  /* 0x0000920000057ab9 */ /* 0x000fc80000000800 */
[----:B------:R-:W-:Y:S04]  /*598a0*/  STL [R1+0x148], R18 ;  /* 0x0001481201007387 */ /* 0x000fe80000100800 */
[----:B------:R0:W-:Y:S02]  /*598b0*/  STL [R1+0x28], R11 ;  /* 0x0000280b01007387 */ /* 0x0001e40000100800 */
[----:B0-----:R-:W-:Y:S01]  /*598c0*/  VIADD R11, R11, UR5 ;  /* 0x000000050b0b7c36 */ /* 0x001fe20008000000 */
[----:B------:R-:W-:-:S04]  /*598d0*/  ULDC UR5, c[0x0][0x248] ;  /* 0x0000920000057ab9 */ /* 0x000fc80000000800 */
[----:B------:R0:W-:Y:S02]  /*598e0*/  STL [R1+0x24], R11 ;  /* 0x0000240b01007387 */ /* 0x0001e40000100800 */
[----:B0-----:R-:W-:Y:S01]  /*598f0*/  VIADD R11, R11, UR7 ;  /* 0x000000070b0b7c36 */ /* 0x001fe20008000000 */
[----:B------:R-:W-:Y:S01]  /*59900*/  ULDC UR7, c[0x0][0x248] ;  /* 0x0000920000077ab9 */ /* 0x000fe20000000800 */
[----:B--2---:R-:W-:-:S05]  /*59910*/  LOP3.LUT R18, R25, 0xffff, RZ, 0xc0, !PT ;  /* 0x0000ffff19127812 */ /* 0x004fca00078ec0ff */
[----:B------:R-:W-:Y:S04]  /*59920*/  STL [R1+0x1224], R18 ;  /* 0x0012241201007387 */ /* 0x000fe80000100800 */
[----:B------:R0:W-:Y:S01]  /*59930*/  STL [R1+0x20], R11 ;  /* 0x0000200b01007387 */ /* 0x0001e20000100800 */
[----:B---3--:R-:W-:Y:S02]  /*59940*/  LOP3.LUT R19, R24, 0xffff, RZ, 0xc0, !PT ;  /* 0x0000ffff18137812 */ /* 0x008fe400078ec0ff */
[----:B----4-:R-:W-:Y:S01]  /*59950*/  LOP3.LUT R16, R16, 0xffff, RZ, 0xc0, !PT ;  /* 0x0000ffff10107812 */ /* 0x010fe200078ec0ff */
[----:B0-----:R-:W-:Y:S01]  /*59960*/  VIADD R11, R11, UR5 ;  /* 0x000000050b0b7c36 */ /* 0x001fe20008000000 */
[----:B------:R-:W2:Y:S04]  /*59970*/  LDL.LU R24, [R1+0x2e4] ;  /* 0x0002e40001187983 */ /* 0x000ea80000300800 */
[----:B------:R0:W-:Y:S01]  /*59980*/  STL [R1+0x1bc], R19 ;  /* 0x0001bc1301007387 */ /* 0x0001e20000100800 */
[----:B------:R-:W-:-:S03]  /*59990*/  SHF.R.U32.HI R18, RZ, 0x8, R18 ;  /* 0x00000008ff127819 */ /* 0x000fc60000011612 */
[----:B------:R1:W-:Y:S04]  /*599a0*/  STL [R1+0x1228], R16 ;  /* 0x0012281001007387 */ /* 0x0003e80000100800 */
[----:B------:R3:W-:Y:S01]  /*599b0*/  STL [R1+0x1c], R11 ;  /* 0x00001c0b01007387 */ /* 0x0007e20000100800 */
[----:B------:R-:W-:Y:S02]  /*599c0*/  SHF.R.U32.HI R21, RZ, 0x8, R16 ;  /* 0x00000008ff157819 */ /* 0x000fe40000011610 */
[----:B------:R-:W-:Y:S01]  /*599d0*/  LOP3.LUT R20, R18, 0xffff, RZ, 0xc0, !PT ;  /* 0x0000ffff12147812 */ /* 0x000fe200078ec0ff */
[----:B------:R-:W-:Y:S01]  /*599e0*/  ULDC UR5, c[0x0][0x248] ;  /* 0x0000920000057ab9 */ /* 0x000fe20000000800 */
[----:B0-----:R-:W-:Y:S01]  /*599f0*/  SHF.R.U32.HI R19, RZ, 0x8, R19 ;  /* 0x00000008ff137819 */ /* 0x001fe20000011613 */
[----:B-1----:R-:W4:Y:S01]  /*59a00*/  LDL.LU R16, [R1+0x26c] ;  /* 0x00026c0001107983 */ /* 0x002f220000300800 */
[----:B---3--:R-:W-:-:S02]  /*59a10*/  VIADD R11, R11, UR9 ;  /* 0x000000090b0b7c36 */ /* 0x008fc40008000000 */
[----:B------:R-:W-:Y:S02]  /*59a20*/  LOP3.LUT R19, R19, 0xffff, RZ, 0xc0, !PT ;  /* 0x0000ffff13137812 */ /* 0x000fe400078ec0ff */
[----:B------:R-:W-:Y:S01]  /*59a30*/  LOP3.LUT R18, R21, 0xffff, RZ, 0xc0, !PT ;  /* 0x0000ffff15127812 */ /* 0x000fe200078ec0ff */
[----:B------:R-:W-:Y:S01]  /*59a40*/  ULDC UR9, c[0x0][0x248] ;  /* 0x0000920000097ab9 */ /* 0x000fe20000000800 */
[----:B------:R0:W-:Y:S01]  /*59a50*/  STL [R1+0x18], R11 ;  /* 0x0000180b01007387 */ /* 0x0001e20000100800 */
[----:B------:R-:W-:Y:S02]  /*59a60*/  PRMT R20, R20, 0x3340, R19 ;  /* 0x0000334014147816 */ /* 0x000fe40000000013 */
[----:B------:R-:W-:-:S03]  /*59a70*/  PRMT R19, R18, 0x3340, R0 ;  /* 0x0000334012137816 */ /* 0x000fc60000000000 */
[----:B------:R1:W-:Y:S01]  /*59a80*/  STL [R1+0x184], R20 ;  /* 0x0001841401007387 */ /* 0x0003e20000100800 */
[----:B0-----:R-:W-:Y:S01]  /*59a90*/  VIADD R11, R11, UR5 ;  /* 0x000000050b0b7c36 */ /* 0x001fe20008000000 */
[----:B------:R-:W-:-:S04]  /*59aa0*/  ULDC UR5, c[0x0][0x248] ;  /* 0x0000920000057ab9 */ /* 0x000fc80000000800 */
[----:B------:R-:W-:Y:S04]  /*59ab0*/  STL [R1+0x14], R11 ;  /* 0x0000140b01007387 */ /* 0x000fe80000100800 */
[----:B------:R-:W3:Y:S04]  /*59ac0*/  LDL.LU R18, [R1+0x2c4] ;  /* 0x0002c40001127983 */ /* 0x000ee80000300800 */
[----:B------:R-:W-:Y:S04]  /*59ad0*/  STL [R1+0x150], R19 ;  /* 0x0001501301007387 */ /* 0x000fe80000100800 */
[----:B-1----:R-:W3:Y:S04]  /*59ae0*/  LDL.LU R20, [R1+0x21c] ;  /* 0x00021c0001147983 */ /* 0x002ee80000300800 */
[----:B------:R-:W3:Y:S04]  /*59af0*/  LDL.LU R21, [R1+0x240] ;  /* 0x0002400001157983 */ /* 0x000ee80000300800 */
[----:B------:R-:W3:Y:S04]  /*59b00*/  LDL.LU R22, [R1+0x210] ;  /* 0x0002100001167983 */ /* 0x000ee80000300800 */
[----:B------:R-:W3:Y:S04]  /*59b10*/  LDL.LU R23, [R1+0x230] ;  /* 0x0002300001177983 */ /* 0x000ee80000300800 */
[----:B------:R0:W-:Y:S04]  /*59b20*/  STL [R1+0x20a8], R0 ;  /* 0x0020a80001007387 */ /* 0x0001e80000100800 */
[----:B0-----:R-:W3:Y:S01]  /*59b30*/  LDL.LU R0, [R1+0x24c] ;  /* 0x00024c0001007983 */ /* 0x001ee20000300800 */
[----:B------:R-:W-:Y:S01]  /*59b40*/  VIADD R11, R11, UR5 ;  /* 0x000000050b0b7c36 */ /* 0x000fe20008000000 */
[----:B------:R-:W-:-:S04]  /*59b50*/  ULDC UR5, c[0x0][0x248] ;  /* 0x0000920000057ab9 */ /* 0x000fc80000000800 */
[----:B------:R0:W-:Y:S02]  /*59b60*/  STL [R1+0x10], R11 ;  /* 0x0000100b01007387 */ /* 0x0001e40000100800 */
[----:B0-----:R-:W-:Y:S01]  /*59b70*/  VIADD R11, R11, UR5 ;  /* 0x000000050b0b7c36 */ /* 0x001fe20008000000 */
[----:B------:R-:W-:-:S04]  /*59b80*/  ULDC UR5, c[0x0][0x248] ;  /* 0x0000920000057ab9 */ /* 0x000fc80000000800 */
[----:B------:R0:W-:Y:S04]  /*59b90*/  STL [R1+0xc], R11 ;  /* 0x00000c0b01007387 */ /* 0x0001e80000100800 */
[----:B------:R-:W3:Y:S01]  /*59ba0*/  LDL.LU R28, [R1+0xcc] ;  /* 0x0000cc00011c7983 */ /* 0x000ee20000300800 */
[----:B0-----:R-:W-:Y:S01]  /*59bb0*/  VIADD R11, R11, UR7 ;  /* 0x000000070b0b7c36 */ /* 0x001fe20008000000 */
[----:B------:R-:W-:Y:S02]  /*59bc0*/  LOP3.LUT R12, R12, 0xffff, RZ, 0xc0, !PT ;  /* 0x0000ffff0c0c7812 */ /* 0x000fe400078ec0ff */
[----:B------:R-:W-:Y:S01]  /*59bd0*/  LOP3.LUT R2, R2, 0xffff, RZ, 0xc0, !PT ;  /* 0x0000ffff02027812 */ /* 0x000fe200078ec0ff */
[----:B------:R-:W-:Y:S01]  /*59be0*/  ULDC UR7, c[0x0][0x248] ;  /* 0x0000920000077ab9 */ /* 0x000fe20000000800 */
[----:B------:R0:W-:Y:S04]  /*59bf0*/  STL [R1+0x8], R11 ;  /* 0x0000080b01007387 */ /* 0x0001e80000100800 */
[----:B------:R-:W3:Y:S01]  /*59c00*/  LDL.LU R25, [R1+0x84] ;  /* 0x0000840001197983 */ /* 0x000ee20000300800 */
[----:B0-----:R-:W-:Y:S01]  /*59c10*/  VIADD R11, R11, UR9 ;  /* 0x000000090b0b7c36 */ /* 0x001fe20008000000 */
[----:B------:R-:W-:Y:S01]  /*59c20*/  ULDC UR9, c[0x0][0x248] ;  /* 0x0000920000097ab9 */ /* 0x000fe20000000800 */
[----:B--2---:R-:W-:-:S02]  /*59c30*/  LOP3.LUT R19, R24, 0xffff, RZ, 0xc0, !PT ;  /* 0x0000ffff18137812 */ /* 0x004fc400078ec0ff */
[----:B------:R-:W2:Y:S04]  /*59c40*/  LDL.LU R24, [R1+0xa0] ;  /* 0x0000a00001187983 */ /* 0x000ea80000300800 */
[----:B------:R0:W-:Y:S02]  /*59c50*/  STL [R1+0x1b4], R19 ;  /* 0x0001b41301007387 */ /* 0x0001e40000100800 */
[----:B0-----:R-:W-:Y:S02]  /*59c60*/  SHF.R.U32.HI R19, RZ, 0x8, R19 ;  /* 0x00000008ff137819 */ /* 0x001fe40000011613 */
[----:B----4-:R-:W-:Y:S02]  /*59c70*/  LOP3.LUT R16, R16, 0xffff, RZ, 0xc0, !PT ;  /* 0x0000ffff10107812 */ /* 0x010fe400078ec0ff */
[----:B---3--:R-:W-:-:S05]  /*59c80*/  LOP3.LUT R18, R18, 0xffff, RZ, 0xc0, !PT ;  /* 0x0000ffff12127812 */ /* 0x008fca00078ec0ff */
[----:B------:R-:W-:Y:S04]  /*59c90*/  STL [R1+0x1b0], R18 ;  /* 0x0001b01201007387 */ /* 0x000fe80000100800 */
[----:B------:R0:W-:Y:S02]  /*59ca0*/  STL [R1+0x4], R11 ;  /* 0x0000040b01007387 */ /* 0x0001e40000100800 */
[----:B0-----:R-:W-:Y:S01]  /*59cb0*/  VIADD R11, R11, UR5 ;  /* 0x000000050b0b7c36 */ /* 0x001fe20008000000 */
[----:B------:R-:W-:Y:S02]  /*59cc0*/  SHF.R.U32.HI R18, RZ, 0x8, R18 ;  /* 0x00000008ff127819 */ /* 0x000fe40000011612 */
[----:B------:R-:W-:Y:S02]  /*59cd0*/  LOP3.LUT R19, R19, 0xffff, RZ, 0xc0, !PT ;  /* 0x0000ffff13137812 */ /* 0x000fe400078ec0ff */
[----:B------:R-:W-:-:S02]  /*59ce0*/  LOP3.LUT R0, R0, 0xffff, RZ, 0xc0, !PT ;  /* 0x0000ffff00007812 */ /* 0x000fc400078ec0ff */
[----:B------:R-:W-:Y:S01]  /*59cf0*/  PRMT R20, R20, 0x4210, R16 ;  /* 0x0000421014147816 */ /* 0x000fe20000000010 */
[----:B------:R0:W-:Y:S01]  /*59d00*/  STL [R1+0x38], R11 ;  /* 0x0000380b01007387 */ /* 0x0001e20000100800 */
[----:B------:R-:W-:Y:S02]  /*59d10*/  LOP3.LUT R18, R18, 0xffff, RZ, 0xc0, !PT ;  /* 0x0000ffff12127812 */ /* 0x000fe400078ec0ff */
[----:B------:R-:W-:Y:S02]  /*59d20*/  PRMT R21, R21, 0x4210, R12 ;  /* 0x0000421015157816 */ /* 0x000fe4000000000c */
[----:B------:R-:W-:Y:S01]  /*59d30*/  PRMT R23, R23, 0x4210, R2 ;  /* 0x0000421017177816 */ /* 0x000fe20000000002 */
[----:B------:R-:W-:Y:S01]  /*59d40*/  ULDC UR5, c[0x0][0x248] ;  /* 0x0000920000057ab9 */ /* 0x000fe20000000800 */
[----:B0-----:R-:W-:Y:S01]  /*59d50*/  VIADD R11, R11, UR11 ;  /* 0x0000000b0b0b7c36 */ /* 0x001fe20008000000 */
[----:B------:R-:W-:Y:S02]  /*59d60*/  PRMT R18, R19, 0x3340, R18 ;  /* 0x0000334013127816 */ /* 0x000fe40000000012 */
[----:B------:R-:W-:Y:S01]  /*59d70*/  PRMT R22, R22, 0x4210, R0 ;  /* 0x0000421016167816 */ /* 0x000fe20000000000 */
[----:B------:R-:W-:Y:S01]  /*59d80*/  ULDC UR11, c[0x0][0x248] ;  /* 0x00009200000b7ab9 */ /* 0x000fe20000000800 */
[----:B------:R0:W-:Y:S02]  /*59d90*/  STL [R1+0x3c], R11 ;  /* 0x00003c0b01007387 */ /* 0x0001e40000100800 */
[----:B0-----:R-:W-:-:S02]  /*59da0*/  VIADD R11, R11, UR13 ;  /* 0x0000000d0b0b7c36 */ /* 0x001fc40008000000 */
[----:B------:R-:W-:Y:S01]  /*59db0*/  STSM.16.M88.4 [R5], R20 ;  /* 0x0000001405007844 */ /* 0x000fe20000000200 */
[----:B------:R-:W-:Y:S06]  /*59dc0*/  BAR.SYNC.DEFER_BLOCKING 0x0 ;  /* 0x0000000000007b1d */ /* 0x000fec0000010000 */
[----:B------:R0:W-:Y:S04]  /*59dd0*/  STL [R1+0x4c], R11 ;  /* 0x00004c0b01007387 */ /* 0x0001e80000100800 */
[----:B------:R-:W3:Y:S04]  /*59de0*/  LDL.LU R19, [R1+0xf4] ;  /* 0x0000f40001137983 */ /* 0x000ee80000300800 */
[----:B------:R1:W-:Y:S01]  /*59df0*/  STL [R1+0x18c], R18 ;  /* 0x00018c1201007387 */ /* 0x0003e20000100800 */
[----:B------:R-:W-:Y:S01]  /*59e00*/  ULDC UR13, c[0x0][0x248] ;  /* 0x00009200000d7ab9 */ /* 0x000fe20000000800 */
[----:B0-----:R-:W-:Y:S01]  /*59e10*/  VIADD R11, R11, UR7 ;  /* 0x000000070b0b7c36 */ /* 0x001fe20008000000 */
[----:B------:R-:W-:Y:S01]  /*59e20*/  ULDC UR7, c[0x0][0x248] ;  /* 0x0000920000077ab9 */ /* 0x000fe20000000800 */
[----:B-1----:R-:W4:Y:S04]  /*59e30*/  LDL.LU R18, [R1+0xac] ;  /* 0x0000ac0001127983 */ /* 0x002f280000300800 */
[----:B------:R0:W-:Y:S04]  /*59e40*/  STL [R1+0x54], R11 ;  /* 0x0000540b01007387 */ /* 0x0001e80000100800 */
[----:B------:R-:W2:Y:S04]  /*59e50*/  LDL.LU R21, [R1+0xc8] ;  /* 0x0000c80001157983 */ /* 0x000ea80000300800 */
[----:B------:R-:W2:Y:S04]  /*59e60*/  LDL.LU R22, [R1+0x110] ;  /* 0x0001100001167983 */ /* 0x000ea80000300800 */
[----:B------:R-:W3:Y:S01]  /*59e70*/  LDL.LU R23, [R1+0xc0] ;  /* 0x0000c00001177983 */ /* 0x000ee20000300800 */
[----:B0-----:R-:W-:Y:S01]  /*59e80*/  VIADD R11, R11, UR5 ;  /* 0x000000050b0b7c36 */ /* 0x001fe20008000000 */
[----:B------:R-:W-:-:S04]  /*59e90*/  ULDC UR5, c[0x0][0x248] ;  /* 0x0000920000057ab9 */ /* 0x000fc80000000800 */
[----:B------:R0:W-:Y:S02]  /*59ea0*/  STL [R1+0x5c], R11 ;  /* 0x00005c0b01007387 */ /* 0x0001e40000100800 */
[----:B0-----:R-:W-:Y:S01]  /*59eb0*/  VIADD R11, R11, UR5 ;  /* 0x000000050b0b7c36 */ /* 0x001fe20008000000 */
[----:B------:R-:W-:Y:S01]  /*59ec0*/  ULDC UR5, c[0x0][0x248] ;  /* 0x0000920000057ab9 */ /* 0x000fe20000000800 */
[----:B--2---:R-:W-:Y:S02]  /*59ed0*/  PRMT R20, R22, 0x5410, R21 ;  /* 0x0000541016147816 */ /* 0x004fe40000000015 */
[----:B---3--:R-:W-:Y:S02]  /*59ee0*/  PRMT R19, R19, 0x5410, R23 ;  /* 0x0000541013137816 */ /* 0x008fe40000000017 */
[----:B----4-:R-:W-:Y:S01]  /*59ef0*/  PRMT R18, R28, 0x5410, R18 ;  /* 0x000054101c127816 */ /* 0x010fe20000000012 */
[----:B------:R-:W-:Y:S04]  /*59f00*/  STL [R1+0x1278], R20 ;  /* 0x0012781401007387 */ /* 0x000fe80000100800 */
[----:B------:R-:W-:Y:S04]  /*59f10*/  STL [R1+0x1274], R19 ;  /* 0x0012741301007387 */ /* 0x000fe80000100800 */
[----:B------:R0:W-:Y:S04]  /*59f20*/  STL [R1+0x44], R11 ;  /* 0x0000440b01007387 */ /* 0x0001e80000100800 */
[----:B------:R1:W-:Y:S01]  /*59f30*/  STL [R1+0x1270], R18 ;  /* 0x0012701201007387 */ /* 0x0003e20000100800 */
[----:B------:R-:W-:-:S03]  /*59f40*/  PRMT R21, R9, 0x5410, R6 ;  /* 0x0000541009157816 */ /* 0x000fc60000000006 */
[----:B------:R-:W2:Y:S04]  /*59f50*/  LDL.LU R6, [R1+0x27c8] ;  /* 0x0027c80001067983 */ /* 0x000ea80000300800 */
[----:B------:R-:W3:Y:S01]  /*59f60*/  LDL.LU R9, [R1+0x27c4] ;  /* 0x0027c40001097983 */ /* 0x000ee20000300800 */
[----:B0-----:R-:W-:Y:S01]  /*59f70*/  VIADD R11, R11, UR5 ;  /* 0x000000050b0b7c36 */ /* 0x001fe20008000000 */
[----:B------:R-:W-:Y:S02]  /*59f80*/  PRMT R22, R13, 0x5410, R10 ;  /* 0x000054100d167816 */ /* 0x000fe4000000000a */
[----:B------:R-:W-:Y:S02]  /*59f90*/  PRMT R23, R4, 0x5410, R8 ;  /* 0x0000541004177816 */ /* 0x000fe40000000008 */
[----:B-1----:R-:W-:Y:S01]  /*59fa0*/  PRMT R18, R14, 0x5410, R3 ;  /* 0x000054100e127816 */ /* 0x002fe20000000003 */
[----:B------:R-:W-:Y:S01]  /*59fb0*/  ULDC UR5, c[0x0][0x248] ;  /* 0x0000920000057ab9 */ /* 0x000fe20000000800 */
[----:B------:R0:W-:Y:S04]  /*59fc0*/  STL [R1+0x48], R11 ;  /* 0x0000480b01007387 */ /* 0x0001e80000100800 */
[----:B------:R-:W4:Y:S04]  /*59fd0*/  LDL.LU R10, [R1+0x27c0] ;  /* 0x0027c000010a7983 */ /* 0x000f280000300800 */
[----:B------:R-:W3:Y:S04]  /*59fe0*/  LDL.LU R13, [R1+0x27bc] ;  /* 0x0027bc00010d7983 */ /* 0x000ee80000300800 */
[----:B------:R-:W2:Y:S04]  /*59ff0*/  LDL.LU R8, [R1+0x27b8] ;  /* 0x0027b80001087983 */ /* 0x000ea80000300800 */
[----:B------:R-:W4:Y:S01]  /*5a000*/  LDL.LU R3, [R1+0x27b4] ;  /* 0x0027b40001037983 */ /* 0x000f220000300800 */
[----:B------:R-:W-:-:S02]  /*5a010*/  PRMT R22, R22, 0x5210, R0 ;  /* 0x0000521016167816 */ /* 0x000fc40000000000 */
[----:B------:R-:W-:Y:S02]  /*5a020*/  PRMT R19, R15, 0x5410, R7 ;  /* 0x000054100f137816 */ /* 0x000fe40000000007 */
[----:B------:R-:W-:Y:S01]  /*5a030*/  PRMT R20, R24, 0x5410, R25 ;  /* 0x0000541018147816 */ /* 0x000fe20000000019 */
[----:B------:R-:W3:Y:S04]  /*5a040*/  LDL.LU R14, [R1+0x27b0] ;  /* 0x0027b000010e7983 */ /* 0x000ee80000300800 */
[----:B------:R-:W3:Y:S01]  /*5a050*/  LDL.LU R7, [R1+0x27ac] ;  /* 0x0027ac0001077983 */ /* 0x000ee20000300800 */
[----:B0-----:R-:W-:Y:S01]  /*5a060*/  VIADD R11, R11, UR5 ;  /* 0x000000050b0b7c36 */ /* 0x001fe20008000000 */
[----:B------:R-:W-:Y:S02]  /*5a070*/  ULDC UR5, c[0x0][0x248] ;  /* 0x0000920000057ab9 */ /* 0x000fe40000000800 */
[----:B------:R-:W3:Y:S01]  /*5a080*/  LDL.LU R15, [R1+0x27a8] ;  /* 0x0027a800010f7983 */ /* 0x000ee20000300800 */
[----:B------:R-:W-:Y:S01]  /*5a090*/  VIADD R4, R11, UR5 ;  /* 0x000000050b047c36 */ /* 0x000fe20008000000 */
[----:B------:R-:W-:-:S02]  /*5a0a0*/  PRMT R25, R17, 0x5410, R26 ;  /* 0x0000541011197816 */ /* 0x000fc4000000001a */
[----:B------:R-:W-:Y:S01]  /*5a0b0*/  PRMT R20, R20, 0x5210, R16 ;  /* 0x0000521014147816 */ /* 0x000fe20000000010 */
[----:B------:R-:W-:Y:S01]  /*5a0c0*/  ULDC UR5, c[0x0][0x248] ;  /* 0x0000920000057ab9 */ /* 0x000fe20000000800 */
[----:B------:R0:W-:Y:S04]  /*5a0d0*/  STL [R1+0x58], R4 ;  /* 0x0000580401007387 */ /* 0x0001e80000100800 */
[----:B------:R-:W-:Y:S01]  /*5a0e0*/  STL.64 [R1+0x27a0], R18 ;  /* 0x0027a01201007387 */ /* 0x000fe20000100a00 */
[----:B------:R-:W-:Y:S02]  /*5a0f0*/  PRMT R21, R21, 0x5210, R12 ;  /* 0x0000521015157816 */ /* 0x000fe4000000000c */
[----:B------:R-:W-:Y:S01]  /*5a100*/  PRMT R23, R23, 0x5210, R2 ;  /* 0x0000521017177816 */ /* 0x000fe20000000002 */
[----:B0-----:R-:W-:Y:S01]  /*5a110*/  VIADD R4, R4, UR5 ;  /* 0x0000000504047c36 */ /* 0x001fe20008000000 */
[----:B------:R-:W-:-:S04]  /*5a120*/  ULDC UR5, c[0x0][0x248] ;  /* 0x0000920000057ab9 */ /* 0x000fc80000000800 */
[----:B------:R0:W-:Y:S02]  /*5a130*/  STL [R1+0x60], R4 ;  /* 0x0000600401007387 */ /* 0x0001e40000100800 */
[----:B0-----:R-:W-:Y:S01]  /*5a140*/  VIADD R4, R4, UR5 ;  /* 0x0000000504047c36 */ /* 0x001fe20008000000 */
[----:B------:R-:W-:-:S04]  /*5a150*/  ULDC UR5, c[0x0][0x248] ;  /* 0x0000920000057ab9 */ /* 0x000fc80000000800 */
[----:B------:R0:W-:Y:S02]  /*5a160*/  STL [R1+0x64], R4 ;  /* 0x0000640401007387 */ /* 0x0001e40000100800 */
[----:B0-----:R-:W-:Y:S01]  /*5a170*/  VIADD R4, R4, UR5 ;  /* 0x0000000504047c36 */ /* 0x001fe20008000000 */
[----:B------:R-:W-:-:S04]  /*5a180*/  ULDC UR5, c[0x0][0x248] ;  /* 0x0000920000057ab9 */ /* 0x000fc80000000800 */
[----:B------:R-:W-:Y:S04]  /*5a190*/  STL [R1+0x2788], R4 ;  /* 0x0027880401007387 */ /* 0x000fe80000100800 */
[----:B------:R-:W-:Y:S01]  /*5a1a0*/  STL [R1+0x2798], R11 ;  /* 0x0027980b01007387 */ /* 0x000fe20000100800 */
[----:B------:R-:W-:Y:S02]  /*5a1b0*/  PRMT R24, R27, 0x5410, R29 ;  /* 0x000054101b187816 */ /* 0x000fe4000000001d */
[----:B--2---:R-:W-:-:S04]  /*5a1c0*/  LOP3.LUT R0, R8, 0x3f, RZ, 0xc0, !PT ;  /* 0x0000003f08007812 */ /* 0x004fc800078ec0ff */
[----:B------:R-:W-:Y:S01]  /*5a1d0*/  LEA R0, R0, UR4, 0x4 ;  /* 0x0000000400007c11 */ /* 0x000fe2000f8e20ff */
[----:B------:R-:W-:Y:S01]  /*5a1e0*/  VIADD R8, R4, UR5 ;  /* 0x0000000504087c36 */ /* 0x000fe20008000000 */
[----:B------:R-:W-:Y:S01]  /*5a1f0*/  ULDC UR5, c[0x0][0x248] ;  /* 0x0000920000057ab9 */ /* 0x000fe20000000800 */
[----:B------:R-:W-:Y:S02]  /*5a200*/  ULDC UR4, c[0x0][0x248] ;  /* 0x0000920000047ab9 */ /* 0x000fe40000000800 */
[----:B------:R-:W0:Y:S01]  /*5a210*/  LDS.128 R16, [R0] ;  /* 0x0000000000107984 */ /* 0x000e220000000c00 */
[----:B------:R-:W-:Y:S01]  /*5a220*/  BAR.SYNC.DEFER_BLOCKING 0x0 ;  /* 0x0000000000007b1d */ /* 0x000fe20000010000 */
[----:B------:R-:W-:-:S05]  /*5a230*/  VIADD R2, R8, UR5 ;  /* 0x0000000508027c36 */ /* 0x000fca0008000000 */
[----:B------:R-:W-:Y:S04]  /*5a240*/  STL [R1+0x2794], R8 ;  /* 0x0027940801007387 */ /* 0x000fe80000100800 */
[----:B------:R-:W-:Y:S01]  /*5a250*/  STL [R1+0x1c0], R0 ;  /* 0x0001c00001007387 */ /* 0x000fe20000100800 */
[----:B------:R-:W-:-:S03]  /*5a260*/  ULDC UR5, c[0x0][0x248] ;  /* 0x0000920000057ab9 */ /* 0x000fc60000000800 */
[----:B------:R-:W-:Y:S01]  /*5a270*/  STSM.16.M88.4 [R5], R20 ;  /* 0x0000001405007844 */ /* 0x000fe20000000200 */
[----:B------:R-:W-:Y:S06]  /*5a280*/  BAR.SYNC.DEFER_BLOCKING 0x0 ;  /* 0x0000000000007b1d */ /* 0x000fec0000010000 */
[----:B------:R1:W-:Y:S04]  /*5a290*/  STL [R1+0x7c], R2 ;  /* 0x00007c0201007387 */ /* 0x0003e80000100800 */
[----:B0-----:R-:W-:Y:S04]  /*5a2a0*/  STL.64 [R1+0x1f0], R16 ;  /* 0x0001f01001007387 */ /* 0x001fe80000100a00 */
[----:B------:R-:W-:Y:S01]  /*5a2b0*/  STL.64 [R1+0x1f8], R18 ;  /* 0x0001f81201007387 */ /* 0x000fe20000100a00 */
[----:B-1----:R-:W-:Y:S01]  /*5a2c0*/  VIADD R2, R2, UR4 ;  /* 0x0000000402027c36 */ /* 0x002fe20008000000 */
[----:B------:R-:W-:-:S02]  /*5a2d0*/  ULDC UR4, c[0x0][0x248] ;  /* 0x0000920000047ab9 */ /* 0x000fc40000000800 */
[----:B------:R-:W0:Y:S01]  /*5a2e0*/  LDS.128 R16, [R0] ;  /* 0x0000000000107984 */ /* 0x000e220000000c00 */
[----:B------:R-:W-:-:S03]  /*5a2f0*/  VIADD R12, R2, UR5 ;  /* 0x00000005020c7c36 */ /* 0x000fc60008000000 */
[----:B------:R1:W-:Y:S01]  /*5a300*/  STL [R1+0x84], R2 ;  /* 0x0000840201007387 */ /* 0x0003e20000100800 */
[----:B------:R-:W-:Y:S01]  /*5a310*/  ULDC UR5, c[0x0][0x248] ;  /* 0x0000920000057ab9 */ /* 0x000fe20000000800 */
[----:B----4-:R-:W-:Y:S01]  /*5a320*/  LOP3.LUT R3, R3, 0xffff, RZ, 0xc0, !PT ;  /* 0x0000ffff03037812 */ /* 0x010fe200078ec0ff */
[----:B------:R-:W-:Y:S01]  /*5a330*/  BAR.SYNC.DEFER_BLOCKING 0x0 ;  /* 0x0000000000007b1d */ /* 0x000fe20000010000 */
[----:B-1----:R-:W-:-:S05]  /*5a340*/  VIADD R2, R12, UR4 ;  /* 0x000000040c027c36 */ /* 0x002fca0008000000 */
[----:B------:R1:W-:Y:S01]  /*5a350*/  STL [R1+0x70], R2 ;  /* 0x0000700201007387 */ /* 0x0003e20000100800 */
[----:B------:R-:W-:Y:S01]  /*5a360*/  ULDC UR4, c[0x0][0x248] ;  /* 0x0000920000047ab9 */ /* 0x000fe20000000800 */
[----:B-1----:R-:W-:Y:S01]  /*5a370*/  VIADD R2, R2, UR5 ;  /* 0x0000000502027c36 */ /* 0x002fe20008000000 */
[----:B------:R-:W-:Y:S02]  /*5a380*/  PRMT R23, R6, 0x4210, R3 ;  /* 0x0000421006177816 */ /* 0x000fe40000000003 */
[----:B---3--:R-:W-:Y:S02]  /*5a390*/  LOP3.LUT R8, R15, 0xffff, RZ, 0xc0, !PT ;  /* 0x0000ffff0f087812 */ /* 0x008fe400078ec0ff */
[----:B------:R-:W-:Y:S02]  /*5a3a0*/  LOP3.LUT R7, R7, 0xffff, RZ, 0xc0, !PT ;  /* 0x0000ffff07077812 */ /* 0x000fe400078ec0ff */
[----:B------:R-:W-:Y:S01]  /*5a3b0*/  LOP3.LUT R4, R14, 0xffff, RZ, 0xc0, !PT ;  /* 0x0000ffff0e047812 */ /* 0x000fe200078ec0ff */
[----:B------:R1:W-:Y:S01]  /*5a3c0*/  STL [R1+0x78], R2 ;  /* 0x0000780201007387 */ /* 0x0003e20000100800 */
[----:B------:R-:W-:Y:S01]  /*5a3d0*/  ULDC UR5, c[0x0][0x248] ;  /* 0x0000920000057ab9 */ /* 0x000fe20000000800 */
[----:B-1----:R-:W-:Y:S01]  /*5a3e0*/  VIADD R2, R2, UR7 ;  /* 0x0000000702027c36 */ /* 0x002fe20008000000 */
[----:B------:R-:W-:-:S02]  /*5a3f0*/  PRMT R20, R13, 0x4210, R8 ;  /* 0x000042100d147816 */ /* 0x000fc40000000008 */
[----:B------:R-:W-:Y:S02]  /*5a400*/  PRMT R21, R10, 0x4210, R7 ;  /* 0x000042100a157816 */ /* 0x000fe40000000007 */
[----:B------:R-:W-:Y:S01]  /*5a410*/  PRMT R22, R9, 0x4210, R4 ;  /* 0x0000421009167816 */ /* 0x000fe20000000004 */
[----:B------:R-:W-:Y:S01]  /*5a420*/  ULDC UR7, c[0x0][0x248] ;  /* 0x0000920000077ab9 */ /* 0x000fe20000000800 */
[----:B------:R1:W-:Y:S02]  /*5a430*/  STL [R1+0x80], R2 ;  /* 0x0000800201007387 */ /* 0x0003e40000100800 */
[----:B-1----:R-:W-:Y:S02]  /*5a440*/  VIADD R2, R2, UR4 ;  /* 0x0000000402027c36 */ /* 0x002fe40008000000 */
[----:B------:R-:W-:Y:S01]  /*5a450*/  STSM.16.M88.4 [R5], R20 ;  /* 0x0000001405007844 */ /* 0x000fe20000000200 */
[----:B------:R-:W-:Y:S06]  /*5a460*/  BAR.SYNC.DEFER_BLOCKING 0x0 ;  /* 0x0000000000007b1d */ /* 0x000fec0000010000 */
[----:B------:R-:W-:Y:S04]  /*5a470*/  STL [R1+0x88], R2 ;  /* 0x0000880201007387 */ /* 0x000fe80000100800 */
[----:B0-----:R-:W-:Y:S04]  /*5a480*/  STL.64 [R1+0x1e0], R16 ;  /* 0x0001e01001007387 */ /* 0x001fe80000100a00 */
[----:B------:R0:W-:Y:S01]  /*5a490*/  STL.64 [R1+0x1e8], R18 ;  /* 0x0001e81201007387 */ /* 0x0001e20000100a00 */
[----:B------:R-:W-:-:S03]  /*5a4a0*/  ULDC UR4, c[0x0][0x248] ;  /* 0x0000920000047ab9 */ /* 0x000fc60000000800 */
[----:B0-----:R-:W2:Y:S01]  /*5a4b0*/  LDL.LU.64 R18, [R1+0x27a0] ;  /* 0x0027a00001127983 */ /* 0x001ea20000300a00 */
[----:B------:R-:W-:Y:S01]  /*5a4c0*/  VIADD R2, R2, UR9 ;  /* 0x0000000902027c36 */ /* 0x000fe20008000000 */
[----:B------:R-:W-:Y:S02]  /*5a4d0*/  PRMT R22, R24, 0x5210, R4 ;  /* 0x0000521018167816 */ /* 0x000fe40000000004 */
[----:B------:R-:W-:Y:S01]  /*5a4e0*/  PRMT R23, R25, 0x5210, R3 ;  /* 0x0000521019177816 */ /* 0x000fe20000000003 */
[----:B------:R-:W0:Y:S01]  /*5a4f0*/  LDC R24, c[0x0][0x244] ;  /* 0x00009100ff187b82 */ /* 0x000e220000000800 */
[----:B------:R-:W-:Y:S01]  /*5a500*/  VIADD R6, R2, UR11 ;  /* 0x0000000b02067c36 */ /* 0x000fe20008000000 */
[----:B------:R1:W-:Y:S06]  /*5a510*/  STL [R1+0x278c], R2 ;  /* 0x00278c0201007387 */ /* 0x0003ec0000100800 */
[----:B------:R-:W3:Y:S01]  /*5a520*/  LDC R25, c[0x0][0x244] ;  /* 0x00009100ff197b82 */ /* 0x000ee20000000800 */
[----:B------:R-:W-:Y:S01]  /*5a530*/  ULDC UR9, c[0x0][0x248] ;  /* 0x0000920000097ab9 */ /* 0x000fe20000000800 */
[----:B------:R-:W-:Y:S01]  /*5a540*/  ULDC UR11, c[0x0][0x248] ;  /* 0x00009200000b7ab9 */ /* 0x000fe20000000800 */
[----:B------:R-:W-:Y:S04]  /*5a550*/  STL [R1+0x90], R6 ;  /* 0x0000900601007387 */ /* 0x000fe80000100800 */
[----:B------:R-:W4:Y:S01]  /*5a560*/  LDL.LU R29, [R1+0xfc8] ;  /* 0x000fc800011d7983 */ /* 0x000f220000300800 */
[----:B-1----:R-:W-:Y:S01]  /*5a570*/  VIADD R2, R6, UR4 ;  /* 0x0000000406027c36 */ /* 0x002fe20008000000 */
[----:B------:R-:W-:-:S04]  /*5a580*/  ULDC UR4, c[0x0][0x248] ;  /* 0x0000920000047ab9 */ /* 0x000fc80000000800 */
[----:B------:R1:W-:Y:S02]  /*5a590*/  STL [R1+0x94], R2 ;  /* 0x0000940201007387 */ /* 0x0003e40000100800 */
[----:B-1----:R-:W-:Y:S01]  /*5a5a0*/  VIADD R2, R2, UR4 ;  /* 0x0000000402027c36 */ /* 0x002fe20008000000 */
[----:B------:R-:W-:-:S03]  /*5a5b0*/  ULDC UR4, c[0x0][0x244] ;  /* 0x0000910000047ab9 */ /* 0x000fc60000000800 */
[----:B------:R-:W-:Y:S01]  /*5a5c0*/  VIADD R6, R2, UR5 ;  /* 0x0000000502067c36 */ /* 0x000fe20008000000 */
[----:B------:R-:W-:Y:S01]  /*5a5d0*/  ULDC UR5, c[0x0][0x248] ;  /* 0x0000920000057ab9 */ /* 0x000fe20000000800 */
[----:B------:R1:W-:Y:S02]  /*5a5e0*/  STL [R1+0x98], R2 ;  /* 0x0000980201007387 */ /* 0x0003e40000100800 */
[----:B-1----:R-:W-:Y:S01]  /*5a5f0*/  VIADD R2, R6, UR5 ;  /* 0x0000000506027c36 */ /* 0x002fe20008000000 */
[----:B------:R-:W-:-:S04]  /*5a600*/  ULDC UR5, c[0x0][0x248] ;  /* 0x0000920000057ab9 */ /* 0x000fc80000000800 */
[----:B------:R-:W-:Y:S01]  /*5a610*/  STL [R1+0xa8], R2 ;  /* 0x0000a80201007387 */ /* 0x000fe20000100800 */
[----:B--2---:R-:W-:-:S03]  /*5a620*/  PRMT R20, R18, 0x5210, R8 ;  /* 0x0000521012147816 */ /* 0x004fc60000000008 */
[----:B------:R-:W1:Y:S01]  /*5a630*/  LDS.128 R8, [R0] ;  /* 0x0000000000087984 */ /* 0x000e620000000c00 */
[----:B------:R-:W-:Y:S06]  /*5a640*/  BAR.SYNC.DEFER_BLOCKING 0x0 ;  /* 0x0000000000007b1d */ /* 0x000fec0000010000 */
[----:B----4-:R-:W-:Y:S04]  /*5a650*/  STL [R1+0x2728], R29 ;  /* 0x0027281d01007387 */ /* 0x010fe80000100800 */
[----:B-1----:R-:W-:Y:S04]  /*5a660*/  STL.64 [R1+0x1d0], R8 ;  /* 0x0001d00801007387 */ /* 0x002fe80000100a00 */
[----:B------:R1:W-:Y:S04]  /*5a670*/  STL.64 [R1+0x1d8], R10 ;  /* 0x0001d80a01007387 */ /* 0x0003e80000100a00 */
[----:B-1----:R-:W2:Y:S04]  /*5a680*/  LDL.LU R11, [R1+0x2798] ;  /* 0x00279800010b7983 */ /* 0x002ea80000300800 */
[----:B------:R-:W4:Y:S01]  /*5a690*/  LDL.LU R8, [R1+0x2794] ;  /* 0x0027940001087983 */ /* 0x000f220000300800 */
[----:B------:R-:W-:Y:S01]  /*5a6a0*/  VIADD R3, R2, UR7 ;  /* 0x0000000702037c36 */ /* 0x000fe20008000000 */
[----:B------:R-:W-:Y:S01]  /*5a6b0*/  PRMT R21, R19, 0x5210, R7 ;  /* 0x0000521013157816 */ /* 0x000fe20000000007 */
[----:B------:R-:W-:Y:S01]  /*5a6c0*/  IMAD R19, R29, UR4, RZ ;  /* 0x000000041d137c24 */ /* 0x000fe2000f8e02ff */
[----:B------:R-:W-:Y:S01]  /*5a6d0*/  ULDC UR7, c[0x0][0x248] ;  /* 0x0000920000077ab9 */ /* 0x000fe20000000800 */
[----:B------:R-:W-:Y:S01]  /*5a6e0*/  VIADD R0, R3, UR5 ;  /* 0x0000000503007c36 */ /* 0x000fe20008000000 */
[----:B------:R-:W-:Y:S01]  /*5a6f0*/  ULDC.64 UR4, c[0x0][0x220] ;  /* 0x0000880000047ab9 */ /* 0x000fe20000000a00 */
[----:B------:R-:W1:Y:S01]  /*5a700*/  LDC R7, c[0x0][0x244] ;  /* 0x00009100ff077b82 */ /* 0x000e620000000800 */
[----:B------:R-:W-:Y:S01]  /*5a710*/  IADD3 R18, P0, R19, UR4, RZ ;  /* 0x0000000413127c10 */ /* 0x000fe2000ff1e0ff */
[----:B------:R-:W-:Y:S01]  /*5a720*/  VIADD R2, R0, UR7 ;  /* 0x0000000700027c36 */ /* 0x000fe20008000000 */
[----:B------:R-:W-:Y:S01]  /*5a730*/  ULDC UR4, c[0x0][0x248] ;  /* 0x0000920000047ab9 */ /* 0x000fe20000000800 */
[----:B------:R0:W-:Y:S01]  /*5a740*/  STSM.16.M88.4 [R5], R20 ;  /* 0x0000001405007844 */ /* 0x0001e20000000200 */
[----:B------:R-:W-:Y:S01]  /*5a750*/  ULDC UR7, c[0x0][0x248] ;  /* 0x0000920000077ab9 */ /* 0x000fe20000000800 */
[----:B------:R-:W-:-:S02]  /*5a760*/  VIADD R4, R2, UR4 ;  /* 0x0000000402047c36 */ /* 0x000fc40008000000 */
[----:B------:R-:W-:Y:S01]  /*5a770*/  STL [R1+0x20d0], R0 ;  /* 0x0020d00001007387 */ /* 0x000fe20000100800 */
[----:B0-----:R-:W-:Y:S01]  /*5a780*/  IMAD R21, R24, 0x40, R19 ;  /* 0x0000004018157824 */ /* 0x001fe200078e0213 */
[----:B------:R-:W-:Y:S01]  /*5a790*/  LEA.HI.X.SX32 R19, R19, UR5, 0x1, P0 ;  /* 0x0000000513137c11 */ /* 0x000fe200080f0eff */
[----:B------:R-:W-:Y:S01]  /*5a7a0*/  ULDC.64 UR4, c[0x0][0x220] ;  /* 0x0000880000047ab9 */ /* 0x000fe20000000a00 */
[----:B------:R-:W-:Y:S02]  /*5a7b0*/  VIADD R5, R4, UR7 ;  /* 0x0000000704057c36 */ /* 0x000fe40008000000 */
[----:B---3--:R-:W-:Y:S01]  /*5a7c0*/  IMAD R24, R25, 0x40, R21 ;  /* 0x0000004019187824 */ /* 0x008fe200078e0215 */
[----:B------:R-:W-:Y:S01]  /*5a7d0*/  BAR.SYNC.DEFER_BLOCKING 0x0 ;  /* 0x0000000000007b1d */ /* 0x000fe20000010000 */
[----:B------:R-:W-:-:S05]  /*5a7e0*/  IADD3 R20, P0, R21, UR4, RZ ;  /* 0x0000000415147c10 */ /* 0x000fca000ff1e0ff */
[----:B------:R-:W-:Y:S01]  /*5a7f0*/  ULDC UR4, c[0x0][0x248] ;  /* 0x0000920000047ab9 */ /* 0x000fe20000000800 */
[----:B------:R-:W-:Y:S01]  /*5a800*/  ULDC UR7, c[0x0][0x248] ;  /* 0x0000920000077ab9 */ /* 0x000fe20000000800 */
[----:B------:R-:W-:Y:S01]  /*5a810*/  VIADD R26, R5, UR4 ;  /* 0x00000004051a7c36 */ /* 0x000fe20008000000 */
[----:B------:R-:W-:Y:S01]  /*5a820*/  ULDC UR4, c[0x0][0x248] ;  /* 0x0000920000047ab9 */ /* 0x000fe20000000800 */
[----:B------:R-:W-:Y:S02]  /*5a830*/  LEA.HI.X.SX32 R21, R21, UR5, 0x1, P0 ;  /* 0x0000000515157c11 */ /* 0x000fe400080f0eff */
[----:B------:R-:W-:Y:S01]  /*5a840*/  VIADD R28, R26, UR4 ;  /* 0x000000041a1c7c36 */ /* 0x000fe20008000000 */
[----:B------:R0:W-:Y:S01]  /*5a850*/  STL [R1+0x2790], R18 ;  /* 0x0027901201007387 */ /* 0x0001e20000100800 */
[----:B------:R-:W-:Y:S02]  /*5a860*/  ULDC.64 UR4, c[0x0][0x220] ;  /* 0x0000880000047ab9 */ /* 0x000fe40000000a00 */
[----:B------:R-:W-:Y:S01]  /*5a870*/  IADD3 R22, P0, R24, UR4, RZ ;  /* 0x0000000418167c10 */ /* 0x000fe2000ff1e0ff */
[----:B------:R-:W-:Y:S01]  /*5a880*/  ULDC UR4, c[0x0][0x248] ;  /* 0x0000920000047ab9 */ /* 0x000fe20000000800 */
[----:B0-----:R-:W-:-:S02]  /*5a890*/  VIADD R18, R28, UR7 ;  /* 0x000000071c127c36 */ /* 0x001fc40008000000 */
[----:B-1----:R-:W-:Y:S01]  /*5a8a0*/  IMAD R25, R7, 0x40, R24 ;  /* 0x0000004007197824 */ /* 0x002fe200078e0218 */
[----:B------:R-:W-:Y:S01]  /*5a8b0*/  ULDC UR7, c[0x0][0x248] ;  /* 0x0000920000077ab9 */ /* 0x000fe20000000800 */
[----:B------:R-:W-:Y:S01]  /*5a8c0*/  VIADD R13, R18, UR4 ;  /* 0x00000004120d7c36 */ /* 0x000fe20008000000 */
[----:B------:R-:W-:-:S03]  /*5a8d0*/  ULDC UR4, c[0x0][0x248] ;  /* 0x0000920000047ab9 */ /* 0x000fc60000000800 */
[----:B------:R-:W-:Y:S01]  /*5a8e0*/  VIADD R10, R13, UR4 ;  /* 0x000000040d0a7c36 */ /* 0x000fe20008000000 */
[----:B------:R-:W-:Y:S01]  /*5a8f0*/  ULDC UR4, c[0x0][0x248] ;  /* 0x0000920000047ab9 */ /* 0x000fe20000000800 */
[----:B------:R-:W-:Y:S01]  /*5a900*/  LEA.HI.X.SX32 R24, R24, UR5, 0x1, P0 ;  /* 0x0000000518187c11 */ /* 0x000fe200080f0eff */
[----:B------:R-:W-:Y:S01]  /*5a910*/  ULDC UR5, c[0x0][0x248] ;  /* 0x0000920000057ab9 */ /* 0x000fe20000000800 */
[----:B------:R-:W-:Y:S01]  /*5a920*/  VIADD R0, R10, UR4 ;  /* 0x000000040a007c36 */ /* 0x000fe20008000000 */
[C---:B------:R-:W-:Y:S01]  /*5a930*/  IADD3 R23, P2, R25.reuse, UR14, RZ ;  /* 0x0000000e19177c10 */ /* 0x040fe2000ff5e0ff */
[----:B------:R-:W-:Y:S01]  /*5a940*/  ULDC UR4, c[0x0][0x248] ;  /* 0x0000920000047ab9 */ /* 0x000fe20000000800 */
[----:B------:R-:W-:Y:S01]  /*5a950*/  ULDC UR14, c[0x0][0x248] ;  /* 0x00009200000e7ab9 */ /* 0x000fe20000000800 */
[----:B------:R-:W-:Y:S01]  /*5a960*/  VIADD R29, R0, UR5 ;  /* 0x00000005001d7c36 */ /* 0x000fe20008000000 */
[----:B------:R-:W-:Y:S01]  /*5a970*/  LEA.HI.X.SX32 R25, R25, UR15, 0x1, P2 ;  /* 0x0000000f19197c11 */ /* 0x000fe200090f0eff */
[----:B------:R0:W-:Y:S01]  /*5a980*/  STL [R1+0x2750], R23 ;  /* 0x0027501701007387 */ /* 0x0001e20000100800 */
[----:B------:R-:W-:Y:S01]  /*5a990*/  ULDC UR5, c[0x0][0x248] ;  /* 0x0000920000057ab9 */ /* 0x000fe20000000800 */
[----:B------:R-:W-:Y:S01]  /*5a9a0*/  VIADD R9, R29, UR7 ;  /* 0x000000071d097c36 */ /* 0x000fe20008000000 */
[----:B------:R-:W-:Y:S01]  /*5a9b0*/  ULDC UR15, c[0x0][0x248] ;  /* 0x00009200000f7ab9 */ /* 0x000fe20000000800 */
[----:B------:R-:W-:-:S02]  /*5a9c0*/  ULDC UR7, c[0x0][0x248] ;  /* 0x0000920000077ab9 */ /* 0x000fc40000000800 */
[----:B------:R-:W-:Y:S01]  /*5a9d0*/  VIADD R27, R9, UR4 ;  /* 0x00000004091b7c36 */ /* 0x000fe20008000000 */
[----:B------:R-:W-:Y:S01]  /*5a9e0*/  ULDC UR4, c[0x0][0x248] ;  /* 0x0000920000047ab9 */ /* 0x000fe20000000800 */
[----:B0-----:R-:W3:Y:S02]  /*5a9f0*/  LDL R23, [R1+0x140] ;  /* 0x0001400001177983 */ /* 0x001ee40000100800 */
[----:B------:R-:W-:Y:S02]  /*5aa00*/  VIADD R7, R27, UR9 ;  /* 0x000000091b077c36 */ /* 0x000fe40008000000 */
[----:B------:R0:W-:Y:S01]  /*5aa10*/  STL [R1+0x2740], R25 ;  /* 0x0027401901007387 */ /* 0x0001e20000100800 */
[----:B------:R-:W-:-:S03]  /*5aa20*/  ULDC UR9, c[0x0][0x248] ;  /* 0x0000920000097ab9 */ /* 0x000fc60000000800 */
[----:B0-----:R-:W3:Y:S04]  /*5aa30*/  LDL.LU R25, [R1+0x130] ;  /* 0x0001300001197983 */ /* 0x001ee80000300800 */
[----:B------:R0:W-:Y:S04]  /*5aa40*/  STL [R1+0x2130], R0 ;  /* 0x0021300001007387 */ /* 0x0001e80000100800 */
[----:B------:R1:W-:Y:S01]  /*5aa50*/  STL [R1+0x2184], R27 ;  /* 0x0021841b01007387 */ /* 0x0003e20000100800 */
[----:B0-----:R-:W-:Y:S02]  /*5aa60*/  VIADD R0, R7, UR11 ;  /* 0x0000000b07007c36 */ /* 0x001fe40008000000 */
[----:B-1----:R-:W-:Y:S01]  /*5aa70*/  IMAD.MOV.U32 R27, RZ, RZ, R13 ;  /* 0x000000ffff1b7224 */ /* 0x002fe200078e000d */
[----:B------:R-:W-:Y:S01]  /*5aa80*/  ULDC UR11, c[0x0][0x248] ;  /* 0x00009200000b7ab9 */ /* 0x000fe20000000800 */
[----:B------:R-:W-:Y:S01]  /*5aa90*/  VIADD R15, R0, UR5 ;  /* 0x00000005000f7c36 */ /* 0x000fe20008000000 */
[----:B------:R0:W-:Y:S01]  /*5aaa0*/  STL [R1+0x21c8], R0 ;  /* 0x0021c80001007387 */ /* 0x0001e20000100800 */
[----:B------:R-:W-:Y:S01]  /*5aab0*/  ULDC UR5, c[0x0][0x248] ;  /* 0x0000920000057ab9 */ /* 0x000fe20000000800 */
[----:B0-----:R-:W-:-:S02]  /*5aac0*/  IMAD.MOV.U32 R0, RZ, RZ, R6 ;  /* 0x000000ffff007224 */ /* 0x001fc400078e0006 */
[----:B------:R-:W-:Y:S01]  /*5aad0*/  VIADD R6, R15, UR13 ;  /* 0x0000000d0f067c36 */ /* 0x000fe20008000000 */
[----:B------:R-:W-:-:S03]  /*5aae0*/  ULDC UR13, c[0x0][0x248] ;  /* 0x00009200000d7ab9 */ /* 0x000fc60000000800 */
[----:B------:R-:W-:Y:S01]  /*5aaf0*/  VIADD R14, R6, UR14 ;  /* 0x0000000e060e7c36 */ /* 0x000fe20008000000 */
[----:B------:R-:W-:-:S03]  /*5ab00*/  ULDC UR14, c[0x0][0x248] ;  /* 0x00009200000e7ab9 */ /* 0x000fc60000000800 */
[----:B------:R-:W-:Y:S01]  /*5ab10*/  VIADD R17, R14, UR15 ;  /* 0x0000000f0e117c36 */ /* 0x000fe20008000000 */
[----:B------:R0:W-:Y:S01]  /*5ab20*/  STL.64 [R1+0x2068], R14 ;  /* 0x0020680e01007387 */ /* 0x0001e20000100a00 */
[----:B------:R-:W-:Y:S02]  /*5ab30*/  ULDC UR15, c[0x0][0x248] ;  /* 0x00009200000f7ab9 */ /* 0x000fe40000000800 */
[----:B0-----:R-:W-:Y:S02]  /*5ab40*/  VIADD R15, R17, UR16 ;  /* 0x00000010110f7c36 */ /* 0x001fe40008000000 */
[----:B------:R-:W-:Y:S01]  /*5ab50*/  IMAD.MOV.U32 R14, RZ, RZ, R12 ;  /* 0x000000ffff0e7224 */ /* 0x000fe200078e000c */
[----:B------:R-:W-:Y:S01]  /*5ab60*/  ULDC UR16, c[0x0][0x248] ;  /* 0x0000920000107ab9 */ /* 0x000fe20000000800 */
[----:B------:R-:W-:Y:S01]  /*5ab70*/  VIADD R13, R15, UR17 ;  /* 0x000000110f0d7c36 */ /* 0x000fe20008000000 */
[----:B------:R-:W-:Y:S01]  /*5ab80*/  STL [R1+0x2194], R15 ;  /* 0x0021940f01007387 */ /* 0x000fe20000100800 */
[----:B------:R-:W-:-:S02]  /*5ab90*/  ULDC UR17, c[0x0][0x248] ;  /* 0x0000920000117ab9 */ /* 0x000fc40000000800 */
[----:B------:R-:W-:Y:S01]  /*5aba0*/  VIADD R16, R13, UR18 ;  /* 0x000000120d107c36 */ /* 0x000fe20008000000 */
[----:B------:R-:W-:-:S03]  /*5abb0*/  ULDC UR18, c[0x0][0x248] ;  /* 0x0000920000127ab9 */ /* 0x000fc60000000800 */
[----:B------:R-:W-:Y:S01]  /*5abc0*/  VIADD R12, R16, UR19 ;  /* 0x00000013100c7c36 */ /* 0x000fe20008000000 */
[----:B------:R0:W-:Y:S01]  /*5abd0*/  STL.64 [R1+0x2050], R16 ;  /* 0x0020501001007387 */ /* 0x0001e20000100a00 */
[----:B------:R-:W-:-:S03]  /*5abe0*/  ULDC UR19, c[0x0][0x248] ;  /* 0x0000920000137ab9 */ /* 0x000fc60000000800 */
[----:B------:R1:W-:Y:S01]  /*5abf0*/  STL.64 [R1+0x2048], R12 ;  /* 0x0020480c01007387 */ /* 0x0003e20000100a00 */
[----:B0-----:R-:W-:Y:S02]  /*5ac00*/  IMAD.MOV.U32 R17, RZ, RZ, R0 ;  /* 0x000000ffff117224 */ /* 0x001fe400078e0000 */
[----:B------:R-:W-:Y:S02]  /*5ac10*/  IMAD.MOV.U32 R0, RZ, RZ, R26 ;  /* 0x000000ffff007224 */ /* 0x000fe400078e001a */
[----:B-1----:R-:W-:Y:S02]  /*5ac20*/  IMAD.MOV.U32 R13, RZ, RZ, R9 ;  /* 0x000000ffff0d7224 */ /* 0x002fe400078e0009 */
[----:B------:R-:W-:Y:S02]  /*5ac30*/  IMAD.MOV.U32 R16, RZ, RZ, R7 ;  /* 0x000000ffff107224 */ /* 0x000fe400078e0007 */
[----:B--2---:R-:W-:Y:S02]  /*5ac40*/  IMAD.MOV.U32 R15, RZ, RZ, R11 ;  /* 0x000000ffff0f7224 */ /* 0x004fe400078e000b */
[----:B------:R-:W-:-:S02]  /*5ac50*/  VIADD R11, R12, UR20 ;  /* 0x000000140c0b7c36 */ /* 0x000fc40008000000 */
[----:B------:R-:W-:Y:S01]  /*5ac60*/  IMAD.MOV.U32 R12, RZ, RZ, R14 ;  /* 0x000000ffff0c7224 */ /* 0x000fe200078e000e */
[----:B------:R-:W-:Y:S01]  /*5ac70*/  ULDC UR20, c[0x0][0x248] ;  /* 0x0000920000147ab9 */ /* 0x000fe20000000800 */
[----:B------:R-:W-:Y:S02]  /*5ac80*/  VIADD R26, R11, UR21 ;  /* 0x000000150b1a7c36 */ /* 0x000fe40008000000 */
[----:B------:R-:W-:Y:S01]  /*5ac90*/  IMAD.MOV.U32 R14, RZ, RZ, R6 ;  /* 0x000000ffff0e7224 */ /* 0x000fe200078e0006 */
[----:B------:R-:W-:Y:S01]  /*5aca0*/  ULDC UR21, c[0x0][0x248] ;  /* 0x0000920000157ab9 */ /* 0x000fe20000000800 */
[----:B------:R-:W-:Y:S01]  /*5acb0*/  VIADD R9, R26, UR22 ;  /* 0x000000161a097c36 */ /* 0x000fe20008000000 */
[----:B------:R0:W-:Y:S01]  /*5acc0*/  STL [R1+0x2040], R26 ;  /* 0x0020401a01007387 */ /* 0x0001e20000100800 */
[----:B------:R-:W-:Y:S02]  /*5acd0*/  ULDC UR22, c[0x0][0x248] ;  /* 0x0000920000167ab9 */ /* 0x000fe40000000800 */
[----:B------:R-:W-:Y:S01]  /*5ace0*/  VIADD R7, R9, UR51 ;  /* 0x0000003309077c36 */ /* 0x000fe20008000000 */
[----:B------:R-:W-:Y:S01]  /*5acf0*/  ULDC UR51, c[0x0][0x248] ;  /* 0x0000920000337ab9 */ /* 0x000fe20000000800 */
[----:B0-----:R-:W-:-:S02]  /*5ad00*/  IMAD.MOV.U32 R26, RZ, RZ, R29 ;  /* 0x000000ffff1a7224 */ /* 0x001fc400078e001d */
[----:B----4-:R-:W-:Y:S02]  /*5ad10*/  IMAD.MOV.U32 R29, RZ, RZ, R8 ;  /* 0x000000ffff1d7224 */ /* 0x010fe400078e0008 */
[----:B------:R-:W-:Y:S01]  /*5ad20*/  VIADD R8, R7, UR52 ;  /* 0x0000003407087c36 */ /* 0x000fe20008000000 */
[----:B------:R-:W-:-:S03]  /*5ad30*/  ULDC UR52, c[0x0][0x248] ;  /* 0x0000920000347ab9 */ /* 0x000fc60000000800 */
[----:B------:R-:W-:Y:S01]  /*5ad40*/  VIADD R6, R8, UR50 ;  /* 0x0000003208067c36 */ /* 0x000fe20008000000 */
[----:B------:R0:W-:Y:S01]  /*5ad50*/  STL.64 [R1+0x2038], R8 ;  /* 0x0020380801007387 */ /* 0x0001e20000100a00 */
[----:B------:R-:W-:Y:S01]  /*5ad60*/  ULDC UR50, c[0x0][0x248] ;  /* 0x0000920000327ab9 */ /* 0x000fe20000000800 */
[----:B0-----:R-:W-:Y:S02]  /*5ad70*/  IMAD.MOV.U32 R8, RZ, RZ, R18 ;  /* 0x000000ffff087224 */ /* 0x001fe400078e0012 */
[----:B------:R-:W-:Y:S01]  /*5ad80*/  IMAD.MOV.U32 R9, RZ, RZ, R10 ;  /* 0x000000ffff097224 */ /* 0x000fe200078e000a */
[----:B------:R-:W3:Y:S01]  /*5ad90*/  LDL.LU R18, [R1+0x2790] ;  /* 0x0027900001127983 */ /* 0x000ee20000300800 */
[----:B------:R-:W-:-:S03]  /*5ada0*/  VIADD R10, R6, UR49 ;  /* 0x00000031060a7c36 */ /* 0x000fc60008000000 */
[----:B------:R0:W-:Y:S01]  /*5adb0*/  STL.64 [R1+0x2058], R6 ;  /* 0x0020580601007387 */ /* 0x0001e20000100a00 */
[----:B------:R-:W-:Y:S01]  /*5adc0*/  ULDC UR49, c[0x0][0x248] ;  /* 0x0000920000317ab9 */ /* 0x000fe20000000800 */
[----:B0-----:R-:W-:Y:S02]  /*5add0*/  IMAD.MOV.U32 R6, RZ, RZ, R2 ;  /* 0x000000ffff067224 */ /* 0x001fe400078e0002 */
[----:B------:R-:W-:Y:S01]  /*5ade0*/  IMAD.MOV.U32 R7, RZ, RZ, R3 ;  /* 0x000000ffff077224 */ /* 0x000fe200078e0003 */
[----:B------:R-:W2:Y:S01]  /*5adf0*/  LDL.LU R2, [R1+0x278c] ;  /* 0x00278c0001027983 */ /* 0x000ea20000300800 */
[----:B------:R-:W-:-:S03]  /*5ae00*/  VIADD R3, R10, UR48 ;  /* 0x000000300a037c36 */ /* 0x000fc60008000000 */
[----:B------:R0:W-:Y:S01]  /*5ae10*/  STL.64 [R1+0x2060], R10 ;  /* 0x0020600a01007387 */ /* 0x0001e20000100a00 */
[----:B------:R-:W-:Y:S01]  /*5ae20*/  ULDC UR48, c[0x0][0x248] ;  /* 0x0000920000307ab9 */ /* 0x000fe20000000800 */
[----:B0-----:R-:W-:Y:S02]  /*5ae30*/  IMAD.MOV.U32 R10, RZ, RZ, R4 ;  /* 0x000000ffff0a7224 */ /* 0x001fe400078e0004 */
[----:B------:R-:W4:Y:S01]  /*5ae40*/  LDL.LU R4, [R1+0x2788] ;  /* 0x0027880001047983 */ /* 0x000f220000300800 */
[----:B------:R-:W-:-:S03]  /*5ae50*/  IMAD.MOV.U32 R11, RZ, RZ, R28 ;  /* 0x000000ffff0b7224 */ /* 0x000fc600078e001c */
[----:B------:R-:W4:Y:S04]  /*5ae60*/  LDL.LU R28, [R1+0x2784] ;  /* 0x00278400011c7983 */ /* 0x000f280000300800 */
[----:B------:R-:W-:Y:S04]  /*5ae70*/  STL.64 [R1+0x2758], R10 ;  /* 0x0027580a01007387 */ /* 0x000fe80000100a00 */
[----:B------:R0:W-:Y:S02]  /*5ae80*/  STL.64 [R1+0x2778], R16 ;  /* 0x0027781001007387 */ /* 0x0001e40000100a00 */
[----:B0-----:R-:W-:-:S02]  /*5ae90*/  IMAD.MOV.U32 R17, RZ, RZ, R12 ;  /* 0x000000ffff117224 */ /* 0x001fc400078e000c */
[----:B------:R-:W-:Y:S02]  /*5aea0*/  IMAD.MOV.U32 R12, RZ, RZ, R5 ;  /* 0x000000ffff0c7224 */ /* 0x000fe400078e0005 */
[----:B------:R-:W-:Y:S02]  /*5aeb0*/  VIADD R5, R3, UR47 ;  /* 0x0000002f03057c36 */ /* 0x000fe40008000000 */
[----:B------:R-:W-:Y:S02]  /*5aec0*/  IMAD.MOV.U32 R11, RZ, RZ, R15 ;  /* 0x000000ffff0b7224 */ /* 0x000fe400078e000f */
[----:B------:R-:W-:Y:S01]  /*5aed0*/  IMAD.MOV.U32 R10, RZ, RZ, R6 ;  /* 0x000000ffff0a7224 */ /* 0x000fe200078e0006 */
[----:B------:R-:W-:Y:S02]  /*5aee0*/  ULDC UR47, c[0x0][0x248] ;  /* 0x00009200002f7ab9 */ /* 0x000fe40000000800 */
[----:B------:R-:W-:Y:S04]  /*5aef0*/  STL [R1+0x2780], R11 ;  /* 0x0027800b01007387 */ /* 0x000fe80000100800 */
[----:B------:R0:W-:Y:S01]  /*5af00*/  STL.64 [R1+0x2770], R8 ;  /* 0x0027700801007387 */ /* 0x0001e20000100a00 */
[----:B---3--:R-:W-:Y:S01]  /*5af10*/  IADD3 R16, P0, R25, R18, RZ ;  /* 0x0000001219107210 */ /* 0x008fe20007f1e0ff */
[----:B--2---:R-:W-:-:S02]  /*5af20*/  IMAD.MOV.U32 R15, RZ, RZ, R2 ;  /* 0x000000ffff0f7224 */ /* 0x004fc400078e0002 */
[----:B------:R-:W-:Y:S02]  /*5af30*/  VIADD R2, R5, UR11 ;  /* 0x0000000b05027c36 */ /* 0x000fe40008000000 */
[----:B----4-:R-:W-:Y:S02]  /*5af40*/  IMAD.MOV.U32 R6, RZ, RZ, R4 ;  /* 0x000000ffff067224 */ /* 0x010fe400078e0004 */
[----:B------:R-:W-:Y:S01]  /*5af50*/  VIADD R4, R2, UR5 ;  /* 0x0000000502047c36 */ /* 0x000fe20008000000 */
[----:B0-----:R-:W-:Y:S02]  /*5af60*/  IADD3 R8, P2, R23, R18, RZ ;  /* 0x0000001217087210 */ /* 0x001fe40007f5e0ff */
[----:B------:R-:W-:Y:S01]  /*5af70*/  SHF.R.S32.HI R9, RZ, 0x1f, R23 ;  /* 0x0000001fff097819 */ /* 0x000fe20000011417 */
[----:B------:R-:W-:Y:S01]  /*5af80*/  ULDC UR11, c[0x0][0x248] ;  /* 0x00009200000b7ab9 */ /* 0x000fe20000000800 */
[----:B------:R-:W-:Y:S01]  /*5af90*/  ULDC UR5, c[0x0][0x22c] ;  /* 0x00008b0000057ab9 */ /* 0x000fe20000000800 */
[----:B------:R-:W-:Y:S04]  /*5afa0*/  STL.64 [R1+0x2078], R4 ;  /* 0x0020780401007387 */ /* 0x000fe80000100a00 */
[----:B------:R-:W-:Y:S04]  /*5afb0*/  STL.64 [R1+0x2070], R2 ;  /* 0x0020700201007387 */ /* 0x000fe80000100a00 */
[----:B------:R0:W-:Y:S02]  /*5afc0*/  STL [R1+0x2288], R3 ;  /* 0x0022880301007387 */ /* 0x0001e40000100800 */
[----:B0-----:R-:W-:Y:S01]  /*5afd0*/  IMAD.MOV.U32 R3, RZ, RZ, R29 ;  /* 0x000000ffff037224 */ /* 0x001fe200078e001d */
[----:B------:R-:W-:Y:S01]  /*5afe0*/  SHF.R.S32.HI R29, RZ, 0x1f, R25 ;  /* 0x0000001fff1d7819 */ /* 0x000fe20000011419 */
[----:B------:R-:W-:Y:S01]  /*5aff0*/  IMAD.MOV.U32 R5, RZ, RZ, R10 ;  /* 0x000000ffff057224 */ /* 0x000fe200078e000a */
[----:B------:R-:W-:-:S02]  /*5b000*/  SHF.R.S32.HI R2, RZ, 0x1f, R23 ;  /* 0x0000001fff027819 */ /* 0x000fc40000011417 */
[----:B------:R-:W-:Y:S01]  /*5b010*/  IADD3 R10, P3, R25, R20, RZ ;  /* 0x00000014190a7210 */ /* 0x000fe20007f7e0ff */
[----:B------:R-:W-:Y:S02]  /*5b020*/  IMAD.MOV.U32 R4, RZ, RZ, R17 ;  /* 0x000000ffff047224 */ /* 0x000fe400078e0011 */
[--C-:B------:R-:W-:Y:S01]  /*5b030*/  IMAD.X R17, R29, 0x1, R19.reuse, P0 ;  /* 0x000000011d117824 */ /* 0x100fe200000e0613 */
[----:B------:R-:W-:Y:S04]  /*5b040*/  STL [R1+0x13c], R2 ;  /* 0x00013c0201007387 */ /* 0x000fe80000100800 */
[----:B------:R-:W-:Y:S04]  /*5b050*/  STL [R1+0xf50], R10 ;  /* 0x000f500a01007387 */ /* 0x000fe80000100800 */
[----:B------:R-:W2:Y:S04]  /*5b060*/  LDL.LU R11, [R1+0x2780] ;  /* 0x00278000010b7983 */ /* 0x000ea80000300800 */
[----:B------:R0:W-:Y:S04]  /*5b070*/  STL.64 [R1+0xf58], R16 ;  /* 0x000f581001007387 */ /* 0x0001e80000100a00 */
[----:B0-----:R-:W3:Y:S04]  /*5b080*/  LDL.LU.64 R16, [R1+0x2778] ;  /* 0x0027780001107983 */ /* 0x001ee80000300a00 */
[----:B---3--:R-:W-:Y:S04]  /*5b090*/  STL.64 [R1+0x2760], R16 ;  /* 0x0027601001007387 */ /* 0x008fe80000100a00 */
[----:B------:R0:W-:Y:S04]  /*5b0a0*/  STL [R1+0x2768], R17 ;  /* 0x0027681101007387 */ /* 0x0001e80000100800 */
[----:B0-----:R0:W3:Y:S01]  /*5b0b0*/  LDL.64 R16, [R1+0xf50] ;  /* 0x000f500001107983 */ /* 0x0010e20000100a00 */
[----:B------:R-:W-:-:S05]  /*5b0c0*/  IMAD.X R9, R9, 0x1, R19, P2 ;  /* 0x0000000109097824 */ /* 0x000fca00010e0613 */
[----:B------:R1:W-:Y:S04]  /*5b0d0*/  STL.64 [R1+0xf40], R8 ;  /* 0x000f400801007387 */ /* 0x0003e80000100a00 */
[----:B-1----:R-:W4:Y:S01]  /*5b0e0*/  LDL.LU.64 R8, [R1+0x2770] ;  /* 0x0027700001087983 */ /* 0x002f220000300a00 */
[----:B---3--:R-:W-:-:S05]  /*5b0f0*/  IMAD.X R17, R29, 0x1, R21, P3 ;  /* 0x000000011d117824 */ /* 0x008fca00018e0615 */
[----:B------:R1:W-:Y:S04]  /*5b100*/  STL [R1+0xf54], R17 ;  /* 0x000f541101007387 */ /* 0x0003e80000100800 */
[----:B-1----:R0:W3:Y:S01]  /*5b110*/  LDL.LU R17, [R1+0x2768] ;  /* 0x0027680001117983 */ /* 0x0020e20000300800 */
[----:B------:R-:W-:Y:S02]  /*5b120*/  IADD3 R10, P0, R25, R22, RZ ;  /* 0x00000016190a7210 */ /* 0x000fe40007f1e0ff */
[----:B------:R-:W-:Y:S01]  /*5b130*/  IADD3 R16, P2, R23, R20, RZ ;  /* 0x0000001417107210 */ /* 0x000fe20007f5e0ff */
[----:B--2---:R-:W-:Y:S02]  /*5b140*/  IMAD.MOV.U32 R2, RZ, RZ, R11 ;  /* 0x000000ffff027224 */ /* 0x004fe400078e000b */
[----:B------:R-:W-:-:S02]  /*5b150*/  IMAD.X R11, R29, 0x1, R24, P0 ;  /* 0x000000011d0b7824 */ /* 0x000fc400000e0618 */
[----:B------:R3:W-:Y:S04]  /*5b160*/  STL [R1+0xf38], R16 ;  /* 0x000f381001007387 */ /* 0x0007e80000100800 */
[----:B---3--:R-:W2:Y:S04]  /*5b170*/  LDL.LU.64 R16, [R1+0x2760] ;  /* 0x0027600001107983 */ /* 0x008ea80000300a00 */
[----:B------:R1:W-:Y:S04]  /*5b180*/  STL.64 [R1+0xf48], R10 ;  /* 0x000f480a01007387 */ /* 0x0003e80000100a00 */
[----:B-1----:R-:W3:Y:S04]  /*5b190*/  LDL.LU.64 R10, [R1+0x2758] ;  /* 0x00275800010a7983 */ /* 0x002ee80000300a00 */
[----:B------:R1:W-:Y:S04]  /*5b1a0*/  STL.64 [R1+0x2748], R24 ;  /* 0x0027481801007387 */ /* 0x0003e80000100a00 */
[----:B-1----:R0:W4:Y:S04]  /*5b1b0*/  LDL.64 R24, [R1+0xf38] ;  /* 0x000f380001187983 */ /* 0x0021280000100a00 */
[----:B------:R1:W-:Y:S02]  /*5b1c0*/  STL.64 [R1+0x2730], R28 ;  /* 0x0027301c01007387 */ /* 0x0003e40000100a00 */
[----:B-1----:R-:W-:-:S02]  /*5b1d0*/  IADD3 R28, P3, R23, R22, RZ ;  /* 0x00000016171c7210 */ /* 0x002fc40007f7e0ff */
[----:B------:R-:W4:Y:S04]  /*5b1e0*/  LDL.LU R23, [R1+0x2750] ;  /* 0x0027500001177983 */ /* 0x000f280000300800 */
[----:B------:R-:W-:Y:S04]  /*5b1f0*/  STL [R1+0xf30], R28 ;  /* 0x000f301c01007387 */ /* 0x000fe80000100800 */
[----:B---3--:R1:W-:Y:S04]  /*5b200*/  STL.64 [R1+0x2720], R10 ;  /* 0x0027200a01007387 */ /* 0x0083e80000100a00 */
[----:B-1----:R0:W3:Y:S04]  /*5b210*/  LDL.64 R10, [R1+0xf30] ;  /* 0x000f3000010a7983 */ /* 0x0020e80000100a00 */
[----:B---3--:R-:W3:Y:S04]  /*5b220*/  LDL R11, [R1+0x13c] ;  /* 0x00013c00010b7983 */ /* 0x008ee80000100800 */
[----:B--2---:R1:W-:Y:S04]  /*5b230*/  STL.64 [R1+0x2738], R16 ;  /* 0x0027381001007387 */ /* 0x0043e80000100a00 */
[----:B-1----:R-:W4:Y:S02]  /*5b240*/  LDL R16, [R1+0x40] ;  /* 0x0000400001107983 */ /* 0x002f240000100800 */
[----:B----4-:R-:W-:-:S05]  /*5b250*/  SHF.R.S32.HI R25, RZ, 0x1f, R16 ;  /* 0x0000001fff197819 */ /* 0x010fca0000011410 */
[----:B------:R3:W-:Y:S04]  /*5b260*/  STL [R1+0x138], R25 ;  /* 0x0001381901007387 */ /* 0x0007e80000100800 */
[----:B------:R-:W2:Y:S01]  /*5b270*/  LDL R29, [R1+0x138] ;  /* 0x00013800011d7983 */ /* 0x000ea20000100800 */
[----:B---3--:R-:W-:-:S05]  /*5b280*/  IMAD.X R25, R11, 0x1, R21, P2 ;  /* 0x000000010b197824 */ /* 0x008fca00010e0615 */
[----:B------:R1:W-:Y:S04]  /*5b290*/  STL [R1+0xf3c], R25 ;  /* 0x000f3c1901007387 */ /* 0x0003e80000100800 */
[----:B-1----:R-:W3:Y:S01]  /*5b2a0*/  LDL.LU.64 R24, [R1+0x2748] ;  /* 0x0027480001187983 */ /* 0x002ee20000300a00 */
[----:B------:R-:W-:-:S05]  /*5b2b0*/  IADD3 R28, P0, R16, R18, RZ ;  /* 0x00000012101c7210 */ /* 0x000fca0007f1e0ff */
[----:B--2---:R-:W-:Y:S02]  /*5b2c0*/  IMAD.X R29, R29, 0x1, R19, P0 ;  /* 0x000000011d1d7824 */ /* 0x004fe400000e0613 */
[----:B---3--:R-:W-:Y:S01]  /*5b2d0*/  IMAD.X R11, R11, 0x1, R24, P3 ;  /* 0x000000010b0b7824 */ /* 0x008fe200018e0618 */
[----:B------:R-:W-:Y:S02]  /*5b2e0*/  IADD3 R16, P3, R16, R20, RZ ;  /* 0x0000001410107210 */ /* 0x000fe40007f7e0ff */
[----:B------:R-:W-:Y:S02]  /*5b2f0*/  IADD3 R10, P2, R25, R23, RZ ;  /* 0x00000017190a7210 */ /* 0x000fe40007f5e0ff */
[----:B------:R-:W-:Y:S04]  /*5b300*/  STL [R1+0xf34], R11 ;  /* 0x000f340b01007387 */ /* 0x000fe80000100800 */
[----:B------:R-:W2:Y:S04]  /*5b310*/  LDL.LU R25, [R1+0x2740] ;  /* 0x0027400001197983 */ /* 0x000ea80000300800 */
[----:B------:R1:W-:Y:S04]  /*5b320*/  STL [R1+0xf10], R16 ;  /* 0x000f101001007387 */ /* 0x0003e80000100800 */
[----:B-1----:R-:W3:Y:S04]  /*5b330*/  LDL.LU.64 R16, [R1+0x2738] ;  /* 0x0027380001107983 */ /* 0x002ee80000300a00 */
[----:B------:R1:W-:Y:S04]  /*5b340*/  STL.64 [R1+0x2718], R20 ;  /* 0x0027181401007387 */ /* 0x0003e80000100a00 */
[----:B-1----:R-:W4:Y:S04]  /*5b350*/  LDL R20, [R1+0xbc] ;  /* 0x0000bc0001147983 */ /* 0x002f280000100800 */
[----:B------:R1:W-:Y:S04]  /*5b360*/  STL.64 [R1+0xf28], R28 ;  /* 0x000f281c01007387 */ /* 0x0003e80000100a00 */
[----:B-1----:R-:W2:Y:S01]  /*5b370*/  LDL.LU.64 R28, [R1+0x2730] ;  /* 0x00273000011c7983 */ /* 0x002ea20000300a00 */
[----:B----4-:R-:W-:-:S05]  /*5b380*/  SHF.R.S32.HI R11, RZ, 0x1f, R20 ;  /* 0x0000001fff0b7819 */ /* 0x010fca0000011414 */
[----:B------:R2:W-:Y:S02]  /*5b390*/  STL [R1+0x130], R11 ;  /* 0x0001300b01007387 */ /* 0x0005e40000100800 */
[----:B--2---:R-:W-:Y:S02]  /*5b3a0*/  IMAD.X R11, R29, 0x1, R25, P2 ;  /* 0x000000011d0b7824 */ /* 0x004fe400010e0619 */
[----:B------:R-:W2:Y:S04]  /*5b3b0*/  LDL.LU R29, [R1+0x2728] ;  /* 0x00272800011d7983 */ /* 0x000ea80000300800 */
[----:B------:R1:W-:Y:S04]  /*5b3c0*/  STL.64 [R1+0xf18], R10 ;  /* 0x000f180a01007387 */ /* 0x0003e80000100a00 */
[----:B-1----:R-:W4:Y:S04]  /*5b3d0*/  LDL.LU.64 R10, [R1+0x2720] ;  /* 0x00272000010a7983 */ /* 0x002f280000300a00 */
[----:B------:R1:W-:Y:S04]  /*5b3e0*/  STL.64 [R1+0x2708], R24 ;  /* 0x0027081801007387 */ /* 0x0003e80000100a00 */
[----:B-1----:R-:W3:Y:S04]  /*5b3f0*/  LDL.LU R24, [R1+0x140] ;  /* 0x0001400001187983 */ /* 0x002ee80000300800 */
[----:B---3--:R1:W-:Y:S04]  /*5b400*/  STL.64 [R1+0x2710], R24 ;  /* 0x0027101801007387 */ /* 0x0083e80000100a00 */
[----:B-1----:R0:W3:Y:S04]  /*5b410*/  LDL.64 R24, [R1+0xf10] ;  /* 0x000f100001187983 */ /* 0x0020e80000100a00 */
[----:B---3--:R-:W3:Y:S04]  /*5b420*/  LDL.LU R25, [R1+0x64] ;  /* 0x0000640001197983 */ /* 0x008ee80000300800 */
[----:B------:R-:W-:Y:S04]  /*5b430*/  STL.64 [R1+0x2700], R26 ;  /* 0x0027001a01007387 */ /* 0x000fe80000100a00 */
[----:B--2---:R-:W-:Y:S04]  /*5b440*/  STL.64 [R1+0x2080], R28 ;  /* 0x0020801c01007387 */ /* 0x004fe80000100a00 */
[----:B------:R-:W-:Y:S04]  /*5b450*/  STL [R1+0x21c4], R29 ;  /* 0x0021c41d01007387 */ /* 0x000fe80000100800 */
[----:B------:R1:W-:Y:S04]  /*5b460*/  STL [R1+0x2390], R29 ;  /* 0x0023901d01007387 */ /* 0x0003e80000100800 */
[----:B-1----:R-:W2:Y:S01]  /*5b470*/  LDL.LU R29, [R1+0x30] ;  /* 0x00003000011d7983 */ /* 0x002ea20000300800 */
[----:B------:R-:W-:-:S03]  /*5b480*/  IADD3 R20, P0, R20, R18, RZ ;  /* 0x0000001214147210 */ /* 0x000fc60007f1e0ff */
[----:B--2---:R1:W-:Y:S04]  /*5b490*/  STL [R1+0x26a0], R29 ;  /* 0x0026a01d01007387 */ /* 0x0043e80000100800 */
[----:B-1----:R-:W2:Y:S04]  /*5b4a0*/  LDL.LU R29, [R1+0x40] ;  /* 0x00004000011d7983 */ /* 0x002ea80000300800 */
[----:B------:R1:W-:Y:S04]  /*5b4b0*/  STL [R1+0xf08], R20 ;  /* 0x000f081401007387 */ /* 0x0003e80000100800 */
[----:B-1----:R-:W2:Y:S04]  /*5b4c0*/  LDL.LU.64 R20, [R1+0x2718] ;  /* 0x0027180001147983 */ /* 0x002ea80000300a00 */
[----:B----4-:R-:W-:Y:S04]  /*5b4d0*/  STL.64 [R1+0x26f8], R10 ;  /* 0x0026f80a01007387 */ /* 0x010fe80000100a00 */
[----:B------:R1:W-:Y:S04]  /*5b4e0*/  STL.64 [R1+0x26f0], R6 ;  /* 0x0026f00601007387 */ /* 0x0003e80000100a00 */
[----:B-1----:R0:W4:Y:S04]  /*5b4f0*/  LDL.64 R6, [R1+0xf08] ;  /* 0x000f080001067983 */ /* 0x0021280000100a00 */
[----:B----4-:R-:W4:Y:S04]  /*5b500*/  LDL R7, [R1+0x130] ;  /* 0x0001300001077983 */ /* 0x010f280000100800 */
[----:B------:R1:W-:Y:S04]  /*5b510*/  STL [R1+0x26e0], R18 ;  /* 0x0026e01201007387 */ /* 0x0003e80000100800 */
[----:B-1----:R-:W2:Y:S01]  /*5b520*/  LDL.LU R18, [R1+0x138] ;  /* 0x0001380001127983 */ /* 0x002ea20000300800 */
[----:B---3--:R-:W-:-:S02]  /*5b530*/  IMAD.MOV.U32 R28, RZ, RZ, R25 ;  /* 0x000000ffff1c7224 */ /* 0x008fc400078e0019 */
[----:B--2---:R-:W-:-:S05]  /*5b540*/  IMAD.X R25, R18, 0x1, R21, P3 ;  /* 0x0000000112197824 */ /* 0x004fca00018e0615 */
[----:B------:R1:W-:Y:S04]  /*5b550*/  STL [R1+0xf14], R25 ;  /* 0x000f141901007387 */ /* 0x0003e80000100800 */
[----:B-1----:R-:W2:Y:S02]  /*5b560*/  LDL.LU.64 R24, [R1+0x2710] ;  /* 0x0027100001187983 */ /* 0x002ea40000300a00 */
[----:B--2---:R-:W-:-:S05]  /*5b570*/  IADD3 R24, P3, R24, R23, RZ ;  /* 0x0000001718187210 */ /* 0x004fca0007f7e0ff */
[----:B------:R1:W-:Y:S04]  /*5b580*/  STL [R1+0xed0], R24 ;  /* 0x000ed01801007387 */ /* 0x0003e80000100800 */
[----:B-1----:R-:W2:Y:S01]  /*5b590*/  LDL.LU.64 R24, [R1+0x2708] ;  /* 0x0027080001187983 */ /* 0x002ea20000300a00 */
[----:B------:R-:W-:-:S05]  /*5b5a0*/  IADD3 R26, P2, R29, R22, RZ ;  /* 0x000000161d1a7210 */ /* 0x000fca0007f5e0ff */
[----:B--2---:R-:W-:-:S05]  /*5b5b0*/  IMAD.X R27, R18, 0x1, R24, P2 ;  /* 0x00000001121b7824 */ /* 0x004fca00010e0618 */
[----:B------:R1:W-:Y:S04]  /*5b5c0*/  STL.64 [R1+0xee8], R26 ;  /* 0x000ee81a01007387 */ /* 0x0003e80000100a00 */
[----:B-1----:R-:W2:Y:S04]  /*5b5d0*/  LDL.LU.64 R26, [R1+0x2700] ;  /* 0x00270000011a7983 */ /* 0x002ea80000300a00 */
[----:B------:R1:W-:Y:S04]  /*5b5e0*/  STL [R1+0x26d0], R24 ;  /* 0x0026d01801007387 */ /* 0x0003e80000100800 */
[----:B-1----:R-:W3:Y:S01]  /*5b5f0*/  LDL.LU R24, [R1+0xbc] ;  /* 0x0000bc0001187983 */ /* 0x002ee20000300800 */
[----:B----4-:R-:W-:Y:S01]  /*5b600*/  IMAD.X R7, R7, 0x1, R19, P0 ;  /* 0x0000000107077824 */ /* 0x010fe200000e0613 */
[----:B---3--:R-:W-:-:S05]  /*5b610*/  IADD3 R10, P2, R24, R20, RZ ;  /* 0x00000014180a7210 */ /* 0x008fca0007f5e0ff */
[----:B------:R1:W-:Y:S04]  /*5b620*/  STL [R1+0xee0], R10 ;  /* 0x000ee00a01007387 */ /* 0x0003e80000100800 */
[----:B-1----:R-:W3:Y:S04]  /*5b630*/  LDL.LU.64 R10, [R1+0x26f8] ;  /* 0x0026f800010a7983 */ /* 0x002ee80000300a00 */
[----:B------:R1:W-:Y:S04]  /*5b640*/  STL.64 [R1+0x26e8], R20 ;  /* 0x0026e81401007387 */ /* 0x0003e80000100a00 */
[----:B-1----:R-:W4:Y:S04]  /*5b650*/  LDL.LU R20, [R1+0x13c] ;  /* 0x00013c0001147983 */ /* 0x002f280000300800 */
[----:B------:R1:W-:Y:S04]  /*5b660*/  STL [R1+0xf0c], R7 ;  /* 0x000f0c0701007387 */ /* 0x0003e80000100800 */
[----:B-1----:R-:W2:Y:S04]  /*5b670*/  LDL.LU.64 R6, [R1+0x26f0] ;  /* 0x0026f00001067983 */ /* 0x002ea80000300a00 */
[----:B--2---:R1:W-:Y:S04]  /*5b680*/  STL.64 [R1+0x26d8], R6 ;  /* 0x0026d80601007387 */ /* 0x0043e80000100a00 */
[----:B-1----:R0:W4:Y:S04]  /*5b690*/  LDL.64 R6, [R1+0xed0] ;  /* 0x000ed00001067983 */ /* 0x0021280000100a00 */
[----:B------:R1:W-:Y:S04]  /*5b6a0*/  STL [R1+0x26b0], R19 ;  /* 0x0026b01301007387 */ /* 0x0003e80000100800 */
[----:B-1----:R-:W2:Y:S01]  /*5b6b0*/  LDL.LU R19, [R1+0x130] ;  /* 0x0001300001137983 */ /* 0x002ea20000300800 */
[----:B----4-:R-:W-:Y:S01]  /*5b6c0*/  IMAD.X R7, R20, 0x1, R25, P3 ;  /* 0x0000000114077824 */ /* 0x010fe200018e0619 */
[----:B------:R-:W-:-:S02]  /*5b6d0*/  IADD3 R6, P3, R29, R23, RZ ;  /* 0x000000171d067210 */ /* 0x000fc40007f7e0ff */
[----:B------:R-:W-:Y:S02]  /*5b6e0*/  IADD3 R20, P0, R24, R22, RZ ;  /* 0x0000001618147210 */ /* 0x000fe40007f1e0ff */
[----:B------:R-:W-:Y:S04]  /*5b6f0*/  STL [R1+0xed4], R7 ;  /* 0x000ed40701007387 */ /* 0x000fe80000100800 */
[----:B------:R1:W-:Y:S04]  /*5b700*/  STL [R1+0x26e4], R6 ;  /* 0x0026e40601007387 */ /* 0x0003e80000100800 */
[----:B-1----:R0:W2:Y:S04]  /*5b710*/  LDL.64 R6, [R1+0xee0] ;  /* 0x000ee00001067983 */ /* 0x0020a80000100a00 */
[----:B------:R1:W-:Y:S04]  /*5b720*/  STL.64 [R1+0x26c8], R26 ;  /* 0x0026c81a01007387 */ /* 0x0003e80000100a00 */
[----:B-1----:R-:W4:Y:S04]  /*5b730*/  LDL R26, [R1+0x34] ;  /* 0x00003400011a7983 */ /* 0x002f280000100800 */
[----:B------:R1:W-:Y:S04]  /*5b740*/  STL [R1+0xea8], R20 ;  /* 0x000ea81401007387 */ /* 0x0003e80000100800 */
[----:B-1----:R-:W2:Y:S02]  /*5b750*/  LDL.LU.64 R20, [R1+0x26e8] ;  /* 0x0026e80001147983 */ /* 0x002ea40000300a00 */
[----:B--2---:R-:W-:-:S05]  /*5b760*/  IMAD.X R7, R19, 0x1, R21, P2 ;  /* 0x0000000113077824 */ /* 0x004fca00010e0615 */
[----:B------:R1:W-:Y:S04]  /*5b770*/  STL [R1+0xee4], R7 ;  /* 0x000ee40701007387 */ /* 0x0003e80000100800 */
[----:B------:R-:W2:Y:S04]  /*5b780*/  LDL.LU R6, [R1+0x26e4] ;  /* 0x0026e40001067983 */ /* 0x000ea80000300800 */
[----:B------:R3:W-:Y:S01]  /*5b790*/  STL.64 [R1+0x26c0], R20 ;  /* 0x0026c01401007387 */ /* 0x0007e20000100a00 */
[----:B-1----:R-:W-:-:S03]  /*5b7a0*/  IMAD.X R7, R18, 0x1, R25, P3 ;  /* 0x0000000112077824 */ /* 0x002fc600018e0619 */
[----:B---3--:R0:W3:Y:S04]  /*5b7b0*/  LDL.64 R20, [R1+0xea8] ;  /* 0x000ea80001147983 */ /* 0x0080e80000100a00 */
[----:B------:R-:W3:Y:S04]  /*5b7c0*/  LDL.LU R18, [R1+0x26e0] ;  /* 0x0026e00001127983 */ /* 0x000ee80000300800 */
[----:B--2---:R1:W-:Y:S04]  /*5b7d0*/  STL.64 [R1+0xeb0], R6 ;  /* 0x000eb00601007387 */ /* 0x0043e80000100a00 */
[----:B-1----:R-:W2:Y:S01]  /*5b7e0*/  LDL.LU.64 R6, [R1+0x26d8] ;  /* 0x0026d80001067983 */ /* 0x002ea20000300a00 */
[----:B----4-:R-:W-:-:S02]  /*5b7f0*/  SHF.R.S32.HI R29, RZ, 0x1f, R26 ;  /* 0x0000001fff1d7819 */ /* 0x010fc4000001141a */
[----:B---3--:R-:W-:Y:S01]  /*5b800*/  IADD3 R26, P2, R26, R18, RZ ;  /* 0x000000121a1a7210 */ /* 0x008fe20007f5e0ff */
[----:B--2---:R1:W-:Y:S02]  /*5b810*/  STL.64 [R1+0x26a8], R6 ;  /* 0x0026a80601007387 */ /* 0x0043e40000100a00 */
[----:B-1----:R-:W-:Y:S02]  /*5b820*/  IADD3 R6, P3, R24, R23, RZ ;  /* 0x0000001718067210 */ /* 0x002fe40007f7e0ff */
[----:B------:R-:W2:Y:S04]  /*5b830*/  LDL.LU R24, [R1+0x26d0] ;  /* 0x0026d00001187983 */ /* 0x000ea80000300800 */
[----:B------:R-:W-:Y:S04]  /*5b840*/  STL.64 [R1+0x26b8], R22 ;  /* 0x0026b81601007387 */ /* 0x000fe80000100a00 */
[----:B------:R-:W-:Y:S04]  /*5b850*/  STL [R1+0x40], R29 ;  /* 0x0000401d01007387 */ /* 0x000fe80000100800 */
[----:B------:R1:W-:Y:S04]  /*5b860*/  STL [R1+0xe70], R26 ;  /* 0x000e701a01007387 */ /* 0x0003e80000100800 */
[----:B-1----:R-:W3:Y:S01]  /*5b870*/  LDL.LU.64 R26, [R1+0x26c8] ;  /* 0x0026c800011a7983 */ /* 0x002ee20000300a00 */
[----:B--2---:R-:W-:-:S03]  /*5b880*/  IMAD.X R21, R19, 0x1, R24, P0 ;  /* 0x0000000113157824 */ /* 0x004fc600000e0618 */
[----:B---3--:R1:W-:Y:S04]  /*5b890*/  STL.64 [R1+0x2698], R26 ;  /* 0x0026981a01007387 */ /* 0x0083e80000100a00 */
[----:B-1----:R0:W2:Y:S04]  /*5b8a0*/  LDL.64 R26, [R1+0xe70] ;  /* 0x000e7000011a7983 */ /* 0x0020a80000100a00 */
[----:B------:R1:W-:Y:S04]  /*5b8b0*/  STL [R1+0x2690], R18 ;  /* 0x0026901201007387 */ /* 0x0003e80000100800 */
[----:B-1----:R-:W3:Y:S04]  /*5b8c0*/  LDL.LU R18, [R1+0x34] ;  /* 0x0000340001127983 */ /* 0x002ee80000300800 */
[----:B------:R1:W-:Y:S04]  /*5b8d0*/  STL [R1+0xeac], R21 ;  /* 0x000eac1501007387 */ /* 0x0003e80000100800 */
[----:B-1----:R-:W3:Y:S01]  /*5b8e0*/  LDL.LU.64 R20, [R1+0x26c0] ;  /* 0x0026c00001147983 */ /* 0x002ee20000300a00 */
[----:B------:R-:W-:Y:S01]  /*5b8f0*/  IMAD.X R7, R19, 0x1, R25, P3 ;  /* 0x0000000113077824 */ /* 0x000fe200018e0619 */
[----:B---3--:R-:W-:-:S05]  /*5b900*/  IADD3 R22, P0, R18, R20, RZ ;  /* 0x0000001412167210 */ /* 0x008fca0007f1e0ff */
[----:B------:R1:W-:Y:S04]  /*5b910*/  STL [R1+0xe68], R22 ;  /* 0x000e681601007387 */ /* 0x0003e80000100800 */
[----:B-1----:R-:W3:Y:S04]  /*5b920*/  LDL.LU.64 R22, [R1+0x26b8] ;  /* 0x0026b80001167983 */ /* 0x002ee80000300a00 */
[----:B------:R-:W-:Y:S04]  /*5b930*/  STL.64 [R1+0x2688], R20 ;  /* 0x0026881401007387 */ /* 0x000fe80000100a00 */
[----:B------:R-:W2:Y:S04]  /*5b940*/  LDL.LU R19, [R1+0x26b0] ;  /* 0x0026b00001137983 */ /* 0x000ea80000300800 */
[----:B------:R1:W-:Y:S04]  /*5b950*/  STL.64 [R1+0xe78], R6 ;  /* 0x000e780601007387 */ /* 0x0003e80000100a00 */
[----:B-1----:R-:W4:Y:S04]  /*5b960*/  LDL.LU.64 R6, [R1+0x26a8] ;  /* 0x0026a80001067983 */ /* 0x002f280000300a00 */
[----:B------:R3:W-:Y:S04]  /*5b970*/  STL.64 [R1+0x2678], R24 ;  /* 0x0026781801007387 */ /* 0x0007e80000100a00 */
[----:B------:R-:W-:Y:S01]  /*5b980*/  STL [R1+0x2680], R25 ;  /* 0x0026801901007387 */ /* 0x000fe20000100800 */
[----:B---3--:R-:W-:Y:S01]  /*5b990*/  IADD3 R24, P3, R18, R22, RZ ;  /* 0x0000001612187210 */ /* 0x008fe20007f7e0ff */
[----:B--2---:R-:W-:-:S04]  /*5b9a0*/  IMAD.X R27, R29, 0x1, R19, P2 ;  /* 0x000000011d1b7824 */ /* 0x004fc800010e0613 */
[----:B------:R1:W-:Y:S01]  /*5b9b0*/  STL [R1+0xe58], R24 ;  /* 0x000e581801007387 */ /* 0x0003e20000100800 */
[----:B------:R-:W-:-:S03]  /*5b9c0*/  IADD3 R20, P2, R18, R23, RZ ;  /* 0x0000001712147210 */ /* 0x000fc60007f5e0ff */
[----:B-1----:R0:W2:Y:S04]  /*5b9d0*/  LDL.64 R24, [R1+0xe68] ;  /* 0x000e680001187983 */ /* 0x0020a80000100a00 */
[----:B------:R-:W3:Y:S04]  /*5b9e0*/  LDL.LU R29, [R1+0x26a0] ;  /* 0x0026a000011d7983 */ /* 0x000ee80000300800 */
[----:B------:R1:W-:Y:S04]  /*5b9f0*/  STL [R1+0xe74], R27 ;  /* 0x000e741b01007387 */ /* 0x0003e80000100800 */
[----:B-1----:R-:W2:Y:S04]  /*5ba00*/  LDL.LU.64 R26, [R1+0x2698] ;  /* 0x00269800011a7983 */ /* 0x002ea80000300a00 */
[----:B------:R-:W-:Y:S04]  /*5ba10*/  STL.64 [R1+0x2668], R10 ;  /* 0x0026680a01007387 */ /* 0x000fe80000100a00 */
[----:B------:R1:W-:Y:S04]  /*5ba20*/  STL [R1+0x2670], R11 ;  /* 0x0026700b01007387 */ /* 0x0003e80000100800 */
[----:B-1----:R0:W3:Y:S04]  /*5ba30*/  LDL.64 R10, [R1+0xe58] ;  /* 0x000e5800010a7983 */ /* 0x0020e80000100a00 */
[----:B------:R-:W2:Y:S04]  /*5ba40*/  LDL.LU R18, [R1+0x2690] ;  /* 0x0026900001127983 */ /* 0x000ea80000300800 */
[----:B------:R1:W-:Y:S04]  /*5ba50*/  STL [R1+0xe48], R20 ;  /* 0x000e481401007387 */ /* 0x0003e80000100800 */
[----:B-1----:R-:W2:Y:S04]  /*5ba60*/  LDL.LU.64 R20, [R1+0x2688] ;  /* 0x0026880001147983 */ /* 0x002ea80000300a00 */
[----:B------:R1:W-:Y:S04]  /*5ba70*/  STL.64 [R1+0x2660], R22 ;  /* 0x0026601601007387 */ /* 0x0003e80000100a00 */
[----:B-1----:R0:W4:Y:S04]  /*5ba80*/  LDL.64 R22, [R1+0xe48] ;  /* 0x000e480001167983 */ /* 0x0021280000100a00 */
[----:B----4-:R-:W2:Y:S01]  /*5ba90*/  LDL.LU R23, [R1+0x40] ;  /* 0x0000400001177983 */ /* 0x010ea20000300800 */
[----:B---3--:R-:W-:-:S05]  /*5baa0*/  SHF.R.S32.HI R11, RZ, 0x1f, R29 ;  /* 0x0000001fff0b7819 */ /* 0x008fca000001141d */
[----:B------:R-:W-:Y:S04]  /*5bab0*/  STL [R1+0x34], R11 ;  /* 0x0000340b01007387 */ /* 0x000fe80000100800 */
[----:B------:R-:W-:Y:S01]  /*5bac0*/  STL.64 [R1+0x2658], R6 ;  /* 0x0026580601007387 */ /* 0x000fe20000100a00 */
[----:B--2---:R-:W-:-:S05]  /*5bad0*/  IMAD.X R25, R23, 0x1, R21, P0 ;  /* 0x0000000117197824 */ /* 0x004fca00000e0615 */
[----:B------:R1:W-:Y:S04]  /*5bae0*/  STL [R1+0xe6c], R25 ;  /* 0x000e6c1901007387 */ /* 0x0003e80000100800 */
[----:B-1----:R0:W2:Y:S01]  /*5baf0*/  LDL.LU R25, [R1+0x2680] ;  /* 0x0026800001197983 */ /* 0x0020a20000300800 */
[----:B------:R-:W-:-:S05]  /*5bb00*/  IADD3 R24, P0, R29, R18, RZ ;  /* 0x000000121d187210 */ /* 0x000fca0007f1e0ff */
[----:B------:R2:W-:Y:S04]  /*5bb10*/  STL [R1+0xe40], R24 ;  /* 0x000e401801007387 */ /* 0x0005e80000100800 */
[----:B--2---:R-:W2:Y:S02]  /*5bb20*/  LDL.LU.64 R24, [R1+0x2678] ;  /* 0x0026780001187983 */ /* 0x004ea40000300a00 */
[----:B--2---:R-:W-:-:S05]  /*5bb30*/  IMAD.X R11, R23, 0x1, R24, P3 ;  /* 0x00000001170b7824 */ /* 0x004fca00018e0618 */
[----:B------:R1:W-:Y:S04]  /*5bb40*/  STL [R1+0xe5c], R11 ;  /* 0x000e5c0b01007387 */ /* 0x0003e80000100800 */
[----:B-1----:R0:W2:Y:S01]  /*5bb50*/  LDL.LU R11, [R1+0x2670] ;  /* 0x00267000010b7983 */ /* 0x0020a20000300800 */
[----:B------:R-:W-:Y:S01]  /*5bb60*/  IADD3 R10, P3, R29, R20, RZ ;  /* 0x000000141d0a7210 */ /* 0x000fe20007f7e0ff */
[----:B------:R-:W-:-:S04]  /*5bb70*/  IMAD.X R23, R23, 0x1, R25, P2 ;  /* 0x0000000117177824 */ /* 0x000fc800010e0619 */
[----:B------:R2:W-:Y:S04]  /*5bb80*/  STL [R1+0xe38], R10 ;  /* 0x000e380a01007387 */ /* 0x0005e80000100800 */
[----:B--2---:R-:W2:Y:S04]  /*5bb90*/  LDL.LU.64 R10, [R1+0x2668] ;  /* 0x00266800010a7983 */ /* 0x004ea80000300a00 */
[----:B------:R-:W-:Y:S04]  /*5bba0*/  STL.64 [R1+0x2648], R20 ;  /* 0x0026481401007387 */ /* 0x000fe80000100a00 */
[----:B------:R1:W-:Y:S04]  /*5bbb0*/  STL [R1+0x2650], R21 ;  /* 0x0026501501007387 */ /* 0x0003e80000100800 */
[----:B-1----:R0:W3:Y:S04]  /*5bbc0*/  LDL.64 R20, [R1+0xe40] ;  /* 0x000e400001147983 */ /* 0x0020e80000100a00 */
[----:B------:R1:W-:Y:S04]  /*5bbd0*/  STL [R1+0xe4c], R23 ;  /* 0x000e4c1701007387 */ /* 0x0003e80000100800 */
[----:B-1----:R-:W4:Y:S04]  /*5bbe0*/  LDL.LU.64 R22, [R1+0x2660] ;  /* 0x0026600001167983 */ /* 0x002f280000300a00 */
[----:B------:R1:W-:Y:S04]  /*5bbf0*/  STL.64 [R1+0x2638], R24 ;  /* 0x0026381801007387 */ /* 0x0003e80000100a00 */
[----:B-1----:R-:W2:Y:S01]  /*5bc00*/  LDL R24, [R1+0x2c] ;  /* 0x00002c0001187983 */ /* 0x002ea20000100800 */
[----:B----4-:R-:W-:-:S05]  /*5bc10*/  IADD3 R6, P2, R29, R22, RZ ;  /* 0x000000161d067210 */ /* 0x010fca0007f5e0ff */
[----:B------:R1:W-:Y:S04]  /*5bc20*/  STL [R1+0xe30], R6 ;  /* 0x000e300601007387 */ /* 0x0003e80000100800 */
[----:B-1----:R-:W4:Y:S01]  /*5bc30*/  LDL.LU.64 R6, [R1+0x2658] ;  /* 0x0026580001067983 */ /* 0x002f220000300a00 */
[----:B---3--:R-:W-:-:S05]  /*5bc40*/  SHF.R.S32.HI R21, RZ, 0x1f, R29 ;  /* 0x0000001fff157819 */ /* 0x008fca000001141d */
[----:B------:R-:W-:Y:S01]  /*5bc50*/  IMAD.X R21, R21, 0x1, R19, P0 ;  /* 0x0000000115157824 */ /* 0x000fe200000e0613 */
[----:B----4-:R1:W-:Y:S04]  /*5bc60*/  STL.64 [R1+0x2640], R6 ;  /* 0x0026400601007387 */ /* 0x0103e80000100a00 */
[----:B-1----:R0:W3:Y:S04]  /*5bc70*/  LDL.64 R6, [R1+0xe38] ;  /* 0x000e380001067983 */ /* 0x0020e80000100a00 */
[----:B------:R1:W-:Y:S04]  /*5bc80*/  STL [R1+0xe44], R21 ;  /* 0x000e441501007387 */ /* 0x0003e80000100800 */
[----:B-1----:R0:W4:Y:S01]  /*5bc90*/  LDL.LU R21, [R1+0x2650] ;  /* 0x0026500001157983 */ /* 0x0021220000300800 */
[----:B------:R-:W-:-:S05]  /*5bca0*/  IADD3 R20, P0, R29, R23, RZ ;  /* 0x000000171d147210 */ /* 0x000fca0007f1e0ff */
[----:B------:R4:W-:Y:S04]  /*5bcb0*/  STL [R1+0xe18], R20 ;  /* 0x000e181401007387 */ /* 0x0009e80000100800 */
[----:B----4-:R-:W3:Y:S04]  /*5bcc0*/  LDL.LU.64 R20, [R1+0x2648] ;  /* 0x0026480001147983 */ /* 0x010ee80000300a00 */
[----:B------:R1:W-:Y:S04]  /*5bcd0*/  STL.64 [R1+0x2620], R22 ;  /* 0x0026201601007387 */ /* 0x0003e80000100a00 */
[----:B-1----:R0:W4:Y:S04]  /*5bce0*/  LDL.64 R22, [R1+0xe18] ;  /* 0x000e180001167983 */ /* 0x0021280000100a00 */
[----:B----4-:R-:W3:Y:S01]  /*5bcf0*/  LDL.LU R23, [R1+0x34] ;  /* 0x0000340001177983 */ /* 0x010ee20000300800 */
[----:B--2---:R-:W-:-:S03]  /*5bd00*/  SHF.R.S32.HI R29, RZ, 0x1f, R24 ;  /* 0x0000001fff1d7819 */ /* 0x004fc60000011418 */
[----:B------:R-:W-:Y:S04]  /*5bd10*/  STL.64 [R1+0x2628], R14 ;  /* 0x0026280e01007387 */ /* 0x000fe80000100a00 */
[----:B------:R1:W-:Y:S04]  /*5bd20*/  STL [R1+0x2630], R15 ;  /* 0x0026300f01007387 */ /* 0x0003e80000100800 */
[----:B-1----:R0:W2:Y:S01]  /*5bd30*/  LDL.64 R14, [R1+0xe30] ;  /* 0x000e3000010e7983 */ /* 0x0020a20000100a00 */
[----:B---3--:R-:W-:Y:S01]  /*5bd40*/  IMAD.X R7, R23, 0x1, R21, P3 ;  /* 0x0000000117077824 */ /* 0x008fe200018e0615 */
[----:B------:R-:W-:-:S04]  /*5bd50*/  IADD3 R24, P3, R24, R18, RZ ;  /* 0x0000001218187210 */ /* 0x000fc80007f7e0ff */
[----:B------:R1:W-:Y:S04]  /*5bd60*/  STL [R1+0xe3c], R7 ;  /* 0x000e3c0701007387 */ /* 0x0003e80000100800 */
[----:B-1----:R-:W3:Y:S04]  /*5bd70*/  LDL.LU.64 R6, [R1+0x2640] ;  /* 0x0026400001067983 */ /* 0x002ee80000300a00 */
[----:B------:R1:W-:Y:S04]  /*5bd80*/  STL [R1+0xe10], R24 ;  /* 0x000e101801007387 */ /* 0x0003e80000100800 */
[----:B-1----:R-:W2:Y:S04]  /*5bd90*/  LDL.LU.64 R24, [R1+0x2638] ;  /* 0x0026380001187983 */ /* 0x002ea80000300a00 */
[----:B------:R1:W-:Y:S04]  /*5bda0*/  STL [R1+0x2610], R18 ;  /* 0x0026101201007387 */ /* 0x0003e80000100800 */
[----:B-1----:R-:W4:Y:S01]  /*5bdb0*/  LDL.LU R18, [R1+0x2c] ;  /* 0x00002c0001127983 */ /* 0x002f220000300800 */
[----:B--2---:R-:W-:-:S05]  /*5bdc0*/  IMAD.X R15, R23, 0x1, R24, P2 ;  /* 0x00000001170f7824 */ /* 0x004fca00010e0618 */
[----:B------:R1:W-:Y:S04]  /*5bdd0*/  STL [R1+0xe34], R15 ;  /* 0x000e340f01007387 */ /* 0x0003e80000100800 */
[----:B-1----:R0:W2:Y:S01]  /*5bde0*/  LDL.LU R15, [R1+0x2630] ;  /* 0x00263000010f7983 */ /* 0x0020a20000300800 */
[----:B----4-:R-:W-:-:S05]  /*5bdf0*/  IADD3 R14, P2, R18, R20, RZ ;  /* 0x00000014120e7210 */ /* 0x010fca0007f5e0ff */
[----:B------:R2:W-:Y:S04]  /*5be00*/  STL [R1+0xe08], R14 ;  /* 0x000e080e01007387 */ /* 0x0005e80000100800 */
[----:B--2---:R-:W2:Y:S04]  /*5be10*/  LDL.LU.64 R14, [R1+0x2628] ;  /* 0x00262800010e7983 */ /* 0x004ea80000300a00 */
[----:B------:R-:W-:Y:S04]  /*5be20*/  STL.64 [R1+0x2608], R20 ;  /* 0x0026081401007387 */ /* 0x000fe80000100a00 */
[----:B------:R1:W-:Y:S04]  /*5be30*/  STL [R1+0x2614], R21 ;  /* 0x0026141501007387 */ /* 0x0003e80000100800 */
[----:B-1----:R-:W4:Y:S01]  /*5be40*/  LDL.64 R20, [R1+0xe10] ;  /* 0x000e100001147983 */ /* 0x002f220000100a00 */
[----:B------:R-:W-:-:S03]  /*5be50*/  IMAD.X R23, R23, 0x1, R25, P0 ;  /* 0x0000000117177824 */ /* 0x000fc600000e0619 */
[----:B----4-:R-:W-:Y:S04]  /*5be60*/  STL [R1+0x2618], R20 ;  /* 0x0026181401007387 */ /* 0x010fe80000100800 */
[----:B------:R1:W-:Y:S04]  /*5be70*/  STL [R1+0xe1c], R23 ;  /* 0x000e1c1701007387 */ /* 0x0003e80000100800 */
[----:B-1----:R-:W4:Y:S04]  /*5be80*/  LDL.LU.64 R22, [R1+0x2620] ;  /* 0x0026200001167983 */ /* 0x002f280000300a00 */
[----:B------:R1:W-:Y:S01]  /*5be90*/  STL.64 [R1+0x25f8], R24 ;  /* 0x0025f81801007387 */ /* 0x0003e20000100a00 */
[----:B------:R-:W-:-:S03]  /*5bea0*/  IMAD.X R21, R29, 0x1, R19, P3 ;  /* 0x000000011d157824 */ /* 0x000fc600018e0613 */
[----:B-1----:R-:W2:Y:S04]  /*5beb0*/  LDL R24, [R1+0x28] ;  /* 0x0000280001187983 */ /* 0x002ea80000100800 */
[----:B---3--:R1:W-:Y:S04]  /*5bec0*/  STL.64 [R1+0x2600], R6 ;  /* 0x0026000601007387 */ /* 0x0083e80000100a00 */
[----:B-1----:R0:W2:Y:S01]  /*5bed0*/  LDL.64 R6, [R1+0xe08] ;  /* 0x000e080001067983 */ /* 0x0020a20000100a00 */
[----:B----4-:R-:W-:-:S05]  /*5bee0*/  IADD3 R20, P0, R18, R22, RZ ;  /* 0x0000001612147210 */ /* 0x010fca0007f1e0ff */
[----:B------:R1:W-:Y:S04]  /*5bef0*/  STL [R1+0xe00], R20 ;  /* 0x000e001401007387 */ /* 0x0003e80000100800 */
[----:B-1----:R0:W3:Y:S04]  /*5bf00*/  LDL.LU R20, [R1+0x2618] ;  /* 0x0026180001147983 */ /* 0x0020e80000300800 */
[----:B------:R1:W-:Y:S04]  /*5bf10*/  STL [R1+0xe14], R21 ;  /* 0x000e141501007387 */ /* 0x0003e80000100800 */
[----:B-1----:R0:W4:Y:S01]  /*5bf20*/  LDL.LU R21, [R1+0x2614] ;  /* 0x0026140001157983 */ /* 0x0021220000300800 */
[----:B---3--:R-:W-:-:S03]  /*5bf30*/  IADD3 R20, P3, R18, R23, RZ ;  /* 0x0000001712147210 */ /* 0x008fc60007f7e0ff */
[----:B------:R-:W3:Y:S04]  /*5bf40*/  LDL.LU R18, [R1+0x2610] ;  /* 0x0026100001127983 */ /* 0x000ee80000300800 */
[----:B------:R4:W-:Y:S04]  /*5bf50*/  STL [R1+0xdf8], R20 ;  /* 0x000df81401007387 */ /* 0x0009e80000100800 */
[----:B----4-:R-:W4:Y:S04]  /*5bf60*/  LDL.LU.64 R20, [R1+0x2608] ;  /* 0x0026080001147983 */ /* 0x010f280000300a00 */
[----:B------:R1:W-:Y:S04]  /*5bf70*/  STL.64 [R1+0x25e8], R22 ;  /* 0x0025e81601007387 */ /* 0x0003e80000100a00 */
[----:B-1----:R-:W3:Y:S01]  /*5bf80*/  LDL.64 R22, [R1+0xdf8] ;  /* 0x000df80001167983 */ /* 0x002ee20000100a00 */
[----:B--2---:R-:W-:-:S03]  /*5bf90*/  SHF.R.S32.HI R7, RZ, 0x1f, R24 ;  /* 0x0000001fff077819 */ /* 0x004fc60000011418 */
[----:B---3--:R-:W-:Y:S04]  /*5bfa0*/  STL [R1+0x25f0], R22 ;  /* 0x0025f01601007387 */ /* 0x008fe80000100800 */
[----:B------:R4:W-:Y:S04]  /*5bfb0*/  STL [R1+0x2c], R7 ;  /* 0x00002c0701007387 */ /* 0x0009e80000100800 */
[----:B------:R1:W-:Y:S01]  /*5bfc0*/  STL [R1+0x25f4], R23 ;  /* 0x0025f41701007387 */ /* 0x0003e20000100800 */
[----:B----4-:R-:W-:Y:S01]  /*5bfd0*/  IMAD.X R7, R29, 0x1, R21, P2 ;  /* 0x000000011d077824 */ /* 0x010fe200010e0615 */
[----:B------:R-:W-:-:S02]  /*5bfe0*/  IADD3 R24, P2, R24, R18, RZ ;  /* 0x0000001218187210 */ /* 0x000fc40007f5e0ff */
[----:B-1----:R0:W2:Y:S04]  /*5bff0*/  LDL.64 R22, [R1+0xe00] ;  /* 0x000e000001167983 */ /* 0x0020a80000100a00 */
[----:B------:R1:W-:Y:S04]  /*5c000*/  STL [R1+0xe0c], R7 ;  /* 0x000e0c0701007387 */ /* 0x0003e80000100800 */
[----:B-1----:R-:W3:Y:S04]  /*5c010*/  LDL.LU.64 R6, [R1+0x2600] ;  /* 0x0026000001067983 */ /* 0x002ee80000300a00 */
[----:B------:R1:W-:Y:S04]  /*5c020*/  STL [R1+0xdf0], R24 ;  /* 0x000df01801007387 */ /* 0x0003e80000100800 */
[----:B-1----:R-:W2:Y:S04]  /*5c030*/  LDL.LU.64 R24, [R1+0x25f8] ;  /* 0x0025f80001187983 */ /* 0x002ea80000300a00 */
[----:B------:R1:W-:Y:S04]  /*5c040*/  STL [R1+0x25d8], R18 ;  /* 0x0025d81201007387 */ /* 0x0003e80000100800 */
[----:B-1----:R-:W4:Y:S01]  /*5c050*/  LDL.LU R18, [R1+0x28] ;  /* 0x0000280001127983 */ /* 0x002f220000300800 */
[----:B--2---:R-:W-:-:S05]  /*5c060*/  IMAD.X R23, R29, 0x1, R24, P0 ;  /* 0x000000011d177824 */ /* 0x004fca00000e0618 */
[----:B------:R1:W-:Y:S01]  /*5c070*/  STL [R1+0xe04], R23 ;  /* 0x000e041701007387 */ /* 0x0003e20000100800 */
[----:B----4-:R-:W-:-:S03]  /*5c080*/  IADD3 R22, P0, R18, R20, RZ ;  /* 0x0000001412167210 */ /* 0x010fc60007f1e0ff */
[----:B-1----:R0:W2:Y:S04]  /*5c090*/  LDL.LU R23, [R1+0x25f4] ;  /* 0x0025f40001177983 */ /* 0x0020a80000300800 */
[----:B------:R1:W-:Y:S04]  /*5c0a0*/  STL [R1+0xde8], R22 ;  /* 0x000de81601007387 */ /* 0x0003e80000100800 */
[----:B-1----:R0:W4:Y:S04]  /*5c0b0*/  LDL.LU R22, [R1+0x25f0] ;  /* 0x0025f00001167983 */ /* 0x0021280000300800 */
[----:B------:R-:W-:Y:S04]  /*5c0c0*/  STL.64 [R1+0x25d0], R20 ;  /* 0x0025d01401007387 */ /* 0x000fe80000100a00 */
[----:B------:R1:W-:Y:S04]  /*5c0d0*/  STL [R1+0x25dc], R21 ;  /* 0x0025dc1501007387 */ /* 0x0003e80000100800 */
[----:B-1----:R-:W3:Y:S01]  /*5c0e0*/  LDL.64 R20, [R1+0xdf0] ;  /* 0x000df00001147983 */ /* 0x002ee20000100a00 */
[----:B--2---:R-:W-:-:S03]  /*5c0f0*/  IMAD.X R23, R29, 0x1, R25, P3 ;  /* 0x000000011d177824 */ /* 0x004fc600018e0619 */
[----:B---3--:R-:W-:Y:S04]  /*5c100*/  STL [R1+0x25e0], R20 ;  /* 0x0025e01401007387 */ /* 0x008fe80000100800 */
[----:B------:R4:W-:Y:S04]  /*5c110*/  STL [R1+0xdfc], R23 ;  /* 0x000dfc1701007387 */ /* 0x0009e80000100800 */
[----:B----4-:R-:W2:Y:S04]  /*5c120*/  LDL.LU.64 R22, [R1+0x25e8] ;  /* 0x0025e80001167983 */ /* 0x010ea80000300a00 */
[----:B------:R1:W-:Y:S04]  /*5c130*/  STL.64 [R1+0x25c8], R10 ;  /* 0x0025c80a01007387 */ /* 0x0003e80000100a00 */
[----:B-1----:R0:W3:Y:S04]  /*5c140*/  LDL.64 R10, [R1+0xde8] ;  /* 0x000de800010a7983 */ /* 0x0020e80000100a00 */
[----:B---3--:R-:W3:Y:S04]  /*5c150*/  LDL R11, [R1+0x24] ;  /* 0x00002400010b7983 */ /* 0x008ee80000100800 */
[----:B------:R-:W-:Y:S04]  /*5c160*/  STL.64 [R1+0x25c0], R24 ;  /* 0x0025c01801007387 */ /* 0x000fe80000100a00 */
[----:B------:R-:W4:Y:S01]  /*5c170*/  LDL.LU R29, [R1+0x18] ;  /* 0x00001800011d7983 */ /* 0x000f220000300800 */
[----:B--2---:R-:W-:-:S03]  /*5c180*/  IADD3 R20, P3, R18, R22, RZ ;  /* 0x0000001612147210 */ /* 0x004fc60007f7e0ff */
[----:B----4-:R1:W-:Y:S04]  /*5c190*/  STL [R1+0x2540], R29 ;  /* 0x0025401d01007387 */ /* 0x0103e80000100800 */
[----:B-1----:R-:W2:Y:S04]  /*5c1a0*/  LDL.LU R29, [R1+0x2c] ;  /* 0x00002c00011d7983 */ /* 0x002ea80000300800 */
[----:B------:R1:W-:Y:S04]  /*5c1b0*/  STL [R1+0xdd8], R20 ;  /* 0x000dd81401007387 */ /* 0x0003e80000100800 */
[----:B-1----:R0:W4:Y:S01]  /*5c1c0*/  LDL.LU R20, [R1+0x25e0] ;  /* 0x0025e00001147983 */ /* 0x0021220000300800 */
[----:B--2---:R-:W-:-:S05]  /*5c1d0*/  IMAD.X R21, R29, 0x1, R19, P2 ;  /* 0x000000011d157824 */ /* 0x004fca00010e0613 */
[----:B------:R1:W-:Y:S04]  /*5c1e0*/  STL [R1+0xdf4], R21 ;  /* 0x000df41501007387 */ /* 0x0003e80000100800 */
[----:B-1----:R0:W2:Y:S01]  /*5c1f0*/  LDL.LU R21, [R1+0x25dc] ;  /* 0x0025dc0001157983 */ /* 0x0020a20000300800 */
[----:B----4-:R-:W-:-:S03]  /*5c200*/  IADD3 R20, P2, R18, R23, RZ ;  /* 0x0000001712147210 */ /* 0x010fc60007f5e0ff */
[----:B------:R-:W4:Y:S04]  /*5c210*/  LDL.LU R18, [R1+0x25d8] ;  /* 0x0025d80001127983 */ /* 0x000f280000300800 */
[----:B------:R2:W-:Y:S04]  /*5c220*/  STL [R1+0xdc8], R20 ;  /* 0x000dc81401007387 */ /* 0x0005e80000100800 */
[----:B--2---:R-:W2:Y:S04]  /*5c230*/  LDL.LU.64 R20, [R1+0x25d0] ;  /* 0x0025d00001147983 */ /* 0x004ea80000300a00 */
[----:B------:R1:W-:Y:S04]  /*5c240*/  STL.64 [R1+0x25b0], R22 ;  /* 0x0025b01601007387 */ /* 0x0003e80000100a00 */
[----:B-1----:R-:W4:Y:S01]  /*5c250*/  LDL.64 R22, [R1+0xdc8] ;  /* 0x000dc80001167983 */ /* 0x002f220000100a00 */
[----:B---3--:R-:W-:-:S05]  /*5c260*/  SHF.R.S32.HI R11, RZ, 0x1f, R11 ;  /* 0x0000001fff0b7819 */ /* 0x008fca000001140b */
[----:B------:R2:W-:Y:S02]  /*5c270*/  STL [R1+0x28], R11 ;  /* 0x0000280b01007387 */ /* 0x0005e40000100800 */
[----:B--2---:R-:W-:Y:S02]  /*5c280*/  IMAD.X R11, R29, 0x1, R21, P0 ;  /* 0x000000011d0b7824 */ /* 0x004fe400000e0615 */
[----:B----4-:R-:W-:Y:S04]  /*5c290*/  STL [R1+0x25b8], R22 ;  /* 0x0025b81601007387 */ /* 0x010fe80000100800 */
[----:B------:R1:W-:Y:S04]  /*5c2a0*/  STL [R1+0x25bc], R23 ;  /* 0x0025bc1701007387 */ /* 0x0003e80000100800 */
[----:B-1----:R0:W2:Y:S04]  /*5c2b0*/  LDL.64 R22, [R1+0xdd8] ;  /* 0x000dd80001167983 */ /* 0x0020a80000100a00 */
[----:B------:R1:W-:Y:S04]  /*5c2c0*/  STL [R1+0xdec], R11 ;  /* 0x000dec0b01007387 */ /* 0x0003e80000100800 */
[----:B-1----:R-:W3:Y:S04]  /*5c2d0*/  LDL.LU.64 R10, [R1+0x25c8] ;  /* 0x0025c800010a7983 */ /* 0x002ee80000300a00 */
[----:B------:R1:W-:Y:S04]  /*5c2e0*/  STL.64 [R1+0x2598], R16 ;  /* 0x0025981001007387 */ /* 0x0003e80000100a00 */
[----:B-1----:R-:W4:Y:S02]  /*5c2f0*/  LDL.LU R16, [R1+0x24] ;  /* 0x0000240001107983 */ /* 0x002f240000300800 */
[----:B----4-:R-:W-:-:S05]  /*5c300*/  IADD3 R24, P0, R16, R18, RZ ;  /* 0x0000001210187210 */ /* 0x010fca0007f1e0ff */
[----:B------:R1:W-:Y:S04]  /*5c310*/  STL [R1+0xdc0], R24 ;  /* 0x000dc01801007387 */ /* 0x0003e80000100800 */
[----:B-1----:R-:W2:Y:S04]  /*5c320*/  LDL.LU.64 R24, [R1+0x25c0] ;  /* 0x0025c00001187983 */ /* 0x002ea80000300a00 */
[----:B------:R-:W-:Y:S01]  /*5c330*/  STL.64 [R1+0x25a8], R18 ;  /* 0x0025a81201007387 */ /* 0x000fe20000100a00 */
[----:B--2---:R-:W-:-:S05]  /*5c340*/  IMAD.X R23, R29, 0x1, R24, P3 ;  /* 0x000000011d177824 */ /* 0x004fca00018e0618 */
[----:B------:R1:W-:Y:S04]  /*5c350*/  STL [R1+0xddc], R23 ;  /* 0x000ddc1701007387 */ /* 0x0003e80000100800 */
[----:B-1----:R0:W2:Y:S04]  /*5c360*/  LDL.LU R23, [R1+0x25bc] ;  /* 0x0025bc0001177983 */ /* 0x0020a80000300800 */
[----:B------:R1:W-:Y:S04]  /*5c370*/  STL.64 [R1+0x25a0], R26 ;  /* 0x0025a01a01007387 */ /* 0x0003e80000100a00 */
[----:B-1----:R0:W4:Y:S01]  /*5c380*/  LDL.64 R26, [R1+0xdc0] ;  /* 0x000dc000011a7983 */ /* 0x0021220000100a00 */
[----:B------:R-:W-:-:S03]  /*5c390*/  IADD3 R22, P3, R16, R20, RZ ;  /* 0x0000001410167210 */ /* 0x000fc60007f7e0ff */
[----:B----4-:R-:W4:Y:S04]  /*5c3a0*/  LDL R27, [R1+0x28] ;  /* 0x00002800011b7983 */ /* 0x010f280000100800 */
[----:B------:R1:W-:Y:S04]  /*5c3b0*/  STL [R1+0xdb8], R22 ;  /* 0x000db81601007387 */ /* 0x0003e80000100800 */
[----:B-1----:R0:W3:Y:S01]  /*5c3c0*/  LDL.LU R22, [R1+0x25b8] ;  /* 0x0025b80001167983 */ /* 0x0020e20000300800 */
[----:B--2---:R-:W-:-:S05]  /*5c3d0*/  IMAD.X R23, R29, 0x1, R25, P2 ;  /* 0x000000011d177824 */ /* 0x004fca00010e0619 */
[----:B------:R3:W-:Y:S04]  /*5c3e0*/  STL [R1+0xdcc], R23 ;  /* 0x000dcc1701007387 */ /* 0x0007e80000100800 */
[----:B---3--:R-:W2:Y:S04]  /*5c3f0*/  LDL.LU.64 R22, [R1+0x25b0] ;  /* 0x0025b00001167983 */ /* 0x008ea80000300a00 */
[----:B------:R-:W3:Y:S04]  /*5c400*/  LDL R29, [R1+0x20] ;  /* 0x00002000011d7983 */ /* 0x000ee80000100800 */
[----:B------:R1:W-:Y:S04]  /*5c410*/  STL.64 [R1+0x2590], R6 ;  /* 0x0025900601007387 */ /* 0x0003e80000100a00 */
[----:B-1----:R0:W3:Y:S04]  /*5c420*/  LDL.64 R6, [R1+0xdb8] ;  /* 0x000db80001067983 */ /* 0x0020e80000100a00 */
[----:B------:R-:W-:Y:S01]  /*5c430*/  STL.64 [R1+0x2588], R24 ;  /* 0x0025881801007387 */ /* 0x000fe20000100a00 */
[----:B--2---:R-:W-:-:S05]  /*5c440*/  IADD3 R18, P2, R16, R22, RZ ;  /* 0x0000001610127210 */ /* 0x004fca0007f5e0ff */
[----:B------:R1:W-:Y:S04]  /*5c450*/  STL [R1+0xdb0], R18 ;  /* 0x000db01201007387 */ /* 0x0003e80000100800 */
[----:B-1----:R-:W4:Y:S02]  /*5c460*/  LDL.LU.64 R18, [R1+0x25a8] ;  /* 0x0025a80001127983 */ /* 0x002f240000300a00 */
[----:B----4-:R-:W-:Y:S01]  /*5c470*/  IMAD.X R27, R27, 0x1, R19, P0 ;  /* 0x000000011b1b7824 */ /* 0x010fe200000e0613 */
[----:B------:R-:W-:-:S04]  /*5c480*/  IADD3 R16, P0, R16, R23, RZ ;  /* 0x0000001710107210 */ /* 0x000fc80007f1e0ff */
[----:B------:R1:W-:Y:S04]  /*5c490*/  STL [R1+0xdc4], R27 ;  /* 0x000dc41b01007387 */ /* 0x0003e80000100800 */
[----:B-1----:R-:W2:Y:S04]  /*5c4a0*/  LDL.LU.64 R26, [R1+0x25a0] ;  /* 0x0025a000011a7983 */ /* 0x002ea80000300a00 */
[----:B------:R1:W-:Y:S04]  /*5c4b0*/  STL [R1+0xd98], R16 ;  /* 0x000d981001007387 */ /* 0x0003e80000100800 */
[----:B-1----:R-:W4:Y:S04]  /*5c4c0*/  LDL.LU.64 R16, [R1+0x2598] ;  /* 0x0025980001107983 */ /* 0x002f280000300a00 */
[----:B----4-:R1:W-:Y:S04]  /*5c4d0*/  STL.64 [R1+0x2580], R16 ;  /* 0x0025801001007387 */ /* 0x0103e80000100a00 */
[----:B-1----:R0:W4:Y:S04]  /*5c4e0*/  LDL.64 R16, [R1+0xdb0] ;  /* 0x000db00001107983 */ /* 0x0021280000100a00 */
[----:B------:R1:W-:Y:S04]  /*5c4f0*/  STL.64 [R1+0x2570], R22 ;  /* 0x0025701601007387 */ /* 0x0003e80000100a00 */
[----:B-1----:R0:W3:Y:S04]  /*5c500*/  LDL.64 R22, [R1+0xd98] ;  /* 0x000d980001167983 */ /* 0x0020e80000100a00 */
[----:B---3--:R-:W3:Y:S02]  /*5c510*/  LDL.LU R23, [R1+0x28] ;  /* 0x0000280001177983 */ /* 0x008ee40000300800 */
[----:B---3--:R-:W-:-:S05]  /*5c520*/  IMAD.X R7, R23, 0x1, R21, P3 ;  /* 0x0000000117077824 */ /* 0x008fca00018e0615 */
[----:B------:R1:W-:Y:S04]  /*5c530*/  STL [R1+0xdbc], R7 ;  /* 0x000dbc0701007387 */ /* 0x0003e80000100800 */
[----:B-1----:R-:W3:Y:S04]  /*5c540*/  LDL.LU.64 R6, [R1+0x2590] ;  /* 0x0025900001067983 */ /* 0x002ee80000300a00 */
[----:B---3--:R-:W-:Y:S04]  /*5c550*/  STL.64 [R1+0x2578], R6 ;  /* 0x0025780601007387 */ /* 0x008fe80000100a00 */
[----:B------:R1:W-:Y:S04]  /*5c560*/  STL [R1+0x2564], R21 ;  /* 0x0025641501007387 */ /* 0x0003e80000100800 */
[----:B-1----:R-:W3:Y:S02]  /*5c570*/  LDL.LU R21, [R1+0x20] ;  /* 0x0000200001157983 */ /* 0x002ee40000300800 */
[----:B---3--:R-:W-:-:S05]  /*5c580*/  IADD3 R24, P3, R21, R18, RZ ;  /* 0x0000001215187210 */ /* 0x008fca0007f7e0ff */
[----:B------:R1:W-:Y:S04]  /*5c590*/  STL [R1+0xd90], R24 ;  /* 0x000d901801007387 */ /* 0x0003e80000100800 */
[----:B-1----:R-:W4:Y:S04]  /*5c5a0*/  LDL.LU.64 R24, [R1+0x2588] ;  /* 0x0025880001187983 */ /* 0x002f280000300a00 */
[----:B------:R-:W-:Y:S01]  /*5c5b0*/  STL.64 [R1+0x2568], R18 ;  /* 0x0025681201007387 */ /* 0x000fe20000100a00 */
[----:B----4-:R-:W-:Y:S01]  /*5c5c0*/  IMAD.X R17, R23, 0x1, R24, P2 ;  /* 0x0000000117117824 */ /* 0x010fe200010e0618 */
[----:B------:R-:W-:Y:S01]  /*5c5d0*/  IADD3 R6, P2, R21, R20, RZ ;  /* 0x0000001415067210 */ /* 0x000fe20007f5e0ff */
[----:B------:R-:W-:-:S03]  /*5c5e0*/  IMAD.X R23, R23, 0x1, R25, P0 ;  /* 0x0000000117177824 */ /* 0x000fc600000e0619 */
[----:B------:R1:W-:Y:S04]  /*5c5f0*/  STL [R1+0xdb4], R17 ;  /* 0x000db41101007387 */ /* 0x0003e80000100800 */
[----:B-1----:R-:W3:Y:S04]  /*5c600*/  LDL.LU.64 R16, [R1+0x2580] ;  /* 0x0025800001107983 */ /* 0x002ee80000300a00 */
[----:B------:R1:W-:Y:S04]  /*5c610*/  STL [R1+0xd88], R6 ;  /* 0x000d880601007387 */ /* 0x0003e80000100800 */
[----:B-1----:R-:W4:Y:S04]  /*5c620*/  LDL.LU.64 R6, [R1+0x2578] ;  /* 0x0025780001067983 */ /* 0x002f280000300a00 */
[----:B------:R1:W-:Y:S04]  /*5c630*/  STL [R1+0xd9c], R23 ;  /* 0x000d9c1701007387 */ /* 0x0003e80000100800 */
[----:B-1----:R-:W2:Y:S04]  /*5c640*/  LDL.LU.64 R22, [R1+0x2570] ;  /* 0x0025700001167983 */ /* 0x002ea80000300a00 */
[----:B------:R-:W-:Y:S04]  /*5c650*/  STL.64 [R1+0x2558], R24 ;  /* 0x0025581801007387 */ /* 0x000fe80000100a00 */
[----:B------:R1:W-:Y:S04]  /*5c660*/  STL [R1+0x2560], R25 ;  /* 0x0025601901007387 */ /* 0x0003e80000100800 */
[----:B-1----:R0:W3:Y:S01]  /*5c670*/  LDL.64 R24, [R1+0xd88] ;  /* 0x000d880001187983 */ /* 0x0020e20000100a00 */
[----:B--2---:R-:W-:-:S03]  /*5c680*/  IADD3 R18, P0, R21, R22, RZ ;  /* 0x0000001615127210 */ /* 0x004fc60007f1e0ff */
[----:B---3--:R-:W2:Y:S04]  /*5c690*/  LDL R25, [R1+0x1c] ;  /* 0x00001c0001197983 */ /* 0x008ea80000100800 */
[----:B----4-:R1:W-:Y:S04]  /*5c6a0*/  STL.64 [R1+0x2538], R6 ;  /* 0x0025380601007387 */ /* 0x0103e80000100a00 */
[----:B-1----:R0:W3:Y:S04]  /*5c6b0*/  LDL.64 R6, [R1+0xd90] ;  /* 0x000d900001067983 */ /* 0x0020e80000100a00 */
[----:B------:R1:W-:Y:S04]  /*5c6c0*/  STL [R1+0xd70], R18 ;  /* 0x000d701201007387 */ /* 0x0003e80000100800 */
[----:B-1----:R-:W3:Y:S01]  /*5c6d0*/  LDL.LU.64 R18, [R1+0x2568] ;  /* 0x0025680001127983 */ /* 0x002ee20000300a00 */
[----:B------:R-:W-:-:S05]  /*5c6e0*/  SHF.R.S32.HI R29, RZ, 0x1f, R29 ;  /* 0x0000001fff1d7819 */ /* 0x000fca000001141d */
[----:B---3--:R-:W-:Y:S01]  /*5c6f0*/  IMAD.X R7, R29, 0x1, R19, P3 ;  /* 0x000000011d077824 */ /* 0x008fe200018e0613 */
[----:B------:R-:W-:-:S04]  /*5c700*/  IADD3 R6, P3, R21, R23, RZ ;  /* 0x0000001715067210 */ /* 0x000fc80007f7e0ff */
[----:B------:R-:W-:Y:S04]  /*5c710*/  STL [R1+0xd94], R7 ;  /* 0x000d940701007387 */ /* 0x000fe80000100800 */
[----:B------:R-:W3:Y:S04]  /*5c720*/  LDL.LU R21, [R1+0x2564] ;  /* 0x0025640001157983 */ /* 0x000ee80000300800 */
[----:B------:R1:W-:Y:S04]  /*5c730*/  STL [R1+0x2550], R6 ;  /* 0x0025500601007387 */ /* 0x0003e80000100800 */
[----:B-1----:R0:W2:Y:S04]  /*5c740*/  LDL.64 R6, [R1+0xd70] ;  /* 0x000d700001067983 */ /* 0x0020a80000100a00 */
[----:B------:R-:W-:Y:S01]  /*5c750*/  STL.64 [R1+0x2548], R22 ;  /* 0x0025481601007387 */ /* 0x000fe20000100a00 */
[----:B--2---:R-:W-:Y:S01]  /*5c760*/  SHF.R.S32.HI R7, RZ, 0x1f, R25 ;  /* 0x0000001fff077819 */ /* 0x004fe20000011419 */
[----:B---3--:R-:W-:-:S05]  /*5c770*/  IMAD.X R25, R29, 0x1, R21, P2 ;  /* 0x000000011d197824 */ /* 0x008fca00010e0615 */
[----:B------:R1:W-:Y:S04]  /*5c780*/  STL [R1+0xd8c], R25 ;  /* 0x000d8c1901007387 */ /* 0x0003e80000100800 */
[----:B------:R-:W-:Y:S04]  /*5c790*/  STL [R1+0x20], R7 ;  /* 0x0000200701007387 */ /* 0x000fe80000100800 */
[----:B-1----:R0:W2:Y:S04]  /*5c7a0*/  LDL.LU R25, [R1+0x2560] ;  /* 0x0025600001197983 */ /* 0x0020a80000300800 */
[----:B------:R1:W-:Y:S04]  /*5c7b0*/  STL [R1+0x2534], R21 ;  /* 0x0025341501007387 */ /* 0x0003e80000100800 */
[----:B-1----:R-:W3:Y:S02]  /*5c7c0*/  LDL.LU R21, [R1+0x1c] ;  /* 0x00001c0001157983 */ /* 0x002ee40000300800 */
[----:B---3--:R-:W-:-:S05]  /*5c7d0*/  IADD3 R24, P2, R21, R18, RZ ;  /* 0x0000001215187210 */ /* 0x008fca0007f5e0ff */
[----:B------:R2:W-:Y:S04]  /*5c7e0*/  STL [R1+0xd48], R24 ;  /* 0x000d481801007387 */ /* 0x0005e80000100800 */
[----:B--2---:R-:W2:Y:S02]  /*5c7f0*/  LDL.LU.64 R24, [R1+0x2558] ;  /* 0x0025580001187983 */ /* 0x004ea40000300a00 */
[----:B--2---:R-:W-:-:S05]  /*5c800*/  IMAD.X R7, R29, 0x1, R24, P0 ;  /* 0x000000011d077824 */ /* 0x004fca00000e0618 */
[----:B------:R1:W-:Y:S04]  /*5c810*/  STL [R1+0xd74], R7 ;  /* 0x000d740701007387 */ /* 0x0003e80000100800 */
[----:B------:R-:W2:Y:S01]  /*5c820*/  LDL.LU R6, [R1+0x2550] ;  /* 0x0025500001067983 */ /* 0x000ea20000300800 */
[----:B------:R-:W-:-:S05]  /*5c830*/  IADD3 R22, P0, R21, R20, RZ ;  /* 0x0000001415167210 */ /* 0x000fca0007f1e0ff */
[----:B------:R3:W-:Y:S01]  /*5c840*/  STL [R1+0xd40], R22 ;  /* 0x000d401601007387 */ /* 0x0007e20000100800 */
[----:B-1----:R-:W-:-:S03]  /*5c850*/  IMAD.X R7, R29, 0x1, R25, P3 ;  /* 0x000000011d077824 */ /* 0x002fc600018e0619 */
[----:B---3--:R-:W3:Y:S04]  /*5c860*/  LDL.LU.64 R22, [R1+0x2548] ;  /* 0x0025480001167983 */ /* 0x008ee80000300a00 */
[----:B------:R-:W4:Y:S04]  /*5c870*/  LDL.LU R29, [R1+0x2540] ;  /* 0x00254000011d7983 */ /* 0x000f280000300800 */
[----:B--2---:R1:W-:Y:S04]  /*5c880*/  STL.64 [R1+0xd50], R6 ;  /* 0x000d500601007387 */ /* 0x0043e80000100a00 */
[----:B-1----:R-:W2:Y:S04]  /*5c890*/  LDL.LU.64 R6, [R1+0x2538] ;  /* 0x0025380001067983 */ /* 0x002ea80000300a00 */
[----:B------:R-:W-:Y:S04]  /*5c8a0*/  STL.64 [R1+0x2528], R24 ;  /* 0x0025281801007387 */ /* 0x000fe80000100a00 */
[----:B------:R1:W-:Y:S04]  /*5c8b0*/  STL [R1+0x2530], R25 ;  /* 0x0025301901007387 */ /* 0x0003e80000100800 */
[----:B-1----:R0:W2:Y:S04]  /*5c8c0*/  LDL.64 R24, [R1+0xd40] ;  /* 0x000d400001187983 */ /* 0x0020a80000100a00 */
[----:B------:R1:W-:Y:S04]  /*5c8d0*/  STL [R1+0x2510], R14 ;  /* 0x0025100e01007387 */ /* 0x0003e80000100800 */
[----:B-1----:R-:W4:Y:S04]  /*5c8e0*/  LDL.LU R14, [R1+0x20] ;  /* 0x00002000010e7983 */ /* 0x002f280000300800 */
[----:B------:R1:W-:Y:S04]  /*5c8f0*/  STL.64 [R1+0x2508], R26 ;  /* 0x0025081a01007387 */ /* 0x0003e80000100a00 */
[----:B-1----:R0:W4:Y:S04]  /*5c900*/  LDL.64 R26, [R1+0xd48] ;  /* 0x000d4800011a7983 */ /* 0x0021280000100a00 */
[----:B------:R3:W-:Y:S04]  /*5c910*/  STL.64 [R1+0x2518], R16 ;  /* 0x0025181001007387 */ /* 0x0007e80000100a00 */
[----:B------:R1:W-:Y:S01]  /*5c920*/  STL [R1+0x2520], R17 ;  /* 0x0025201101007387 */ /* 0x0003e20000100800 */
[C---:B---3--:R-:W-:Y:S01]  /*5c930*/  IADD3 R16, P3, R21.reuse, R22, RZ ;  /* 0x0000001615107210 */ /* 0x048fe20007f7e0ff */
[----:B----4-:R-:W-:Y:S01]  /*5c940*/  IMAD.X R27, R14, 0x1, R19, P2 ;  /* 0x000000010e1b7824 */ /* 0x010fe200010e0613 */
[----:B------:R-:W-:-:S04]  /*5c950*/  IADD3 R26, P2, R21, R23, RZ ;  /* 0x00000017151a7210 */ /* 0x000fc80007f5e0ff */
[----:B------:R-:W-:Y:S04]  /*5c960*/  STL [R1+0xd4c], R27 ;  /* 0x000d4c1b01007387 */ /* 0x000fe80000100800 */
[----:B------:R-:W2:Y:S01]  /*5c970*/  LDL.LU R21, [R1+0x2534] ;  /* 0x0025340001157983 */ /* 0x000ea20000300800 */
[----:B-1----:R-:W-:Y:S01]  /*5c980*/  SHF.R.S32.HI R17, RZ, 0x1f, R29 ;  /* 0x0000001fff117819 */ /* 0x002fe2000001141d */
[----:B--2---:R-:W-:-:S05]  /*5c990*/  IMAD.X R25, R14, 0x1, R21, P0 ;  /* 0x000000010e197824 */ /* 0x004fca00000e0615 */
[----:B------:R1:W-:Y:S04]  /*5c9a0*/  STL [R1+0xd44], R25 ;  /* 0x000d441901007387 */ /* 0x0003e80000100800 */
[----:B------:R-:W-:Y:S04]  /*5c9b0*/  STL [R1+0x1c], R17 ;  /* 0x00001c1101007387 */ /* 0x000fe80000100800 */
[----:B-1----:R0:W2:Y:S01]  /*5c9c0*/  LDL.LU R25, [R1+0x2530] ;  /* 0x0025300001197983 */ /* 0x0020a20000300800 */
[----:B------:R-:W-:-:S05]  /*5c9d0*/  IADD3 R24, P0, R29, R18, RZ ;  /* 0x000000121d187210 */ /* 0x000fca0007f1e0ff */
[----:B------:R2:W-:Y:S04]  /*5c9e0*/  STL [R1+0xd08], R24 ;  /* 0x000d081801007387 */ /* 0x0005e80000100800 */
[----:B--2---:R-:W2:Y:S02]  /*5c9f0*/  LDL.LU.64 R24, [R1+0x2528] ;  /* 0x0025280001187983 */ /* 0x004ea40000300a00 */
[----:B--2---:R-:W-:-:S05]  /*5ca00*/  IMAD.X R17, R14, 0x1, R24, P3 ;  /* 0x000000010e117824 */ /* 0x004fca00018e0618 */
[----:B------:R1:W-:Y:S04]  /*5ca10*/  STL.64 [R1+0xd30], R16 ;  /* 0x000d301001007387 */ /* 0x0003e80000100a00 */
[----:B-1----:R0:W2:Y:S01]  /*5ca20*/  LDL.LU R17, [R1+0x2520] ;  /* 0x0025200001117983 */ /* 0x0020a20000300800 */
[----:B------:R-:W-:Y:S01]  /*5ca30*/  IADD3 R16, P3, R29, R20, RZ ;  /* 0x000000141d107210 */ /* 0x000fe20007f7e0ff */
[----:B------:R-:W-:-:S04]  /*5ca40*/  IMAD.X R27, R14, 0x1, R25, P2 ;  /* 0x000000010e1b7824 */ /* 0x000fc800010e0619 */
[----:B------:R2:W-:Y:S04]  /*5ca50*/  STL [R1+0xd00], R16 ;  /* 0x000d001001007387 */ /* 0x0005e80000100800 */
[----:B--2---:R-:W2:Y:S04]  /*5ca60*/  LDL.LU.64 R16, [R1+0x2518] ;  /* 0x0025180001107983 */ /* 0x004ea80000300a00 */
[----:B------:R-:W3:Y:S04]  /*5ca70*/  LDL.LU R14, [R1+0x2510] ;  /* 0x00251000010e7983 */ /* 0x000ee80000300800 */
[----:B------:R1:W-:Y:S04]  /*5ca80*/  STL.64 [R1+0xd10], R26 ;  /* 0x000d101a01007387 */ /* 0x0003e80000100a00 */
[----:B-1----:R-:W4:Y:S04]  /*5ca90*/  LDL.LU.64 R26, [R1+0x2508] ;  /* 0x00250800011a7983 */ /* 0x002f280000300a00 */
[----:B------:R1:W-:Y:S04]  /*5caa0*/  STL.64 [R1+0x24f8], R24 ;  /* 0x0024f81801007387 */ /* 0x0003e80000100a00 */
[----:B-1----:R-:W3:Y:S04]  /*5cab0*/  LDL R24, [R1+0x14] ;  /* 0x0000140001187983 */ /* 0x002ee80000100800 */
[----:B----4-:R-:W-:Y:S04]  /*5cac0*/  STL.64 [R1+0x24f0], R26 ;  /* 0x0024f01a01007387 */ /* 0x010fe80000100a00 */
[----:B--2---:R1:W-:Y:S04]  /*5cad0*/  STL.64 [R1+0x2500], R16 ;  /* 0x0025001001007387 */ /* 0x0043e80000100a00 */
[----:B-1----:R0:W2:Y:S04]  /*5cae0*/  LDL.64 R16, [R1+0xd00] ;  /* 0x000d000001107983 */ /* 0x0020a80000100a00 */
[----:B---3--:R-:W-:Y:S04]  /*5caf0*/  STL.64 [R1+0x24d8], R14 ;  /* 0x0024d80e01007387 */ /* 0x008fe80000100a00 */
[----:B------:R1:W-:Y:S04]  /*5cb00*/  STL [R1+0x24e0], R15 ;  /* 0x0024e00f01007387 */ /* 0x0003e80000100800 */
[----:B-1----:R0:W3:Y:S01]  /*5cb10*/  LDL.64 R14, [R1+0xd08] ;  /* 0x000d0800010e7983 */ /* 0x0020e20000100a00 */
[----:B--2---:R-:W-:-:S05]  /*5cb20*/  SHF.R.S32.HI R17, RZ, 0x1f, R29 ;  /* 0x0000001fff117819 */ /* 0x004fca000001141d */
[----:B---3--:R-:W-:-:S05]  /*5cb30*/  IMAD.X R15, R17, 0x1, R19, P0 ;  /* 0x00000001110f7824 */ /* 0x008fca00000e0613 */
[----:B------:R1:W-:Y:S04]  /*5cb40*/  STL [R1+0xd0c], R15 ;  /* 0x000d0c0f01007387 */ /* 0x0003e80000100800 */
[----:B------:R-:W-:Y:S04]  /*5cb50*/  STL.64 [R1+0x24e8], R22 ;  /* 0x0024e81601007387 */ /* 0x000fe80000100a00 */
[----:B-1----:R-:W2:Y:S01]  /*5cb60*/  LDL.LU R15, [R1+0x1c] ;  /* 0x00001c00010f7983 */ /* 0x002ea20000300800 */
[C---:B------:R-:W-:Y:S02]  /*5cb70*/  IADD3 R26, P2, R29.reuse, R22, RZ ;  /* 0x000000161d1a7210 */ /* 0x040fe40007f5e0ff */
[----:B------:R-:W-:-:S02]  /*5cb80*/  IADD3 R14, P0, R29, R23, RZ ;  /* 0x000000171d0e7210 */ /* 0x000fc40007f1e0ff */
[----:B------:R-:W-:Y:S01]  /*5cb90*/  SHF.R.S32.HI R29, RZ, 0x1f, R24 ;  /* 0x0000001fff1d7819 */ /* 0x000fe20000011418 */
[----:B--2---:R-:W-:Y:S01]  /*5cba0*/  IMAD.X R17, R15, 0x1, R21, P3 ;  /* 0x000000010f117824 */ /* 0x004fe200018e0615 */
[----:B------:R-:W-:-:S04]  /*5cbb0*/  IADD3 R24, P3, R24, R18, RZ ;  /* 0x0000001218187210 */ /* 0x000fc80007f7e0ff */
[----:B------:R1:W-:Y:S04]  /*5cbc0*/  STL [R1+0xd04], R17 ;  /* 0x000d041101007387 */ /* 0x0003e80000100800 */
[----:B-1----:R-:W2:Y:S04]  /*5cbd0*/  LDL.LU.64 R16, [R1+0x2500] ;  /* 0x0025000001107983 */ /* 0x002ea80000300a00 */
[----:B------:R1:W-:Y:S04]  /*5cbe0*/  STL [R1+0xcc8], R24 ;  /* 0x000cc81801007387 */ /* 0x0003e80000100800 */
[----:B-1----:R-:W3:Y:S02]  /*5cbf0*/  LDL.LU.64 R24, [R1+0x24f8] ;  /* 0x0024f80001187983 */ /* 0x002ee40000300a00 */
[----:B---3--:R-:W-:-:S05]  /*5cc00*/  IMAD.X R27, R15, 0x1, R24, P2 ;  /* 0x000000010f1b7824 */ /* 0x008fca00010e0618 */
[----:B------:R1:W-:Y:S04]  /*5cc10*/  STL.64 [R1+0xcf0], R26 ;  /* 0x000cf01a01007387 */ /* 0x0003e80000100a00 */
[----:B-1----:R-:W3:Y:S04]  /*5cc20*/  LDL.LU.64 R26, [R1+0x24f0] ;  /* 0x0024f000011a7983 */ /* 0x002ee80000300a00 */
[----:B---3--:R1:W-:Y:S04]  /*5cc30*/  STL.64 [R1+0x24c8], R26 ;  /* 0x0024c81a01007387 */ /* 0x0083e80000100a00 */
[----:B-1----:R-:W3:Y:S04]  /*5cc40*/  LDL.LU R26, [R1+0x14] ;  /* 0x00001400011a7983 */ /* 0x002ee80000300800 */
[----:B--2---:R1:W-:Y:S01]  /*5cc50*/  STL.64 [R1+0x24d0], R16 ;  /* 0x0024d01001007387 */ /* 0x0043e20000100a00 */
[----:B------:R-:W-:-:S03]  /*5cc60*/  IMAD.X R15, R15, 0x1, R25, P0 ;  /* 0x000000010f0f7824 */ /* 0x000fc600000e0619 */
[----:B-1----:R0:W2:Y:S01]  /*5cc70*/  LDL.64 R16, [R1+0xcc8] ;  /* 0x000cc80001107983 */ /* 0x0020a20000100a00 */
[----:B---3--:R-:W-:-:S05]  /*5cc80*/  IADD3 R22, P2, R26, R20, RZ ;  /* 0x000000141a167210 */ /* 0x008fca0007f5e0ff */
[----:B------:R1:W-:Y:S04]  /*5cc90*/  STL [R1+0xcc0], R22 ;  /* 0x000cc01601007387 */ /* 0x0003e80000100800 */
[----:B-1----:R-:W3:Y:S04]  /*5cca0*/  LDL.LU.64 R22, [R1+0x24e8] ;  /* 0x0024e80001167983 */ /* 0x002ee80000300a00 */
[----:B------:R1:W-:Y:S04]  /*5ccb0*/  STL.64 [R1+0xcd0], R14 ;  /* 0x000cd00e01007387 */ /* 0x0003e80000100a00 */
[----:B-1----:R0:W4:Y:S01]  /*5ccc0*/  LDL.LU R15, [R1+0x24e0] ;  /* 0x0024e000010f7983 */ /* 0x0021220000300800 */
[----:B--2---:R-:W-:Y:S01]  /*5ccd0*/  IMAD.X R17, R29, 0x1, R19, P3 ;  /* 0x000000011d117824 */ /* 0x004fe200018e0613 */
[----:B---3--:R-:W-:-:S02]  /*5cce0*/  IADD3 R14, P0, R26, R22, RZ ;  /* 0x000000161a0e7210 */ /* 0x008fc40007f1e0ff */
[----:B------:R-:W-:-:S03]  /*5ccf0*/  IADD3 R26, P3, R26, R23, RZ ;  /* 0x000000171a1a7210 */ /* 0x000fc60007f7e0ff */
[----:B------:R4:W-:Y:S04]  /*5cd00*/  STL [R1+0xcb0], R14 ;  /* 0x000cb00e01007387 */ /* 0x0009e80000100800 */
[----:B----4-:R-:W2:Y:S04]  /*5cd10*/  LDL.LU.64 R14, [R1+0x24d8] ;  /* 0x0024d800010e7983 */ /* 0x010ea80000300a00 */
[----:B------:R1:W-:Y:S04]  /*5cd20*/  STL [R1+0xccc], R17 ;  /* 0x000ccc1101007387 */ /* 0x0003e80000100800 */
[----:B-1----:R-:W3:Y:S04]  /*5cd30*/  LDL.LU.64 R16, [R1+0x24d0] ;  /* 0x0024d00001107983 */ /* 0x002ee80000300a00 */
[----:B------:R1:W-:Y:S04]  /*5cd40*/  STL [R1+0xc90], R26 ;  /* 0x000c901a01007387 */ /* 0x0003e80000100800 */
[----:B-1----:R-:W4:Y:S04]  /*5cd50*/  LDL.LU.64 R26, [R1+0x24c8] ;  /* 0x0024c800011a7983 */ /* 0x002f280000300a00 */
[----:B------:R1:W-:Y:S04]  /*5cd60*/  STL.64 [R1+0x24b8], R22 ;  /* 0x0024b81601007387 */ /* 0x0003e80000100a00 */
[----:B-1----:R-:W2:Y:S04]  /*5cd70*/  LDL.64 R22, [R1+0xc90] ;  /* 0x000c900001167983 */ /* 0x002ea80000100a00 */
[----:B--2---:R-:W-:Y:S04]  /*5cd80*/  STL [R1+0x24c0], R22 ;  /* 0x0024c01601007387 */ /* 0x004fe80000100800 */
[----:B------:R1:W-:Y:S04]  /*5cd90*/  STL [R1+0x24c4], R23 ;  /* 0x0024c41701007387 */ /* 0x0003e80000100800 */
[----:B-1----:R0:W2:Y:S04]  /*5cda0*/  LDL.64 R22, [R1+0xcb0] ;  /* 0x000cb00001167983 */ /* 0x0020a80000100a00 */
[----:B--2---:R-:W2:Y:S04]  /*5cdb0*/  LDL R23, [R1+0x10] ;  /* 0x0000100001177983 */ /* 0x004ea80000100800 */
[----:B------:R1:W-:Y:S04]  /*5cdc0*/  STL.64 [R1+0x24a8], R6 ;  /* 0x0024a80601007387 */ /* 0x0003e80000100a00 */
[----:B-1----:R0:W3:Y:S04]  /*5cdd0*/  LDL.64 R6, [R1+0xcc0] ;  /* 0x000cc00001067983 */ /* 0x0020e80000100a00 */
[----:B------:R2:W-:Y:S04]  /*5cde0*/  STL.64 [R1+0x24b0], R10 ;  /* 0x0024b00a01007387 */ /* 0x0005e80000100a00 */
[----:B------:R1:W-:Y:S01]  /*5cdf0*/  STL [R1+0x24a0], R21 ;  /* 0x0024a01501007387 */ /* 0x0003e20000100800 */
[----:B--2---:R-:W-:-:S05]  /*5ce00*/  SHF.R.S32.HI R10, RZ, 0x1f, R23 ;  /* 0x0000001fff0a7819 */ /* 0x004fca0000011417 */
[----:B------:R-:W-:Y:S01]  /*5ce10*/  STL [R1+0x14], R10 ;  /* 0x0000140a01007387 */ /* 0x000fe20000100800 */
[----:B---3--:R-:W-:-:S03]  /*5ce20*/  IMAD.X R7, R29, 0x1, R21, P2 ;  /* 0x000000011d077824 */ /* 0x008fc600010e0615 */
[----:B-1----:R-:W2:Y:S01]  /*5ce30*/  LDL.LU R21, [R1+0x10] ;  /* 0x0000100001157983 */ /* 0x002ea20000300800 */
[----:B------:R-:W-:-:S03]  /*5ce40*/  IMAD.X R23, R29, 0x1, R24, P0 ;  /* 0x000000011d177824 */ /* 0x000fc600000e0618 */
[----:B------:R1:W-:Y:S04]  /*5ce50*/  STL [R1+0xcc4], R7 ;  /* 0x000cc40701007387 */ /* 0x0003e80000100800 */
[----:B-1----:R-:W3:Y:S04]  /*5ce60*/  LDL R7, [R1+0x14] ;  /* 0x0000140001077983 */ /* 0x002ee80000100800 */
[----:B------:R1:W-:Y:S04]  /*5ce70*/  STL [R1+0xcb4], R23 ;  /* 0x000cb41701007387 */ /* 0x0003e80000100800 */
[----:B-1----:R0:W4:Y:S01]  /*5ce80*/  LDL.LU R23, [R1+0x24c4] ;  /* 0x0024c40001177983 */ /* 0x0021220000300800 */
[----:B--2---:R-:W-:-:S05]  /*5ce90*/  IADD3 R22, P0, R21, R20, RZ ;  /* 0x0000001415167210 */ /* 0x004fca0007f1e0ff */
[----:B------:R1:W-:Y:S04]  /*5cea0*/  STL [R1+0xc80], R22 ;  /* 0x000c801601007387 */ /* 0x0003e80000100800 */
[----:B-1----:R0:W2:Y:S01]  /*5ceb0*/  LDL.LU R22, [R1+0x24c0] ;  /* 0x0024c00001167983 */ /* 0x0020a20000300800 */
[----:B----4-:R-:W-:-:S05]  /*5cec0*/  IMAD.X R23, R29, 0x1, R25, P3 ;  /* 0x000000011d177824 */ /* 0x010fca00018e0619 */
[----:B------:R2:W-:Y:S04]  /*5ced0*/  STL [R1+0xc94], R23 ;  /* 0x000c941701007387 */ /* 0x0005e80000100800 */
[----:B--2---:R-:W2:Y:S01]  /*5cee0*/  LDL.LU.64 R22, [R1+0x24b8] ;  /* 0x0024b80001167983 */ /* 0x004ea20000300a00 */
[----:B------:R-:W-:-:S03]  /*5cef0*/  IADD3 R6, P2, R21, R18, RZ ;  /* 0x0000001215067210 */ /* 0x000fc60007f5e0ff */
[----:B------:R-:W4:Y:S02]  /*5cf00*/  LDL R29, [R1+0xc] ;  /* 0x00000c00011d7983 */ /* 0x000f240000100800 */
[----:B---3--:R-:W-:Y:S01]  /*5cf10*/  IMAD.X R7, R7, 0x1, R19, P2 ;  /* 0x0000000107077824 */ /* 0x008fe200010e0613 */
[----:B--2---:R-:W-:-:S05]  /*5cf20*/  IADD3 R10, P3, R21, R22, RZ ;  /* 0x00000016150a7210 */ /* 0x004fca0007f7e0ff */
[----:B------:R1:W-:Y:S04]  /*5cf30*/  STL [R1+0xc70], R10 ;  /* 0x000c700a01007387 */ /* 0x0003e80000100800 */
[----:B-1----:R-:W2:Y:S04]  /*5cf40*/  LDL.LU.64 R10, [R1+0x24b0] ;  /* 0x0024b000010a7983 */ /* 0x002ea80000300a00 */
[----:B------:R1:W-:Y:S04]  /*5cf50*/  STL.64 [R1+0xc88], R6 ;  /* 0x000c880601007387 */ /* 0x0003e80000100a00 */
[----:B-1----:R-:W3:Y:S04]  /*5cf60*/  LDL.LU.64 R6, [R1+0x24a8] ;  /* 0x0024a80001067983 */ /* 0x002ee80000300a00 */
[----:B---3--:R1:W-:Y:S04]  /*5cf70*/  STL.64 [R1+0x2498], R6 ;  /* 0x0024980601007387 */ /* 0x0083e80000100a00 */
[----:B-1----:R0:W3:Y:S02]  /*5cf80*/  LDL.64 R6, [R1+0xc70] ;  /* 0x000c700001067983 */ /* 0x0020e40000100a00 */
[----:B---3--:R-:W-:-:S02]  /*5cf90*/  IMAD.MOV.U32 R7, RZ, RZ, R21 ;  /* 0x000000ffff077224 */ /* 0x008fc400078e0015 */
[----:B------:R-:W3:Y:S04]  /*5cfa0*/  LDL.LU R21, [R1+0x24a0] ;  /* 0x0024a00001157983 */ /* 0x000ee80000300800 */
[----:B--2---:R-:W-:Y:S04]  /*5cfb0*/  STL.64 [R1+0x2488], R10 ;  /* 0x0024880a01007387 */ /* 0x004fe80000100a00 */
[----:B------:R1:W-:Y:S04]  /*5cfc0*/  STL.64 [R1+0x2478], R14 ;  /* 0x0024780e01007387 */ /* 0x0003e80000100a00 */
[----:B-1----:R0:W3:Y:S04]  /*5cfd0*/  LDL.64 R14, [R1+0xc80] ;  /* 0x000c8000010e7983 */ /* 0x0020e80000100a00 */
[----:B------:R-:W-:Y:S04]  /*5cfe0*/  STL.64 [R1+0x2490], R22 ;  /* 0x0024901601007387 */ /* 0x000fe80000100a00 */
[----:B------:R-:W3:Y:S02]  /*5cff0*/  LDL.LU R11, [R1+0x14] ;  /* 0x00001400010b7983 */ /* 0x000ee40000300800 */
[----:B---3--:R-:W-:-:S05]  /*5d000*/  IMAD.X R15, R11, 0x1, R21, P0 ;  /* 0x000000010b0f7824 */ /* 0x008fca00000e0615 */
[----:B------:R-:W-:Y:S04]  /*5d010*/  STL [R1+0xc84], R15 ;  /* 0x000c840f01007387 */ /* 0x000fe80000100800 */
[----:B------:R-:W-:Y:S04]  /*5d020*/  STL.64 [R1+0x2480], R26 ;  /* 0x0024801a01007387 */ /* 0x000fe80000100a00 */
[----:B------:R1:W-:Y:S04]  /*5d030*/  STL.64 [R1+0x2470], R12 ;  /* 0x0024700c01007387 */ /* 0x0003e80000100a00 */
[----:B-1----:R-:W2:Y:S01]  /*5d040*/  LDL.LU R12, [R1+0xc] ;  /* 0x00000c00010c7983 */ /* 0x002ea20000300800 */
[----:B------:R-:W-:Y:S01]  /*5d050*/  IADD3 R10, P2, R7, R23, RZ ;  /* 0x00000017070a7210 */ /* 0x000fe20007f5e0ff */
[----:B------:R-:W-:-:S05]  /*5d060*/  IMAD.X R7, R11, 0x1, R24, P3 ;  /* 0x000000010b077824 */ /* 0x000fca00018e0618 */
[----:B------:R1:W-:Y:S04]  /*5d070*/  STL [R1+0xc74], R7 ;  /* 0x000c740701007387 */ /* 0x0003e80000100800 */
[----:B-1----:R-:W3:Y:S01]  /*5d080*/  LDL.LU.64 R6, [R1+0x2498] ;  /* 0x0024980001067983 */ /* 0x002ee20000300a00 */
[----:B--2---:R-:W-:-:S05]  /*5d090*/  IADD3 R22, P3, R12, R20, RZ ;  /* 0x000000140c167210 */ /* 0x004fca0007f7e0ff */
[----:B------:R1:W-:Y:S04]  /*5d0a0*/  STL [R1+0xc40], R22 ;  /* 0x000c401601007387 */ /* 0x0003e80000100800 */
[----:B-1----:R-:W2:Y:S01]  /*5d0b0*/  LDL.LU.64 R22, [R1+0x2490] ;  /* 0x0024900001167983 */ /* 0x002ea20000300a00 */
[----:B----4-:R-:W-:Y:S02]  /*5d0c0*/  SHF.R.S32.HI R29, RZ, 0x1f, R29 ;  /* 0x0000001fff1d7819 */ /* 0x010fe4000001141d */
[----:B------:R-:W-:Y:S01]  /*5d0d0*/  IADD3 R14, P0, R12, R18, RZ ;  /* 0x000000120c0e7210 */ /* 0x000fe20007f1e0ff */
[----:B------:R-:W-:-:S04]  /*5d0e0*/  IMAD.X R11, R11, 0x1, R25, P2 ;  /* 0x000000010b0b7824 */ /* 0x000fc800010e0619 */
[----:B------:R-:W-:Y:S01]  /*5d0f0*/  IMAD.X R15, R29, 0x1, R19, P0 ;  /* 0x000000011d0f7824 */ /* 0x000fe200000e0613 */
[----:B------:R1:W-:Y:S04]  /*5d100*/  STL.64 [R1+0xc50], R10 ;  /* 0x000c500a01007387 */ /* 0x0003e80000100a00 */
[----:B-1----:R-:W4:Y:S01]  /*5d110*/  LDL.LU.64 R10, [R1+0x2488] ;  /* 0x00248800010a7983 */ /* 0x002f220000300a00 */
[----:B--2---:R-:W-:-:S05]  /*5d120*/  IADD3 R26, P2, R12, R22, RZ ;  /* 0x000000160c1a7210 */ /* 0x004fca0007f5e0ff */
[----:B------:R1:W-:Y:S04]  /*5d130*/  STL [R1+0xc30], R26 ;  /* 0x000c301a01007387 */ /* 0x0003e80000100800 */
[----:B-1----:R-:W2:Y:S04]  /*5d140*/  LDL.LU.64 R26, [R1+0x2480] ;  /* 0x00248000011a7983 */ /* 0x002ea80000300a00 */
[----:B------:R1:W-:Y:S04]  /*5d150*/  STL.64 [R1+0xc48], R14 ;  /* 0x000c480e01007387 */ /* 0x0003e80000100a00 */
[----:B-1----:R-:W3:Y:S01]  /*5d160*/  LDL.LU.64 R14, [R1+0x2478] ;  /* 0x00247800010e7983 */ /* 0x002ee20000300a00 */
[----:B------:R-:W-:-:S03]  /*5d170*/  IADD3 R12, P0, R12, R23, RZ ;  /* 0x000000170c0c7210 */ /* 0x000fc60007f1e0ff */
[----:B---3--:R-:W-:Y:S04]  /*5d180*/  STL.64 [R1+0x2460], R14 ;  /* 0x0024600e01007387 */ /* 0x008fe80000100a00 */
[----:B------:R1:W-:Y:S04]  /*5d190*/  STL [R1+0x2468], R15 ;  /* 0x0024680f01007387 */ /* 0x0003e80000100800 */
[----:B-1----:R0:W3:Y:S04]  /*5d1a0*/  LDL.64 R14, [R1+0xc30] ;  /* 0x000c3000010e7983 */ /* 0x0020e80000100a00 */
[----:B------:R1:W-:Y:S04]  /*5d1b0*/  STL [R1+0xc10], R12 ;  /* 0x000c100c01007387 */ /* 0x0003e80000100800 */
[----:B-1----:R-:W4:Y:S04]  /*5d1c0*/  LDL.LU.64 R12, [R1+0x2470] ;  /* 0x00247000010c7983 */ /* 0x002f280000300a00 */
[----:B------:R1:W-:Y:S04]  /*5d1d0*/  STL.64 [R1+0x2458], R22 ;  /* 0x0024581601007387 */ /* 0x0003e80000100a00 */
[----:B-1----:R0:W2:Y:S04]  /*5d1e0*/  LDL.64 R22, [R1+0xc10] ;  /* 0x000c100001167983 */ /* 0x0020a80000100a00 */
[----:B----4-:R-:W-:Y:S04]  /*5d1f0*/  STL.64 [R1+0x2450], R12 ;  /* 0x0024500c01007387 */ /* 0x010fe80000100a00 */
[----:B------:R1:W-:Y:S04]  /*5d200*/  STL.64 [R1+0x2440], R6 ;  /* 0x0024400601007387 */ /* 0x0003e80000100a00 */
[----:B-1----:R-:W4:Y:S04]  /*5d210*/  LDL.LU R6, [R1+0x8] ;  /* 0x0000080001067983 */ /* 0x002f280000300800 */
[----:B------:R1:W-:Y:S04]  /*5d220*/  STL.64 [R1+0x2448], R4 ;  /* 0x0024480401007387 */ /* 0x0003e80000100a00 */
[----:B-1----:R0:W2:Y:S01]  /*5d230*/  LDL.64 R4, [R1+0xc40] ;  /* 0x000c400001047983 */ /* 0x0020a20000100a00 */
[----:B---3--:R-:W-:Y:S01]  /*5d240*/  IMAD.X R15, R29, 0x1, R24, P2 ;  /* 0x000000011d0f7824 */ /* 0x008fe200010e0618 */
[----:B----4-:R-:W-:-:S05]  /*5d250*/  SHF.R.S32.HI R12, RZ, 0x1f, R6 ;  /* 0x0000001fff0c7819 */ /* 0x010fca0000011406 */
[----:B------:R-:W-:Y:S01]  /*5d260*/  STL [R1+0xc], R12 ;  /* 0x00000c0c01007387 */ /* 0x000fe20000100800 */
[----:B--2---:R-:W-:-:S05]  /*5d270*/  IMAD.X R5, R29, 0x1, R21, P3 ;  /* 0x000000011d057824 */ /* 0x004fca00018e0615 */
[----:B------:R-:W-:Y:S04]  /*5d280*/  STL [R1+0xc44], R5 ;  /* 0x000c440501007387 */ /* 0x000fe80000100800 */
[----:B------:R1:W-:Y:S04]  /*5d290*/  STL [R1+0xc34], R15 ;  /* 0x000c340f01007387 */ /* 0x0003e80000100800 */
[----:B-1----:R0:W2:Y:S01]  /*5d2a0*/  LDL.LU R15, [R1+0x2468] ;  /* 0x00246800010f7983 */ /* 0x0020a20000300800 */
[----:B------:R-:W-:Y:S01]  /*5d2b0*/  IADD3 R14, P2, R6, R20, RZ ;  /* 0x00000014060e7210 */ /* 0x000fe20007f5e0ff */
[----:B------:R-:W-:-:S04]  /*5d2c0*/  IMAD.X R23, R29, 0x1, R25, P0 ;  /* 0x000000011d177824 */ /* 0x000fc800000e0619 */
[----:B------:R2:W-:Y:S04]  /*5d2d0*/  STL [R1+0xc00], R14 ;  /* 0x000c000e01007387 */ /* 0x0005e80000100800 */
[----:B--2---:R-:W2:Y:S04]  /*5d2e0*/  LDL.LU.64 R14, [R1+0x2460] ;  /* 0x00246000010e7983 */ /* 0x004ea80000300a00 */
[----:B------:R1:W-:Y:S04]  /*5d2f0*/  STL [R1+0xc14], R23 ;  /* 0x000c141701007387 */ /* 0x0003e80000100800 */
[----:B-1----:R-:W3:Y:S04]  /*5d300*/  LDL.LU.64 R22, [R1+0x2458] ;  /* 0x0024580001167983 */ /* 0x002ee80000300a00 */
[----:B------:R-:W4:Y:S01]  /*5d310*/  LDL.LU R29, [R1+0x4c] ;  /* 0x00004c00011d7983 */ /* 0x000f220000300800 */
[----:B------:R-:W-:-:S02]  /*5d320*/  IADD3 R4, P3, R6, R18, RZ ;  /* 0x0000001206047210 */ /* 0x000fc40007f7e0ff */
[----:B------:R-:W-:-:S05]  /*5d330*/  SHF.R.S32.HI R5, RZ, 0x1f, R6 ;  /* 0x0000001fff057819 */ /* 0x000fca0000011406 */
[----:B------:R-:W-:Y:S01]  /*5d340*/  IMAD.X R5, R5, 0x1, R19, P3 ;  /* 0x0000000105057824 */ /* 0x000fe200018e0613 */
[C---:B---3--:R-:W-:Y:S01]  /*5d350*/  IADD3 R12, P0, R6.reuse, R22, RZ ;  /* 0x00000016060c7210 */ /* 0x048fe20007f1e0ff */
[----:B----4-:R-:W-:Y:S01]  /*5d360*/  STL [R1+0x23f0], R29 ;  /* 0x0023f01d01007387 */ /* 0x010fe20000100800 */
[----:B------:R-:W-:-:S03]  /*5d370*/  IADD3 R6, P3, R6, R23, RZ ;  /* 0x0000001706067210 */ /* 0x000fc60007f7e0ff */
[----:B------:R1:W-:Y:S04]  /*5d380*/  STL [R1+0xbf0], R12 ;  /* 0x000bf00c01007387 */ /* 0x0003e80000100800 */
[----:B-1----:R-:W3:Y:S04]  /*5d390*/  LDL.LU.64 R12, [R1+0x2450] ;  /* 0x00245000010c7983 */ /* 0x002ee80000300a00 */
[----:B------:R1:W-:Y:S04]  /*5d3a0*/  STL.64 [R1+0xc08], R4 ;  /* 0x000c080401007387 */ /* 0x0003e80000100a00 */
[----:B-1----:R-:W4:Y:S04]  /*5d3b0*/  LDL.LU.64 R4, [R1+0x2448] ;  /* 0x0024480001047983 */ /* 0x002f280000300a00 */
[----:B------:R1:W-:Y:S04]  /*5d3c0*/  STL [R1+0xbd0], R6 ;  /* 0x000bd00601007387 */ /* 0x0003e80000100800 */
[----:B-1----:R-:W4:Y:S04]  /*5d3d0*/  LDL.LU.64 R6, [R1+0x2440] ;  /* 0x0024400001067983 */ /* 0x002f280000300a00 */
[----:B------:R1:W-:Y:S04]  /*5d3e0*/  STL.64 [R1+0x2438], R22 ;  /* 0x0024381601007387 */ /* 0x0003e80000100a00 */
[----:B-1----:R0:W2:Y:S04]  /*5d3f0*/  LDL.64 R22, [R1+0xbd0] ;  /* 0x000bd00001167983 */ /* 0x0020a80000100a00 */
[----:B--2---:R-:W2:Y:S04]  /*5d400*/  LDL.LU R23, [R1+0xc] ;  /* 0x00000c0001177983 */ /* 0x004ea80000300800 */
[----:B------:R1:W-:Y:S04]  /*5d410*/  STL.64 [R1+0x2428], R10 ;  /* 0x0024280a01007387 */ /* 0x0003e80000100a00 */
[----:B------:R-:W3:Y:S04]  /*5d420*/  LDL R29, [R1+0x38] ;  /* 0x00003800011d7983 */ /* 0x000ee80000100800 */
[----:B-1----:R0:W2:Y:S04]  /*5d430*/  LDL.64 R10, [R1+0xc00] ;  /* 0x000c0000010a7983 */ /* 0x0020a80000100a00 */
[----:B---3--:R1:W-:Y:S04]  /*5d440*/  STL.64 [R1+0x2420], R28 ;  /* 0x0024201c01007387 */ /* 0x0083e80000100a00 */
[----:B-1----:R-:W3:Y:S04]  /*5d450*/  LDL.LU R28, [R1+0x4] ;  /* 0x00000400011c7983 */ /* 0x002ee80000300800 */
[----:B------:R-:W-:Y:S04]  /*5d460*/  STL.64 [R1+0x2430], R14 ;  /* 0x0024300e01007387 */ /* 0x000fe80000100a00 */
[----:B------:R1:W-:Y:S04]  /*5d470*/  STL.64 [R1+0x2418], R12 ;  /* 0x0024180c01007387 */ /* 0x0003e80000100a00 */
[----:B-1----:R0:W3:Y:S01]  /*5d480*/  LDL.64 R12, [R1+0xbf0] ;  /* 0x000bf000010c7983 */ /* 0x0020e20000100a00 */
[----:B--2---:R-:W-:Y:S01]  /*5d490*/  IMAD.X R11, R23, 0x1, R21, P2 ;  /* 0x00000001170b7824 */ /* 0x004fe200010e0615 */
[----:B---3--:R-:W-:-:S05]  /*5d4a0*/  SHF.R.S32.HI R13, RZ, 0x1f, R28 ;  /* 0x0000001fff0d7819 */ /* 0x008fca000001141c */
[----:B------:R1:W-:Y:S04]  /*5d4b0*/  STL [R1+0x8], R13 ;  /* 0x0000080d01007387 */ /* 0x0003e80000100800 */
[----:B------:R-:W-:Y:S01]  /*5d4c0*/  STL [R1+0xc04], R11 ;  /* 0x000c040b01007387 */ /* 0x000fe20000100800 */
[C---:B-1----:R-:W-:Y:S02]  /*5d4d0*/  IMAD.X R13, R23.reuse, 0x1, R24, P0 ;  /* 0x00000001170d7824 */ /* 0x042fe400000e0618 */
[----:B------:R-:W-:-:S03]  /*5d4e0*/  IMAD.X R23, R23, 0x1, R25, P3 ;  /* 0x0000000117177824 */ /* 0x000fc600018e0619 */
[----:B------:R1:W-:Y:S04]  /*5d4f0*/  STL [R1+0xbf4], R13 ;  /* 0x000bf40d01007387 */ /* 0x0003e80000100800 */
[----:B-1----:R-:W2:Y:S04]  /*5d500*/  LDL R13, [R1+0x8] ;  /* 0x00000800010d7983 */ /* 0x002ea80000100800 */
[----:B------:R1:W-:Y:S04]  /*5d510*/  STL [R1+0xbd4], R23 ;  /* 0x000bd41701007387 */ /* 0x0003e80000100800 */
[----:B-1----:R-:W3:Y:S01]  /*5d520*/  LDL.LU.64 R22, [R1+0x2438] ;  /* 0x0024380001167983 */ /* 0x002ee20000300a00 */
[----:B------:R-:W-:-:S02]  /*5d530*/  IADD3 R10, P2, R28, R18, RZ ;  /* 0x000000121c0a7210 */ /* 0x000fc40007f5e0ff */
[----:B------:R-:W-:-:S03]  /*5d540*/  IADD3 R12, P0, R28, R20, RZ ;  /* 0x000000141c0c7210 */ /* 0x000fc60007f1e0ff */
[C---:B--2---:R-:W-:Y:S02]  /*5d550*/  IMAD.X R11, R13.reuse, 0x1, R19, P2 ;  /* 0x000000010d0b7824 */ /* 0x044fe400010e0613 */
[----:B------:R-:W-:Y:S01]  /*5d560*/  IMAD.X R13, R13, 0x1, R21, P0 ;  /* 0x000000010d0d7824 */ /* 0x000fe200000e0615 */
[C---:B---3--:R-:W-:Y:S02]  /*5d570*/  IADD3 R14, P3, R28.reuse, R22, RZ ;  /* 0x000000161c0e7210 */ /* 0x048fe40007f7e0ff */
[----:B------:R-:W-:-:S03]  /*5d580*/  IADD3 R28, P2, R28, R23, RZ ;  /* 0x000000171c1c7210 */ /* 0x000fc60007f5e0ff */
[----:B------:R1:W-:Y:S04]  /*5d590*/  STL [R1+0xba8], R14 ;  /* 0x000ba80e01007387 */ /* 0x0003e80000100800 */
[----:B-1----:R-:W2:Y:S04]  /*5d5a0*/  LDL.LU.64 R14, [R1+0x2430] ;  /* 0x00243000010e7983 */ /* 0x002ea80000300a00 */
[----:B------:R1:W-:Y:S04]  /*5d5b0*/  STL.64 [R1+0xbc8], R10 ;  /* 0x000bc80a01007387 */ /* 0x0003e80000100a00 */
[----:B-1----:R-:W3:Y:S04]  /*5d5c0*/  LDL.LU.64 R10, [R1+0x2428] ;  /* 0x00242800010a7983 */ /* 0x002ee80000300a00 */
[----:B------:R1:W-:Y:S04]  /*5d5d0*/  STL [R1+0xb88], R28 ;  /* 0x000b881c01007387 */ /* 0x0003e80000100800 */
[----:B-1----:R-:W2:Y:S04]  /*5d5e0*/  LDL.LU.64 R28, [R1+0x2420] ;  /* 0x00242000011c7983 */ /* 0x002ea80000300a00 */
[----:B------:R1:W-:Y:S04]  /*5d5f0*/  STL.64 [R1+0xbc0], R12 ;  /* 0x000bc00c01007387 */ /* 0x0003e80000100a00 */
[----:B-1----:R-:W3:Y:S04]  /*5d600*/  LDL.LU.64 R12, [R1+0x2418] ;  /* 0x00241800010c7983 */ /* 0x002ee80000300a00 */
[----:B------:R1:W-:Y:S04]  /*5d610*/  STL.64 [R1+0x2408], R8 ;  /* 0x0024080801007387 */ /* 0x0003e80000100a00 */
[----:B-1----:R-:W3:Y:S04]  /*5d620*/  LDL.LU R8, [R1+0x38] ;  /* 0x0000380001087983 */ /* 0x002ee80000300800 */
[----:B----4-:R1:W-:Y:S04]  /*5d630*/  STL.64 [R1+0x2400], R6 ;  /* 0x0024000601007387 */ /* 0x0103e80000100a00 */
[----:B-1----:R0:W4:Y:S04]  /*5d640*/  LDL.64 R6, [R1+0xba8] ;  /* 0x000ba80001067983 */ /* 0x0021280000100a00 */
[----:B------:R1:W-:Y:S04]  /*5d650*/  STL.64 [R1+0x23f8], R4 ;  /* 0x0023f80401007387 */ /* 0x0003e80000100a00 */
[----:B-1----:R-:W3:Y:S01]  /*5d660*/  LDL R4, [R1+0x3c] ;  /* 0x00003c0001047983 */ /* 0x002ee20000100800 */
[----:B--2---:R-:W-:-:S03]  /*5d670*/  SHF.R.S32.HI R29, RZ, 0x1f, R29 ;  /* 0x0000001fff1d7819 */ /* 0x004fc6000001141d */
[----:B---3--:R-:W-:Y:S04]  /*5d680*/  STL.64 [R1+0x2410], R4 ;  /* 0x0024100401007387 */ /* 0x008fe80000100a00 */
[----:B------:R-:W-:Y:S04]  /*5d690*/  STL [R1+0x4], R29 ;  /* 0x0000041d01007387 */ /* 0x000fe80000100800 */
[----:B------:R1:W-:Y:S04]  /*5d6a0*/  STL.64 [R1+0x23e8], R10 ;  /* 0x0023e80a01007387 */ /* 0x0003e80000100a00 */
[----:B-1----:R0:W2:Y:S01]  /*5d6b0*/  LDL.64 R10, [R1+0xb88] ;  /* 0x000b8800010a7983 */ /* 0x0020a20000100a00 */
[----:B------:R-:W-:-:S03]  /*5d6c0*/  IADD3 R4, P0, R8, R18, RZ ;  /* 0x0000001208047210 */ /* 0x000fc60007f1e0ff */
[----:B--2---:R-:W4:Y:S02]  /*5d6d0*/  LDL.LU R11, [R1+0x8] ;  /* 0x00000800010b7983 */ /* 0x004f240000300800 */
[----:B------:R-:W-:Y:S02]  /*5d6e0*/  IMAD.X R5, R29, 0x1, R19, P0 ;  /* 0x000000011d057824 */ /* 0x000fe400000e0613 */
[C---:B----4-:R-:W-:Y:S02]  /*5d6f0*/  IMAD.X R7, R11.reuse, 0x1, R24, P3 ;  /* 0x000000010b077824 */ /* 0x050fe400018e0618 */
[----:B------:R-:W-:-:S03]  /*5d700*/  IMAD.X R11, R11, 0x1, R25, P2 ;  /* 0x000000010b0b7824 */ /* 0x000fc600010e0619 */
[----:B------:R-:W-:Y:S04]  /*5d710*/  STL [R1+0xbac], R7 ;  /* 0x000bac0701007387 */ /* 0x000fe80000100800 */
[----:B------:R-:W-:Y:S04]  /*5d720*/  STL [R1+0xb8c], R11 ;  /* 0x000b8c0b01007387 */ /* 0x000fe80000100800 */
[----:B------:R1:W-:Y:S04]  /*5d730*/  STL.64 [R1+0xb80], R4 ;  /* 0x000b800401007387 */ /* 0x0003e80000100a00 */
[----:B-1----:R-:W2:Y:S01]  /*5d740*/  LDL.LU.64 R4, [R1+0x2410] ;  /* 0x0024100001047983 */ /* 0x002ea20000300a00 */
[----:B------:R-:W-:-:S02]  /*5d750*/  IADD3 R6, P3, R8, R20, RZ ;  /* 0x0000001408067210 */ /* 0x000fc40007f7e0ff */
[C---:B------:R-:W-:Y:S02]  /*5d760*/  IADD3 R10, P2, R8.reuse, R22, RZ ;  /* 0x00000016080a7210 */ /* 0x040fe40007f5e0ff */
[----:B------:R-:W-:Y:S01]  /*5d770*/  IADD3 R8, P0, R8, R23, RZ ;  /* 0x0000001708087210 */ /* 0x000fe20007f1e0ff */
[----:B------:R-:W-:-:S04]  /*5d780*/  IMAD.X R7, R29, 0x1, R21, P3 ;  /* 0x000000011d077824 */ /* 0x000fc800018e0615 */
[----:B------:R1:W-:Y:S04]  /*5d790*/  STL [R1+0xb48], R8 ;  /* 0x000b480801007387 */ /* 0x0003e80000100800 */
[----:B-1----:R-:W3:Y:S04]  /*5d7a0*/  LDL.LU.64 R8, [R1+0x2408] ;  /* 0x0024080001087983 */ /* 0x002ee80000300a00 */
[----:B------:R1:W-:Y:S01]  /*5d7b0*/  STL.64 [R1+0xb78], R6 ;  /* 0x000b780601007387 */ /* 0x0003e20000100a00 */
[----:B--2---:R-:W-:Y:S02]  /*5d7c0*/  SHF.R.S32.HI R11, RZ, 0x1f, R4 ;  /* 0x0000001fff0b7819 */ /* 0x004fe40000011404 */
[----:B------:R-:W-:-:S03]  /*5d7d0*/  IADD3 R4, P3, R4, R18, RZ ;  /* 0x0000001204047210 */ /* 0x000fc60007f7e0ff */
[----:B------:R2:W-:Y:S04]  /*5d7e0*/  STL [R1+0x8], R11 ;  /* 0x0000080b01007387 */ /* 0x0005e80000100800 */
[----:B-1----:R-:W4:Y:S04]  /*5d7f0*/  LDL.LU.64 R6, [R1+0x2400] ;  /* 0x0024000001067983 */ /* 0x002f280000300a00 */
[----:B------:R1:W-:Y:S01]  /*5d800*/  STL [R1+0xb40], R4 ;  /* 0x000b400401007387 */ /* 0x0003e20000100800 */
[----:B--2---:R-:W-:-:S03]  /*5d810*/  IMAD.X R11, R29, 0x1, R24, P2 ;  /* 0x000000011d0b7824 */ /* 0x004fc600010e0618 */
[----:B-1----:R-:W2:Y:S04]  /*5d820*/  LDL.LU.64 R4, [R1+0x23f8] ;  /* 0x0023f80001047983 */ /* 0x002ea80000300a00 */
[----:B------:R-:W3:Y:S04]  /*5d830*/  LDL.LU R29, [R1+0x23f0] ;  /* 0x0023f000011d7983 */ /* 0x000ee80000300800 */
[----:B------:R1:W-:Y:S04]  /*5d840*/  STL.64 [R1+0xb68], R10 ;  /* 0x000b680a01007387 */ /* 0x0003e80000100a00 */
[----:B-1----:R-:W4:Y:S04]  /*5d850*/  LDL.LU.64 R10, [R1+0x23e8] ;  /* 0x0023e800010a7983 */ /* 0x002f280000300a00 */
[----:B----4-:R-:W-:Y:S04]  /*5d860*/  STL.64 [R1+0x23d8], R10 ;  /* 0x0023d80a01007387 */ /* 0x010fe80000100a00 */
[----:B---3--:R1:W-:Y:S04]  /*5d870*/  STL.64 [R1+0x23e0], R28 ;  /* 0x0023e01c01007387 */ /* 0x0083e80000100a00 */
[----:B-1----:R0:W3:Y:S04]  /*5d880*/  LDL.64 R28, [R1+0xb40] ;  /* 0x000b4000011c7983 */ /* 0x0020e80000100a00 */
[----:B---3--:R-:W3:Y:S04]  /*5d890*/  LDL.LU R29, [R1+0x4] ;  /* 0x00000400011d7983 */ /* 0x008ee80000300800 */
[----:B------:R-:W-:Y:S04]  /*5d8a0*/  STL.64 [R1+0x23c0], R12 ;  /* 0x0023c00c01007387 */ /* 0x000fe80000100a00 */
[----:B------:R1:W-:Y:S04]  /*5d8b0*/  STL [R1+0x23c8], R13 ;  /* 0x0023c80d01007387 */ /* 0x0003e80000100800 */
[----:B-1----:R0:W3:Y:S04]  /*5d8c0*/  LDL.64 R12, [R1+0xb48] ;  /* 0x000b4800010c7983 */ /* 0x0020e80000100a00 */
[----:B------:R1:W-:Y:S04]  /*5d8d0*/  STL.64 [R1+0x23b0], R8 ;  /* 0x0023b00801007387 */ /* 0x0003e80000100a00 */
[----:B-1----:R-:W4:Y:S04]  /*5d8e0*/  LDL.LU R9, [R1+0x3c] ;  /* 0x00003c0001097983 */ /* 0x002f280000300800 */
[----:B------:R-:W-:Y:S04]  /*5d8f0*/  STL.64 [R1+0x23d0], R6 ;  /* 0x0023d00601007387 */ /* 0x000fe80000100a00 */
[----:B--2---:R1:W-:Y:S04]  /*5d900*/  STL [R1+0x23b8], R5 ;  /* 0x0023b80501007387 */ /* 0x0043e80000100800 */
[----:B-1----:R-:W2:Y:S01]  /*5d910*/  LDL.LU R5, [R1+0x8] ;  /* 0x0000080001057983 */ /* 0x002ea20000300800 */
[----:B---3--:R-:W-:-:S05]  /*5d920*/  IMAD.X R13, R29, 0x1, R25, P0 ;  /* 0x000000011d0d7824 */ /* 0x008fca00000e0619 */
[----:B------:R-:W-:Y:S01]  /*5d930*/  STL [R1+0xb4c], R13 ;  /* 0x000b4c0d01007387 */ /* 0x000fe20000100800 */
[----:B--2---:R-:W-:-:S05]  /*5d940*/  IMAD.X R29, R5, 0x1, R19, P3 ;  /* 0x00000001051d7824 */ /* 0x004fca00018e0613 */
[----:B------:R1:W-:Y:S04]  /*5d950*/  STL [R1+0xb44], R29 ;  /* 0x000b441d01007387 */ /* 0x0003e80000100800 */
[----:B-1----:R-:W2:Y:S01]  /*5d960*/  LDL.LU.64 R28, [R1+0x23e0] ;  /* 0x0023e000011c7983 */ /* 0x002ea20000300a00 */
[C---:B----4-:R-:W-:Y:S02]  /*5d970*/  IADD3 R10, P2, R9.reuse, R20, RZ ;  /* 0x00000014090a7210 */ /* 0x050fe40007f5e0ff */
[----:B------:R-:W-:-:S03]  /*5d980*/  IADD3 R12, P0, R9, R22, RZ ;  /* 0x00000016090c7210 */ /* 0x000fc60007f1e0ff */
[C---:B------:R-:W-:Y:S02]  /*5d990*/  IMAD.X R11, R5.reuse, 0x1, R21, P2 ;  /* 0x00000001050b7824 */ /* 0x040fe400010e0615 */
[----:B------:R-:W-:-:S03]  /*5d9a0*/  IMAD.X R13, R5, 0x1, R24, P0 ;  /* 0x00000001050d7824 */ /* 0x000fc600000e0618 */
[----:B------:R1:W-:Y:S01]  /*5d9b0*/  STL.64 [R1+0xb38], R10 ;  /* 0x000b380a01007387 */ /* 0x0003e20000100a00 */
[----:B--2---:R-:W-:-:S05]  /*5d9c0*/  SHF.R.S32.HI R6, RZ, 0x1f, R29 ;  /* 0x0000001fff067819 */ /* 0x004fca000001141d */
[----:B------:R2:W-:Y:S04]  /*5d9d0*/  STL [R1+0x4], R6 ;  /* 0x0000040601007387 */ /* 0x0005e80000100800 */
[----:B-1----:R-:W3:Y:S01]  /*5d9e0*/  LDL.LU.64 R10, [R1+0x23d8] ;  /* 0x0023d800010a7983 */ /* 0x002ee20000300a00 */
[----:B--2---:R-:W-:-:S05]  /*5d9f0*/  IADD3 R6, P2, R29, R18, RZ ;  /* 0x000000121d067210 */ /* 0x004fca0007f5e0ff */
[----:B------:R1:W-:Y:S04]  /*5da00*/  STL [R1+0xb00], R6 ;  /* 0x000b000601007387 */ /* 0x0003e80000100800 */
[----:B-1----:R-:W2:Y:S04]  /*5da10*/  LDL.LU.64 R6, [R1+0x23d0] ;  /* 0x0023d00001067983 */ /* 0x002ea80000300a00 */
[----:B------:R1:W-:Y:S04]  /*5da20*/  STL.64 [R1+0xb28], R12 ;  /* 0x000b280c01007387 */ /* 0x0003e80000100a00 */
[----:B-1----:R0:W4:Y:S01]  /*5da30*/  LDL.LU R13, [R1+0x23c8] ;  /* 0x0023c800010d7983 */ /* 0x0021220000300800 */
[----:B------:R-:W-:-:S02]  /*5da40*/  IADD3 R12, P0, R29, R20, RZ ;  /* 0x000000141d0c7210 */ /* 0x000fc40007f1e0ff */
[----:B------:R-:W-:-:S03]  /*5da50*/  IADD3 R8, P3, R9, R23, RZ ;  /* 0x0000001709087210 */ /* 0x000fc60007f7e0ff */
[----:B------:R4:W-:Y:S02]  /*5da60*/  STL [R1+0xaf8], R12 ;  /* 0x000af80c01007387 */ /* 0x0009e40000100800 */
[----:B------:R-:W-:Y:S02]  /*5da70*/  IMAD.X R9, R5, 0x1, R25, P3 ;  /* 0x0000000105097824 */ /* 0x000fe400018e0619 */
[----:B----4-:R-:W4:Y:S04]  /*5da80*/  LDL.LU.64 R12, [R1+0x23c0] ;  /* 0x0023c000010c7983 */ /* 0x010f280000300a00 */
[----:B------:R-:W3:Y:S04]  /*5da90*/  LDL.LU R5, [R1+0x23b8] ;  /* 0x0023b80001057983 */ /* 0x000ee80000300800 */
[----:B------:R1:W-:Y:S04]  /*5daa0*/  STL.64 [R1+0xb08], R8 ;  /* 0x000b080801007387 */ /* 0x0003e80000100a00 */
[----:B-1----:R-:W2:Y:S04]  /*5dab0*/  LDL.LU.64 R8, [R1+0x23b0] ;  /* 0x0023b00001087983 */ /* 0x002ea80000300a00 */
[----:B---3--:R1:W-:Y:S04]  /*5dac0*/  STL.64 [R1+0x2398], R4 ;  /* 0x0023980401007387 */ /* 0x0083e80000100a00 */
[----:B-1----:R0:W3:Y:S04]  /*5dad0*/  LDL.64 R4, [R1+0xb00] ;  /* 0x000b000001047983 */ /* 0x0020e80000100a00 */
[----:B------:R-:W-:Y:S04]  /*5dae0*/  STL.64 [R1+0x23a0], R26 ;  /* 0x0023a01a01007387 */ /* 0x000fe80000100a00 */
[----:B------:R1:W-:Y:S04]  /*5daf0*/  STL [R1+0x23a8], R27 ;  /* 0x0023a81b01007387 */ /* 0x0003e80000100800 */
[----:B-1----:R-:W4:Y:S01]  /*5db00*/  LDL.LU R27, [R1+0x54] ;  /* 0x00005400011b7983 */ /* 0x002f220000300800 */
[----:B---3--:R-:W-:-:S05]  /*5db10*/  SHF.R.S32.HI R5, RZ, 0x1f, R29 ;  /* 0x0000001fff057819 */ /* 0x008fca000001141d */
[----:B------:R-:W-:-:S05]  /*5db20*/  IMAD.X R5, R5, 0x1, R19, P2 ;  /* 0x0000000105057824 */ /* 0x000fca00010e0613 */
[----:B------:R1:W-:Y:S04]  /*5db30*/  STL [R1+0xb04], R5 ;  /* 0x000b040501007387 */ /* 0x0003e80000100800 */
[----:B-1----:R-:W3:Y:S04]  /*5db40*/  LDL.LU R5, [R1+0x4] ;  /* 0x0000040001057983 */ /* 0x002ee80000300800 */
[----:B------:R1:W-:Y:S04]  /*5db50*/  STL.64 [R1+0x2388], R14 ;  /* 0x0023880e01007387 */ /* 0x0003e80000100a00 */
[----:B-1----:R0:W3:Y:S01]  /*5db60*/  LDL.64 R14, [R1+0xaf8] ;  /* 0x000af800010e7983 */ /* 0x0020e20000100a00 */
[----:B------:R-:W-:-:S02]  /*5db70*/  IADD3 R26, P3, R29, R22, RZ ;  /* 0x000000161d1a7210 */ /* 0x000fc40007f7e0ff */
[----:B------:R-:W-:Y:S02]  /*5db80*/  IADD3 R4, P2, R29, R23, RZ ;  /* 0x000000171d047210 */ /* 0x000fe40007f5e0ff */
[----:B----4-:R-:W-:-:S05]  /*5db90*/  SHF.R.S32.HI R29, RZ, 0x1f, R27 ;  /* 0x0000001fff1d7819 */ /* 0x010fca000001141b */
[----:B------:R-:W-:Y:S01]  /*5dba0*/  STL [R1+0x8], R29 ;  /* 0x0000081d01007387 */ /* 0x000fe20000100800 */
[----:B---3--:R-:W-:Y:S01]  /*5dbb0*/  IMAD.X R15, R5, 0x1, R21, P0 ;  /* 0x00000001050f7824 */ /* 0x008fe200000e0615 */
[----:B------:R-:W-:-:S04]  /*5dbc0*/  IADD3 R14, P0, R27, R18, RZ ;  /* 0x000000121b0e7210 */ /* 0x000fc80007f1e0ff */
[----:B------:R1:W-:Y:S02]  /*5dbd0*/  STL [R1+0xafc], R15 ;  /* 0x000afc0f01007387 */ /* 0x0003e40000100800 */
[----:B-1----:R-:W-:Y:S02]  /*5dbe0*/  IMAD.MOV.U32 R15, RZ, RZ, R27 ;  /* 0x000000ffff0f7224 */ /* 0x002fe400078e001b */
[----:B------:R-:W-:-:S05]  /*5dbf0*/  IMAD.X R27, R5, 0x1, R24, P3 ;  /* 0x00000001051b7824 */ /* 0x000fca00018e0618 */
[----:B------:R1:W-:Y:S04]  /*5dc00*/  STL.64 [R1+0xae8], R26 ;  /* 0x000ae81a01007387 */ /* 0x0003e80000100a00 */
[----:B-1----:R0:W3:Y:S01]  /*5dc10*/  LDL.LU R27, [R1+0x23a8] ;  /* 0x0023a800011b7983 */ /* 0x0020e20000300800 */
[----:B------:R-:W-:Y:S01]  /*5dc20*/  IADD3 R26, P3, R15, R20, RZ ;  /* 0x000000140f1a7210 */ /* 0x000fe20007f7e0ff */
[----:B------:R-:W-:-:S04]  /*5dc30*/  IMAD.X R5, R5, 0x1, R25, P2 ;  /* 0x0000000105057824 */ /* 0x000fc800010e0619 */
[----:B------:R3:W-:Y:S04]  /*5dc40*/  STL [R1+0xab8], R26 ;  /* 0x000ab81a01007387 */ /* 0x0007e80000100800 */
[----:B---3--:R-:W3:Y:S04]  /*5dc50*/  LDL.LU.64 R26, [R1+0x23a0] ;  /* 0x0023a000011a7983 */ /* 0x008ee80000300a00 */
[----:B------:R1:W-:Y:S04]  /*5dc60*/  STL.64 [R1+0xac8], R4 ;  /* 0x000ac80401007387 */ /* 0x0003e80000100a00 */
[----:B-1----:R-:W4:Y:S04]  /*5dc70*/  LDL.LU.64 R4, [R1+0x2398] ;  /* 0x0023980001047983 */ /* 0x002f280000300a00 */
[----:B------:R1:W-:Y:S02]  /*5dc80*/  STL.64 [R1+0x2380], R24 ;  /* 0x0023801801007387 */ /* 0x0003e40000100a00 */
[----:B-1----:R-:W-:-:S05]  /*5dc90*/  IADD3 R24, P2, R15, R22, RZ ;  /* 0x000000160f187210 */ /* 0x002fca0007f5e0ff */
[----:B------:R1:W-:Y:S04]  /*5dca0*/  STL [R1+0xaa8], R24 ;  /* 0x000aa81801007387 */ /* 0x0003e80000100800 */
[----:B-1----:R0:W2:Y:S02]  /*5dcb0*/  LDL.64 R24, [R1+0xab8] ;  /* 0x000ab80001187983 */ /* 0x0020a40000100a00 */
[----:B--2---:R-:W-:Y:S02]  /*5dcc0*/  IMAD.MOV.U32 R25, RZ, RZ, R15 ;  /* 0x000000ffff197224 */ /* 0x004fe400078e000f */
[----:B------:R-:W-:Y:S02]  /*5dcd0*/  IMAD.X R15, R29, 0x1, R19, P0 ;  /* 0x000000011d0f7824 */ /* 0x000fe400000e0613 */
[----:B------:R-:W2:Y:S04]  /*5dce0*/  LDL.LU R29, [R1+0x2390] ;  /* 0x00239000011d7983 */ /* 0x000ea80000300800 */
[----:B------:R1:W-:Y:S04]  /*5dcf0*/  STL.64 [R1+0xac0], R14 ;  /* 0x000ac00e01007387 */ /* 0x0003e80000100a00 */
[----:B-1----:R-:W4:Y:S04]  /*5dd00*/  LDL.LU.64 R14, [R1+0x2388] ;  /* 0x00238800010e7983 */ /* 0x002f280000300a00 */
[----:B------:R1:W-:Y:S04]  /*5dd10*/  STL.64 [R1+0x2378], R12 ;  /* 0x0023780c01007387 */ /* 0x0003e80000100a00 */
[----:B-1----:R0:W3:Y:S04]  /*5dd20*/  LDL.64 R12, [R1+0xaa8] ;  /* 0x000aa800010c7983 */ /* 0x0020e80000100a00 */
[----:B------:R-:W-:Y:S04]  /*5dd30*/  STL.64 [R1+0x2368], R6 ;  /* 0x0023680601007387 */ /* 0x000fe80000100a00 */
[----:B------:R1:W-:Y:S04]  /*5dd40*/  STL [R1+0x2308], R2 ;  /* 0x0023080201007387 */ /* 0x0003e80000100800 */
[----:B-1----:R-:W3:Y:S04]  /*5dd50*/  LDL.LU R2, [R1+0x5c] ;  /* 0x00005c0001027983 */ /* 0x002ee80000300800 */
[----:B------:R-:W-:Y:S04]  /*5dd60*/  STL.64 [R1+0x2370], R22 ;  /* 0x0023701601007387 */ /* 0x000fe80000100a00 */
[----:B------:R-:W2:Y:S01]  /*5dd70*/  LDL.LU R7, [R1+0x8] ;  /* 0x0000080001077983 */ /* 0x000ea20000300800 */
[----:B------:R-:W-:-:S02]  /*5dd80*/  IADD3 R6, P0, R25, R23, RZ ;  /* 0x0000001719067210 */ /* 0x000fc40007f1e0ff */
[----:B---3--:R-:W-:Y:S01]  /*5dd90*/  SHF.R.S32.HI R13, RZ, 0x1f, R2 ;  /* 0x0000001fff0d7819 */ /* 0x008fe20000011402 */
[----:B--2---:R-:W-:-:S04]  /*5dda0*/  IMAD.X R25, R7, 0x1, R21, P3 ;  /* 0x0000000107197824 */ /* 0x004fc800018e0615 */
[----:B------:R-:W-:Y:S04]  /*5ddb0*/  STL [R1+0x4], R13 ;  /* 0x0000040d01007387 */ /* 0x000fe80000100800 */
[----:B------:R1:W-:Y:S04]  /*5ddc0*/  STL [R1+0xabc], R25 ;  /* 0x000abc1901007387 */ /* 0x0003e80000100800 */
[----:B-1----:R-:W2:Y:S04]  /*5ddd0*/  LDL.LU.64 R24, [R1+0x2380] ;  /* 0x0023800001187983 */ /* 0x002ea80000300a00 */
[----:B------:R-:W-:Y:S04]  /*5dde0*/  STL [R1+0x2358], R28 ;  /* 0x0023581c01007387 */ /* 0x000fe80000100800 */
[----:B------:R-:W-:Y:S04]  /*5ddf0*/  STL [R1+0x235c], R29 ;  /* 0x00235c1d01007387 */ /* 0x000fe80000100800 */
[----:B------:R-:W-:Y:S01]  /*5de00*/  STL.64 [R1+0x2360], R18 ;  /* 0x0023601201007387 */ /* 0x000fe20000100a00 */
[C---:B--2---:R-:W-:Y:S01]  /*5de10*/  IMAD.X R13, R7.reuse, 0x1, R24, P2 ;  /* 0x00000001070d7824 */ /* 0x044fe200010e0618 */
[----:B------:R-:W-:Y:S01]  /*5de20*/  IADD3 R22, P2, R2, R20, RZ ;  /* 0x0000001402167210 */ /* 0x000fe20007f5e0ff */
[----:B------:R-:W-:-:S03]  /*5de30*/  IMAD.X R7, R7, 0x1, R25, P0 ;  /* 0x0000000107077824 */ /* 0x000fc600000e0619 */
[----:B------:R1:W-:Y:S04]  /*5de40*/  STL [R1+0xaac], R13 ;  /* 0x000aac0d01007387 */ /* 0x0003e80000100800 */
[----:B-1----:R-:W2:Y:S04]  /*5de50*/  LDL.LU.64 R12, [R1+0x2378] ;  /* 0x00237800010c7983 */ /* 0x002ea80000300a00 */
[----:B------:R1:W-:Y:S04]  /*5de60*/  STL [R1+0xa78], R22 ;  /* 0x000a781601007387 */ /* 0x0003e80000100800 */
[----:B-1----:R-:W3:Y:S04]  /*5de70*/  LDL.LU.64 R22, [R1+0x2370] ;  /* 0x0023700001167983 */ /* 0x002ee80000300a00 */
[----:B------:R1:W-:Y:S04]  /*5de80*/  STL.64 [R1+0xa88], R6 ;  /* 0x000a880601007387 */ /* 0x0003e80000100a00 */
[----:B-1----:R-:W4:Y:S01]  /*5de90*/  LDL.LU.64 R6, [R1+0x2368] ;  /* 0x0023680001067983 */ /* 0x002f220000300a00 */
[----:B------:R-:W-:-:S02]  /*5dea0*/  IADD3 R28, P3, R2, R18, RZ ;  /* 0x00000012021c7210 */ /* 0x000fc40007f7e0ff */
[----:B---3--:R-:W-:Y:S01]  /*5deb0*/  IADD3 R18, P0, R2, R22, RZ ;  /* 0x0000001602127210 */ /* 0x008fe20007f1e0ff */
[----:B----4-:R1:W-:Y:S04]  /*5dec0*/  STL.64 [R1+0x2350], R6 ;  /* 0x0023500601007387 */ /* 0x0103e80000100a00 */
[----:B-1----:R0:W3:Y:S04]  /*5ded0*/  LDL.64 R6, [R1+0xa78] ;  /* 0x000a780001067983 */ /* 0x0020e80000100a00 */
[----:B------:R1:W-:Y:S04]  /*5dee0*/  STL.64 [R1+0x2348], R24 ;  /* 0x0023481801007387 */ /* 0x0003e80000100a00 */
[----:B-1----:R-:W4:Y:S04]  /*5def0*/  LDL R24, [R1+0x44] ;  /* 0x0000440001187983 */ /* 0x002f280000100800 */
[----:B------:R1:W-:Y:S04]  /*5df00*/  STL [R1+0xa60], R18 ;  /* 0x000a601201007387 */ /* 0x0003e80000100800 */
[----:B-1----:R-:W2:Y:S01]  /*5df10*/  LDL.LU.64 R18, [R1+0x2360] ;  /* 0x0023600001127983 */ /* 0x002ea20000300a00 */
[----:B------:R-:W-:-:S05]  /*5df20*/  SHF.R.S32.HI R29, RZ, 0x1f, R2 ;  /* 0x0000001fff1d7819 */ /* 0x000fca0000011402 */
[----:B--2---:R-:W-:-:S05]  /*5df30*/  IMAD.X R29, R29, 0x1, R19, P3 ;  /* 0x000000011d1d7824 */ /* 0x004fca00018e0613 */
[----:B------:R1:W-:Y:S02]  /*5df40*/  STL.64 [R1+0xa80], R28 ;  /* 0x000a801c01007387 */ /* 0x0003e40000100a00 */
[----:B-1----:R-:W-:Y:S02]  /*5df50*/  IADD3 R28, P3, R2, R23, RZ ;  /* 0x00000017021c7210 */ /* 0x002fe40007f7e0ff */
[----:B------:R0:W2:Y:S04]  /*5df60*/  LDL.LU R29, [R1+0x235c] ;  /* 0x00235c00011d7983 */ /* 0x0000a80000300800 */
[----:B------:R1:W-:Y:S04]  /*5df70*/  STL [R1+0xa58], R28 ;  /* 0x000a581c01007387 */ /* 0x0003e80000100800 */
[----:B-1----:R-:W4:Y:S04]  /*5df80*/  LDL.LU R28, [R1+0x2358] ;  /* 0x00235800011c7983 */ /* 0x002f280000300800 */
[----:B------:R1:W-:Y:S04]  /*5df90*/  STL.64 [R1+0x2340], R22 ;  /* 0x0023401601007387 */ /* 0x0003e80000100a00 */
[----:B-1----:R0:W3:Y:S04]  /*5dfa0*/  LDL.64 R22, [R1+0xa58] ;  /* 0x000a580001167983 */ /* 0x0020e80000100a00 */
[----:B---3--:R-:W3:Y:S01]  /*5dfb0*/  LDL.LU R23, [R1+0x4] ;  /* 0x0000040001177983 */ /* 0x008ee20000300800 */
[----:B--2---:R-:W-:-:S02]  /*5dfc0*/  IMAD.MOV.U32 R29, RZ, RZ, R3 ;  /* 0x000000ffff1d7224 */ /* 0x004fc400078e0003 */
[----:B---3--:R-:W-:-:S05]  /*5dfd0*/  IMAD.X R7, R23, 0x1, R21, P2 ;  /* 0x0000000117077824 */ /* 0x008fca00010e0615 */
[----:B------:R1:W-:Y:S04]  /*5dfe0*/  STL [R1+0xa7c], R7 ;  /* 0x000a7c0701007387 */ /* 0x0003e80000100800 */
[----:B-1----:R-:W2:Y:S04]  /*5dff0*/  LDL.LU.64 R6, [R1+0x2350] ;  /* 0x0023500001067983 */ /* 0x002ea80000300a00 */
[----:B------:R-:W3:Y:S01]  /*5e000*/  LDL R3, [R1+0x48] ;  /* 0x0000480001037983 */ /* 0x000ee20000100800 */
[----:B----4-:R-:W-:Y:S02]  /*5e010*/  SHF.R.S32.HI R2, RZ, 0x1f, R24 ;  /* 0x0000001fff027819 */ /* 0x010fe40000011418 */
[----:B------:R-:W-:-:S03]  /*5e020*/  IADD3 R24, P2, R24, R18, RZ ;  /* 0x0000001218187210 */ /* 0x000fc60007f5e0ff */
[----:B---3--:R-:W-:Y:S04]  /*5e030*/  STL.64 [R1+0x2338], R2 ;  /* 0x0023380201007387 */ /* 0x008fe80000100a00 */
[----:B--2---:R1:W-:Y:S04]  /*5e040*/  STL.64 [R1+0x2320], R6 ;  /* 0x0023200601007387 */ /* 0x0043e80000100a00 */
[----:B-1----:R0:W2:Y:S04]  /*5e050*/  LDL.64 R6, [R1+0xa60] ;  /* 0x000a600001067983 */ /* 0x0020a80000100a00 */
[----:B------:R1:W-:Y:S04]  /*5e060*/  STL [R1+0xa50], R24 ;  /* 0x000a501801007387 */ /* 0x0003e80000100800 */
[----:B-1----:R-:W2:Y:S02]  /*5e070*/  LDL.LU.64 R24, [R1+0x2348] ;  /* 0x0023480001187983 */ /* 0x002ea40000300a00 */
[----:B--2---:R-:W-:-:S02]  /*5e080*/  IMAD.X R7, R23, 0x1, R24, P0 ;  /* 0x0000000117077824 */ /* 0x004fc400000e0618 */
[----:B------:R-:W-:-:S03]  /*5e090*/  IMAD.X R23, R23, 0x1, R25, P3 ;  /* 0x0000000117177824 */ /* 0x000fc600018e0619 */
[----:B------:R-:W-:Y:S04]  /*5e0a0*/  STL [R1+0xa64], R7 ;  /* 0x000a640701007387 */ /* 0x000fe80000100800 */
[----:B------:R1:W-:Y:S04]  /*5e0b0*/  STL.64 [R1+0x2328], R26 ;  /* 0x0023281a01007387 */ /* 0x0003e80000100a00 */
[----:B-1----:R-:W2:Y:S04]  /*5e0c0*/  LDL.LU R26, [R1+0x44] ;  /* 0x00004400011a7983 */ /* 0x002ea80000300800 */
[----:B------:R1:W-:Y:S04]  /*5e0d0*/  STL.64 [R1+0x2330], R4 ;  /* 0x0023300401007387 */ /* 0x0003e80000100a00 */
[----:B-1----:R0:W3:Y:S04]  /*5e0e0*/  LDL.64 R4, [R1+0xa50] ;  /* 0x000a500001047983 */ /* 0x0020e80000100a00 */
[----:B------:R1:W-:Y:S04]  /*5e0f0*/  STL [R1+0xa5c], R23 ;  /* 0x000a5c1701007387 */ /* 0x0003e80000100800 */
[----:B-1----:R-:W2:Y:S02]  /*5e100*/  LDL.LU.64 R22, [R1+0x2340] ;  /* 0x0023400001167983 */ /* 0x002ea40000300a00 */
[----:B--2---:R-:W-:-:S05]  /*5e110*/  IADD3 R2, P3, R26, R22, RZ ;  /* 0x000000161a027210 */ /* 0x004fca0007f7e0ff */
[----:B------:R1:W-:Y:S04]  /*5e120*/  STL [R1+0xa28], R2 ;  /* 0x000a280201007387 */ /* 0x0003e80000100800 */
[----:B-1----:R-:W3:Y:S01]  /*5e130*/  LDL.LU.64 R2, [R1+0x2338] ;  /* 0x0023380001027983 */ /* 0x002ee20000300a00 */
[----:B------:R-:W-:Y:S01]  /*5e140*/  IADD3 R6, P0, R26, R20, RZ ;  /* 0x000000141a067210 */ /* 0x000fe20007f1e0ff */
[----:B---3--:R-:W-:Y:S01]  /*5e150*/  IMAD.X R5, R2, 0x1, R19, P2 ;  /* 0x0000000102057824 */ /* 0x008fe200010e0613 */
[----:B------:R-:W-:-:S03]  /*5e160*/  IADD3 R26, P2, R26, R23, RZ ;  /* 0x000000171a1a7210 */ /* 0x000fc60007f5e0ff */
[C---:B------:R-:W-:Y:S01]  /*5e170*/  IMAD.X R7, R2.reuse, 0x1, R21, P0 ;  /* 0x0000000102077824 */ /* 0x040fe200000e0615 */
[----:B------:R1:W-:Y:S04]  /*5e180*/  STL [R1+0xa54], R5 ;  /* 0x000a540501007387 */ /* 0x0003e80000100800 */
[----:B-1----:R-:W2:Y:S04]  /*5e190*/  LDL.LU.64 R4, [R1+0x2330] ;  /* 0x0023300001047983 */ /* 0x002ea80000300a00 */
[----:B------:R1:W-:Y:S04]  /*5e1a0*/  STL [R1+0xa18], R26 ;  /* 0x000a181a01007387 */ /* 0x0003e80000100800 */
[----:B-1----:R-:W3:Y:S04]  /*5e1b0*/  LDL.LU.64 R26, [R1+0x2328] ;  /* 0x00232800011a7983 */ /* 0x002ee80000300a00 */
[----:B------:R-:W-:Y:S04]  /*5e1c0*/  STL.64 [R1+0x2310], R22 ;  /* 0x0023101601007387 */ /* 0x000fe80000100a00 */
[----:B------:R1:W-:Y:S04]  /*5e1d0*/  STL [R1+0x2318], R23 ;  /* 0x0023181701007387 */ /* 0x0003e80000100800 */
[----:B-1----:R0:W4:Y:S04]  /*5e1e0*/  LDL.64 R22, [R1+0xa28] ;  /* 0x000a280001167983 */ /* 0x0021280000100a00 */
[----:B------:R1:W-:Y:S04]  /*5e1f0*/  STL.64 [R1+0xa48], R6 ;  /* 0x000a480601007387 */ /* 0x0003e80000100a00 */
[----:B-1----:R-:W2:Y:S01]  /*5e200*/  LDL.LU.64 R6, [R1+0x2320] ;  /* 0x0023200001067983 */ /* 0x002ea20000300a00 */
[----:B----4-:R-:W-:-:S03]  /*5e210*/  IMAD.X R23, R2, 0x1, R24, P3 ;  /* 0x0000000102177824 */ /* 0x010fc600018e0618 */
[----:B--2---:R1:W-:Y:S04]  /*5e220*/  STL.64 [R1+0x22f8], R6 ;  /* 0x0022f80601007387 */ /* 0x0043e80000100a00 */
[----:B-1----:R-:W2:Y:S04]  /*5e230*/  LDL.LU R6, [R1+0x48] ;  /* 0x0000480001067983 */ /* 0x002ea80000300800 */
[----:B---3--:R-:W-:Y:S04]  /*5e240*/  STL.64 [R1+0x2300], R26 ;  /* 0x0023001a01007387 */ /* 0x008fe80000100a00 */
[----:B------:R1:W-:Y:S04]  /*5e250*/  STL.64 [R1+0x22f0], R4 ;  /* 0x0022f00401007387 */ /* 0x0003e80000100a00 */
[----:B-1----:R0:W3:Y:S04]  /*5e260*/  LDL.64 R4, [R1+0xa18] ;  /* 0x000a180001047983 */ /* 0x0020e80000100a00 */
[----:B------:R1:W-:Y:S04]  /*5e270*/  STL [R1+0xa2c], R23 ;  /* 0x000a2c1701007387 */ /* 0x0003e80000100800 */
[----:B-1----:R0:W4:Y:S01]  /*5e280*/  LDL.LU R23, [R1+0x2318] ;  /* 0x0023180001177983 */ /* 0x0021220000300800 */
[----:B--2---:R-:W-:-:S05]  /*5e290*/  IADD3 R22, P3, R6, R20, RZ ;  /* 0x0000001406167210 */ /* 0x004fca0007f7e0ff */
[----:B------:R4:W-:Y:S01]  /*5e2a0*/  STL [R1+0xa08], R22 ;  /* 0x000a081601007387 */ /* 0x0009e20000100800 */
[----:B---3--:R-:W-:-:S03]  /*5e2b0*/  IMAD.X R5, R2, 0x1, R25, P2 ;  /* 0x0000000102057824 */ /* 0x008fc600010e0619 */
[----:B----4-:R-:W2:Y:S04]  /*5e2c0*/  LDL.LU.64 R22, [R1+0x2310] ;  /* 0x0023100001167983 */ /* 0x010ea80000300a00 */
[----:B------:R-:W3:Y:S01]  /*5e2d0*/  LDL.LU R2, [R1+0x2308] ;  /* 0x0023080001027983 */ /* 0x000ee20000300800 */
[----:B------:R-:W-:Y:S02]  /*5e2e0*/  SHF.R.S32.HI R3, RZ, 0x1f, R3 ;  /* 0x0000001fff037819 */ /* 0x000fe40000011403 */
[C---:B------:R-:W-:Y:S01]  /*5e2f0*/  IADD3 R26, P0, R6.reuse, R18, RZ ;  /* 0x00000012061a7210 */ /* 0x040fe20007f1e0ff */
[----:B------:R-:W-:Y:S04]  /*5e300*/  STL [R1+0xa1c], R5 ;  /* 0x000a1c0501007387 */ /* 0x000fe80000100800 */
[----:B------:R-:W-:Y:S01]  /*5e310*/  IMAD.X R27, R3, 0x1, R19, P0 ;  /* 0x00000001031b7824 */ /* 0x000fe200000e0613 */
[----:B------:R-:W-:Y:S04]  /*5e320*/  STL [R1+0x22b0], R28 ;  /* 0x0022b01c01007387 */ /* 0x000fe80000100800 */
[----:B------:R1:W-:Y:S04]  /*5e330*/  STL.64 [R1+0xa10], R26 ;  /* 0x000a101a01007387 */ /* 0x0003e80000100a00 */
[----:B-1----:R-:W4:Y:S01]  /*5e340*/  LDL.LU.64 R26, [R1+0x2300] ;  /* 0x00230000011a7983 */ /* 0x002f220000300a00 */
[----:B--2---:R-:W-:-:S02]  /*5e350*/  IADD3 R4, P2, R6, R22, RZ ;  /* 0x0000001606047210 */ /* 0x004fc40007f5e0ff */
[----:B------:R-:W-:Y:S02]  /*5e360*/  IADD3 R6, P0, R6, R23, RZ ;  /* 0x0000001706067210 */ /* 0x000fe40007f1e0ff */
[----:B---3--:R-:W-:-:S03]  /*5e370*/  SHF.R.S32.HI R5, RZ, 0x1f, R2 ;  /* 0x0000001fff057819 */ /* 0x008fc60000011402 */
[----:B------:R1:W-:Y:S04]  /*5e380*/  STL [R1+0x9d8], R6 ;  /* 0x0009d80601007387 */ /* 0x0003e80000100800 */
[----:B-1----:R-:W2:Y:S04]  /*5e390*/  LDL.LU.64 R6, [R1+0x22f8] ;  /* 0x0022f80001067983 */ /* 0x002ea80000300a00 */
[----:B------:R1:W-:Y:S04]  /*5e3a0*/  STL [R1+0x22e8], R29 ;  /* 0x0022e81d01007387 */ /* 0x0003e80000100800 */
[----:B------:R3:W-:Y:S04]  /*5e3b0*/  STL [R1+0x8], R5 ;  /* 0x0000080501007387 */ /* 0x0007e80000100800 */
[----:B-1----:R0:W4:Y:S01]  /*5e3c0*/  LDL.64 R28, [R1+0xa08] ;  /* 0x000a0800011c7983 */ /* 0x0021220000100a00 */
[----:B---3--:R-:W-:-:S02]  /*5e3d0*/  IMAD.X R5, R3, 0x1, R24, P2 ;  /* 0x0000000103057824 */ /* 0x008fc400010e0618 */
[----:B----4-:R-:W-:-:S05]  /*5e3e0*/  IMAD.X R29, R3, 0x1, R21, P3 ;  /* 0x00000001031d7824 */ /* 0x010fca00018e0615 */
[----:B------:R-:W-:Y:S04]  /*5e3f0*/  STL [R1+0xa0c], R29 ;  /* 0x000a0c1d01007387 */ /* 0x000fe80000100800 */
[----:B------:R1:W-:Y:S04]  /*5e400*/  STL.64 [R1+0x9e8], R4 ;  /* 0x0009e80401007387 */ /* 0x0003e80000100a00 */
[----:B-1----:R-:W3:Y:S01]  /*5e410*/  LDL.LU.64 R4, [R1+0x22f0] ;  /* 0x0022f00001047983 */ /* 0x002ee20000300a00 */
[----:B------:R-:W-:-:S03]  /*5e420*/  IADD3 R28, P3, R2, R18, RZ ;  /* 0x00000012021c7210 */ /* 0x000fc60007f7e0ff */
[----:B---3--:R-:W-:Y:S04]  /*5e430*/  STL.64 [R1+0x22e0], R4 ;  /* 0x0022e00401007387 */ /* 0x008fe80000100a00 */
[----:B------:R1:W-:Y:S04]  /*5e440*/  STL.64 [R1+0x22d8], R12 ;  /* 0x0022d80c01007387 */ /* 0x0003e80000100a00 */
[----:B-1----:R0:W3:Y:S04]  /*5e450*/  LDL.64 R12, [R1+0x9d8] ;  /* 0x0009d800010c7983 */ /* 0x0020e80000100a00 */
[----:B------:R1:W-:Y:S04]  /*5e460*/  STL [R1+0x22c8], R14 ;  /* 0x0022c80e01007387 */ /* 0x0003e80000100800 */
[----:B-1----:R-:W4:Y:S01]  /*5e470*/  LDL.LU R14, [R1+0x8] ;  /* 0x00000800010e7983 */ /* 0x002f220000300800 */
[----:B---3--:R-:W-:-:S05]  /*5e480*/  IMAD.X R13, R3, 0x1, R25, P0 ;  /* 0x00000001030d7824 */ /* 0x008fca00000e0619 */
[----:B------:R-:W-:Y:S01]  /*5e490*/  STL [R1+0x9dc], R13 ;  /* 0x0009dc0d01007387 */ /* 0x000fe20000100800 */
[----:B----4-:R-:W-:-:S05]  /*5e4a0*/  IMAD.X R29, R14, 0x1, R19, P3 ;  /* 0x000000010e1d7824 */ /* 0x010fca00018e0613 */
[----:B------:R1:W-:Y:S04]  /*5e4b0*/  STL.64 [R1+0x9d0], R28 ;  /* 0x0009d01c01007387 */ /* 0x0003e80000100a00 */
[----:B-1----:R-:W3:Y:S04]  /*5e4c0*/  LDL.LU R29, [R1+0x22e8] ;  /* 0x0022e800011d7983 */ /* 0x002ee80000300800 */
[----:B------:R-:W-:Y:S04]  /*5e4d0*/  STL.64 [R1+0x22d0], R22 ;  /* 0x0022d01601007387 */ /* 0x000fe80000100a00 */
[----:B--2---:R1:W-:Y:S04]  /*5e4e0*/  STL.64 [R1+0x22b8], R6 ;  /* 0x0022b80601007387 */ /* 0x0043e80000100a00 */
[----:B-1----:R-:W2:Y:S01]  /*5e4f0*/  LDL.LU R6, [R1+0x58] ;  /* 0x0000580001067983 */ /* 0x002ea20000300800 */
[----:B------:R-:W-:-:S02]  /*5e500*/  IADD3 R4, P2, R2, R20, RZ ;  /* 0x0000001402047210 */ /* 0x000fc40007f5e0ff */
[----:B------:R-:W-:-:S03]  /*5e510*/  IADD3 R12, P0, R2, R22, RZ ;  /* 0x00000016020c7210 */ /* 0x000fc60007f1e0ff */
[C---:B------:R-:W-:Y:S02]  /*5e520*/  IMAD.X R5, R14.reuse, 0x1, R21, P2 ;  /* 0x000000010e057824 */ /* 0x040fe400010e0615 */
[----:B------:R-:W-:-:S03]  /*5e530*/  IMAD.X R13, R14, 0x1, R24, P0 ;  /* 0x000000010e0d7824 */ /* 0x000fc600000e0618 */
[----:B------:R1:W-:Y:S01]  /*5e540*/  STL.64 [R1+0x9c8], R4 ;  /* 0x0009c80401007387 */ /* 0x0003e20000100a00 */
[----:B------:R-:W-:-:S03]  /*5e550*/  IADD3 R2, P3, R2, R23, RZ ;  /* 0x0000001702027210 */ /* 0x000fc60007f7e0ff */
[----:B-1----:R-:W4:Y:S04]  /*5e560*/  LDL.LU.64 R4, [R1+0x22e0] ;  /* 0x0022e00001047983 */ /* 0x002f280000300a00 */
[----:B------:R-:W-:Y:S04]  /*5e570*/  STL.64 [R1+0x22c0], R26 ;  /* 0x0022c01a01007387 */ /* 0x000fe80000100a00 */
[----:B------:R1:W-:Y:S01]  /*5e580*/  STL.64 [R1+0x9a8], R12 ;  /* 0x0009a80c01007387 */ /* 0x0003e20000100a00 */
[----:B------:R-:W-:-:S03]  /*5e590*/  IMAD.X R3, R14, 0x1, R25, P3 ;  /* 0x000000010e037824 */ /* 0x000fc600018e0619 */
[----:B-1----:R-:W4:Y:S01]  /*5e5a0*/  LDL.LU.64 R12, [R1+0x22d8] ;  /* 0x0022d800010c7983 */ /* 0x002f220000300a00 */
[----:B--2---:R-:W-:-:S05]  /*5e5b0*/  IADD3 R22, P0, R6, R20, RZ ;  /* 0x0000001406167210 */ /* 0x004fca0007f1e0ff */
[----:B------:R1:W-:Y:S04]  /*5e5c0*/  STL [R1+0x988], R22 ;  /* 0x0009881601007387 */ /* 0x0003e80000100800 */
[----:B-1----:R-:W2:Y:S04]  /*5e5d0*/  LDL.LU.64 R22, [R1+0x22d0] ;  /* 0x0022d00001167983 */ /* 0x002ea80000300a00 */
[----:B------:R-:W3:Y:S01]  /*5e5e0*/  LDL.LU R14, [R1+0x22c8] ;  /* 0x0022c800010e7983 */ /* 0x000ee20000300800 */
[----:B------:R-:W-:Y:S02]  /*5e5f0*/  SHF.R.S32.HI R28, RZ, 0x1f, R6 ;  /* 0x0000001fff1c7819 */ /* 0x000fe40000011406 */
[----:B------:R-:W-:Y:S01]  /*5e600*/  IADD3 R26, P2, R6, R18, RZ ;  /* 0x00000012061a7210 */ /* 0x000fe20007f5e0ff */
[----:B------:R-:W-:Y:S04]  /*5e610*/  STL.64 [R1+0x998], R2 ;  /* 0x0009980201007387 */ /* 0x000fe80000100a00 */
[----:B------:R-:W-:-:S05]  /*5e620*/  IMAD.X R27, R28, 0x1, R19, P2 ;  /* 0x000000011c1b7824 */ /* 0x000fca00010e0613 */
[----:B------:R1:W-:Y:S04]  /*5e630*/  STL.64 [R1+0x990], R26 ;  /* 0x0009901a01007387 */ /* 0x0003e80000100a00 */
[----:B-1----:R-:W4:Y:S01]  /*5e640*/  LDL.LU.64 R26, [R1+0x22c0] ;  /* 0x0022c000011a7983 */ /* 0x002f220000300a00 */
[C---:B--2---:R-:W-:Y:S02]  /*5e650*/  IADD3 R2, P3, R6.reuse, R22, RZ ;  /* 0x0000001606027210 */ /* 0x044fe40007f7e0ff */
[----:B------:R-:W-:Y:S01]  /*5e660*/  IADD3 R6, P2, R6, R23, RZ ;  /* 0x0000001706067210 */ /* 0x000fe20007f5e0ff */
[----:B---3--:R1:W-:Y:S04]  /*5e670*/  STL.64 [R1+0x2290], R14 ;  /* 0x0022900e01007387 */ /* 0x0083e80000100a00 */
[----:B-1----:R-:W2:Y:S04]  /*5e680*/  LDL.LU R14, [R1+0x60] ;  /* 0x00006000010e7983 */ /* 0x002ea80000300800 */
[----:B------:R1:W-:Y:S04]  /*5e690*/  STL [R1+0x958], R6 ;  /* 0x0009580601007387 */ /* 0x0003e80000100800 */
[----:B-1----:R-:W3:Y:S04]  /*5e6a0*/  LDL.LU.64 R6, [R1+0x22b8] ;  /* 0x0022b80001067983 */ /* 0x002ee80000300a00 */
[----:B------:R1:W-:Y:S04]  /*5e6b0*/  STL.64 [R1+0x22a8], R22 ;  /* 0x0022a81601007387 */ /* 0x0003e80000100a00 */
[----:B-1----:R0:W4:Y:S04]  /*5e6c0*/  LDL.64 R22, [R1+0x958] ;  /* 0x0009580001167983 */ /* 0x0021280000100a00 */
[----:B------:R1:W-:Y:S04]  /*5e6d0*/  STL.64 [R1+0x2298], R8 ;  /* 0x0022980801007387 */ /* 0x0003e80000100a00 */
[----:B-1----:R0:W2:Y:S01]  /*5e6e0*/  LDL.64 R8, [R1+0x988] ;  /* 0x0009880001087983 */ /* 0x0020a20000100a00 */
[----:B------:R-:W-:-:S03]  /*5e6f0*/  IMAD.X R3, R28, 0x1, R24, P3 ;  /* 0x000000011c037824 */ /* 0x000fc600018e0618 */
[----:B---3--:R-:W-:Y:S01]  /*5e700*/  STL.64 [R1+0x22a0], R6 ;  /* 0x0022a00601007387 */ /* 0x008fe20000100a00 */
[----:B----4-:R-:W-:Y:S02]  /*5e710*/  IMAD.MOV.U32 R23, RZ, RZ, R29 ;  /* 0x000000ffff177224 */ /* 0x010fe400078e001d */
[----:B--2---:R-:W-:-:S05]  /*5e720*/  IMAD.X R9, R28, 0x1, R21, P0 ;  /* 0x000000011c097824 */ /* 0x004fca00000e0615 */
[----:B------:R-:W-:Y:S04]  /*5e730*/  STL [R1+0x98c], R9 ;  /* 0x00098c0901007387 */ /* 0x000fe80000100800 */
[----:B------:R1:W-:Y:S02]  /*5e740*/  STL.64 [R1+0x968], R2 ;  /* 0x0009680201007387 */ /* 0x0003e40000100a00 */
[----:B-1----:R-:W-:Y:S02]  /*5e750*/  IMAD.MOV.U32 R3, RZ, RZ, R23 ;  /* 0x000000ffff037224 */ /* 0x002fe400078e0017 */
[----:B------:R-:W-:Y:S02]  /*5e760*/  IMAD.X R23, R28, 0x1, R25, P2 ;  /* 0x000000011c177824 */ /* 0x000fe400010e0619 */
[----:B------:R-:W2:Y:S04]  /*5e770*/  LDL.LU R28, [R1+0x22b0] ;  /* 0x0022b000011c7983 */ /* 0x000ea80000300800 */
[----:B------:R1:W-:Y:S04]  /*5e780*/  STL [R1+0x95c], R23 ;  /* 0x00095c1701007387 */ /* 0x0003e80000100800 */
[----:B-1----:R-:W3:Y:S01]  /*5e790*/  LDL.LU.64 R22, [R1+0x22a8] ;  /* 0x0022a80001167983 */ /* 0x002ee20000300a00 */
[----:B------:R-:W-:-:S02]  /*5e7a0*/  SHF.R.S32.HI R29, RZ, 0x1f, R14 ;  /* 0x0000001fff1d7819 */ /* 0x000fc4000001140e */
[C---:B------:R-:W-:Y:S02]  /*5e7b0*/  IADD3 R8, P0, R14.reuse, R18, RZ ;  /* 0x000000120e087210 */ /* 0x040fe40007f1e0ff */
[----:B------:R-:W-:-:S03]  /*5e7c0*/  IADD3 R2, P3, R14, R20, RZ ;  /* 0x000000140e027210 */ /* 0x000fc60007f7e0ff */
[----:B------:R-:W-:Y:S01]  /*5e7d0*/  IMAD.X R9, R29, 0x1, R19, P0 ;  /* 0x000000011d097824 */ /* 0x000fe200000e0613 */
[C---:B---3--:R-:W-:Y:S02]  /*5e7e0*/  IADD3 R6, P2, R14.reuse, R22, RZ ;  /* 0x000000160e067210 */ /* 0x048fe40007f5e0ff */
[----:B------:R-:W-:-:S03]  /*5e7f0*/  IADD3 R14, P0, R14, R23, RZ ;  /* 0x000000170e0e7210 */ /* 0x000fc60007f1e0ff */
[----:B------:R1:W-:Y:S04]  /*5e800*/  STL [R1+0x928], R6 ;  /* 0x0009280601007387 */ /* 0x0003e80000100800 */
[----:B-1----:R-:W3:Y:S04]  /*5e810*/  LDL.LU.64 R6, [R1+0x22a0] ;  /* 0x0022a00001067983 */ /* 0x002ee80000300a00 */
[----:B------:R1:W-:Y:S04]  /*5e820*/  STL.64 [R1+0x950], R8 ;  /* 0x0009500801007387 */ /* 0x0003e80000100a00 */
[----:B-1----:R-:W4:Y:S04]  /*5e830*/  LDL.LU.64 R8, [R1+0x2298] ;  /* 0x0022980001087983 */ /* 0x002f280000300a00 */
[----:B------:R1:W-:Y:S04]  /*5e840*/  STL [R1+0x918], R14 ;  /* 0x0009180e01007387 */ /* 0x0003e80000100800 */
[----:B-1----:R-:W3:Y:S04]  /*5e850*/  LDL.LU.64 R14, [R1+0x2290] ;  /* 0x00229000010e7983 */ /* 0x002ee80000300a00 */
[----:B------:R1:W-:Y:S04]  /*5e860*/  STL.64 [R1+0x2280], R22 ;  /* 0x0022801601007387 */ /* 0x0003e80000100a00 */
[----:B-1----:R0:W2:Y:S02]  /*5e870*/  LDL.64 R22, [R1+0x918] ;  /* 0x0009180001167983 */ /* 0x0020a40000100a00 */
[----:B--2---:R-:W-:Y:S01]  /*5e880*/  IMAD.MOV.U32 R23, RZ, RZ, R3 ;  /* 0x000000ffff177224 */ /* 0x004fe200078e0003 */
[----:B------:R-:W-:-:S05]  /*5e890*/  SHF.R.S32.HI R3, RZ, 0x1f, R28 ;  /* 0x0000001fff037819 */ /* 0x000fca000001141c */
[----:B------:R1:W-:Y:S02]  /*5e8a0*/  STL [R1+0x4], R3 ;  /* 0x0000040301007387 */ /* 0x0003e40000100800 */
[----:B-1----:R-:W-:-:S05]  /*5e8b0*/  IMAD.X R3, R29, 0x1, R21, P3 ;  /* 0x000000011d037824 */ /* 0x002fca00018e0615 */
[----:B------:R1:W-:Y:S04]  /*5e8c0*/  STL.64 [R1+0x948], R2 ;  /* 0x0009480201007387 */ /* 0x0003e80000100a00 */
[----:B-1----:R-:W2:Y:S04]  /*5e8d0*/  LDL.LU R3, [R1+0x2288] ;  /* 0x0022880001037983 */ /* 0x002ea80000300800 */
[----:B---3--:R-:W-:Y:S04]  /*5e8e0*/  STL.64 [R1+0x2278], R14 ;  /* 0x0022780e01007387 */ /* 0x008fe80000100a00 */
[----:B------:R-:W3:Y:S04]  /*5e8f0*/  LDL.LU R2, [R1+0x7c] ;  /* 0x00007c0001027983 */ /* 0x000ee80000300800 */
[----:B---3--:R1:W-:Y:S02]  /*5e900*/  STL [R1+0x2240], R2 ;  /* 0x0022400201007387 */ /* 0x0083e40000100800 */
[----:B-1----:R-:W-:-:S05]  /*5e910*/  IMAD.MOV.U32 R2, RZ, RZ, R23 ;  /* 0x000000ffff027224 */ /* 0x002fca00078e0017 */
[----:B--2---:R1:W-:Y:S04]  /*5e920*/  STL.64 [R1+0x2258], R2 ;  /* 0x0022580201007387 */ /* 0x0043e80000100a00 */
[----:B-1----:R0:W2:Y:S01]  /*5e930*/  LDL.64 R2, [R1+0x928] ;  /* 0x0009280001027983 */ /* 0x0020a20000100a00 */
[C---:B------:R-:W-:Y:S02]  /*5e940*/  IMAD.X R23, R29.reuse, 0x1, R25, P0 ;  /* 0x000000011d177824 */ /* 0x040fe400000e0619 */
[----:B--2---:R-:W-:-:S05]  /*5e950*/  IMAD.X R3, R29, 0x1, R24, P2 ;  /* 0x000000011d037824 */ /* 0x004fca00010e0618 */
[----:B------:R-:W-:Y:S04]  /*5e960*/  STL [R1+0x92c], R3 ;  /* 0x00092c0301007387 */ /* 0x000fe80000100800 */
[----:B------:R1:W-:Y:S04]  /*5e970*/  STL [R1+0x91c], R23 ;  /* 0x00091c1701007387 */ /* 0x0003e80000100800 */
[----:B-1----:R-:W2:Y:S04]  /*5e980*/  LDL.LU.64 R22, [R1+0x2280] ;  /* 0x0022800001167983 */ /* 0x002ea80000300a00 */
[----:B------:R1:W-:Y:S04]  /*5e990*/  STL [R1+0x2260], R12 ;  /* 0x0022600c01007387 */ /* 0x0003e80000100800 */
[----:B-1----:R-:W3:Y:S01]  /*5e9a0*/  LDL.LU R12, [R1+0x4] ;  /* 0x00000400010c7983 */ /* 0x002ee20000300800 */
[----:B------:R-:W-:-:S03]  /*5e9b0*/  IADD3 R14, P3, R28, R18, RZ ;  /* 0x000000121c0e7210 */ /* 0x000fc60007f7e0ff */
[----:B------:R-:W-:Y:S04]  /*5e9c0*/  STL.64 [R1+0x2268], R4 ;  /* 0x0022680401007387 */ /* 0x000fe80000100a00 */
[----:B------:R1:W-:Y:S01]  /*5e9d0*/  STL [R1+0x2270], R5 ;  /* 0x0022700501007387 */ /* 0x0003e20000100800 */
[C---:B------:R-:W-:Y:S02]  /*5e9e0*/  IADD3 R2, P2, R28.reuse, R20, RZ ;  /* 0x000000141c027210 */ /* 0x040fe40007f5e0ff */
[----:B-1----:R-:W-:Y:S02]  /*5e9f0*/  SHF.R.S32.HI R5, RZ, 0x1f, R6 ;  /* 0x0000001fff057819 */ /* 0x002fe40000011406 */
[----:B--2---:R-:W-:Y:S01]  /*5ea00*/  IADD3 R4, P0, R28, R22, RZ ;  /* 0x000000161c047210 */ /* 0x004fe20007f1e0ff */
[----:B---3--:R-:W-:-:S02]  /*5ea10*/  IMAD.X R15, R12, 0x1, R19, P3 ;  /* 0x000000010c0f7824 */ /* 0x008fc400018e0613 */
[----:B------:R-:W-:-:S03]  /*5ea20*/  IMAD.X R3, R12, 0x1, R21, P2 ;  /* 0x000000010c037824 */ /* 0x000fc600010e0615 */
[----:B------:R1:W-:Y:S04]  /*5ea30*/  STL.64 [R1+0x910], R14 ;  /* 0x0009100e01007387 */ /* 0x0003e80000100a00 */
[----:B-1----:R-:W2:Y:S04]  /*5ea40*/  LDL.LU.64 R14, [R1+0x2278] ;  /* 0x00227800010e7983 */ /* 0x002ea80000300a00 */
[----:B------:R1:W-:Y:S04]  /*5ea50*/  STL [R1+0x8], R5 ;  /* 0x0000080501007387 */ /* 0x0003e80000100800 */
[----:B------:R-:W-:Y:S01]  /*5ea60*/  STL.64 [R1+0x908], R2 ;  /* 0x0009080201007387 */ /* 0x000fe20000100a00 */
[----:B-1----:R-:W-:-:S05]  /*5ea70*/  IMAD.X R5, R12, 0x1, R24, P0 ;  /* 0x000000010c057824 */ /* 0x002fca00000e0618 */
[----:B------:R1:W-:Y:S04]  /*5ea80*/  STL.64 [R1+0x8e8], R4 ;  /* 0x0008e80401007387 */ /* 0x0003e80000100a00 */
[----:B-1----:R0:W3:Y:S01]  /*5ea90*/  LDL.LU R5, [R1+0x2270] ;  /* 0x0022700001057983 */ /* 0x0020e20000300800 */
[----:B------:R-:W-:Y:S02]  /*5eaa0*/  IADD3 R4, P0, R6, R20, RZ ;  /* 0x0000001406047210 */ /* 0x000fe40007f1e0ff */
[----:B------:R-:W-:-:S03]  /*5eab0*/  IADD3 R28, P3, R28, R23, RZ ;  /* 0x000000171c1c7210 */ /* 0x000fc60007f7e0ff */
[----:B------:R3:W-:Y:S02]  /*5eac0*/  STL [R1+0x8c8], R4 ;  /* 0x0008c80401007387 */ /* 0x0007e40000100800 */
[----:B------:R-:W-:Y:S02]  /*5ead0*/  IMAD.X R29, R12, 0x1, R25, P3 ;  /* 0x000000010c1d7824 */ /* 0x000fe400018e0619 */
[----:B---3--:R-:W3:Y:S04]  /*5eae0*/  LDL.LU.64 R4, [R1+0x2268] ;  /* 0x0022680001047983 */ /* 0x008ee80000300a00 */
[----:B------:R-:W4:Y:S04]  /*5eaf0*/  LDL.LU R12, [R1+0x2260] ;  /* 0x00226000010c7983 */ /* 0x000f280000300800 */
[----:B--2---:R1:W-:Y:S04]  /*5eb00*/  STL [R1+0x2250], R14 ;  /* 0x0022500e01007387 */ /* 0x0043e80000100800 */
[----:B-1----:R-:W2:Y:S04]  /*5eb10*/  LDL.LU R14, [R1+0x8] ;  /* 0x00000800010e7983 */ /* 0x002ea80000300800 */
[----:B------:R1:W-:Y:S04]  /*5eb20*/  STL.64 [R1+0x8d8], R28 ;  /* 0x0008d81c01007387 */ /* 0x0003e80000100a00 */
[----:B-1----:R-:W3:Y:S01]  /*5eb30*/  LDL.LU R28, [R1+0x84] ;  /* 0x00008400011c7983 */ /* 0x002ee20000300800 */
[----:B------:R-:W-:-:S05]  /*5eb40*/  IADD3 R2, P2, R6, R18, RZ ;  /* 0x0000001206027210 */ /* 0x000fca0007f5e0ff */
[----:B--2---:R-:W-:Y:S01]  /*5eb50*/  IMAD.X R3, R14, 0x1, R19, P2 ;  /* 0x000000010e037824 */ /* 0x004fe200010e0613 */
[----:B---3--:R-:W-:Y:S04]  /*5eb60*/  STL [R1+0x2228], R28 ;  /* 0x0022281c01007387 */ /* 0x008fe80000100800 */
[----:B------:R1:W-:Y:S04]  /*5eb70*/  STL.64 [R1+0x8d0], R2 ;  /* 0x0008d00201007387 */ /* 0x0003e80000100a00 */
[----:B-1----:R-:W2:Y:S04]  /*5eb80*/  LDL.LU.64 R2, [R1+0x2258] ;  /* 0x0022580001027983 */ /* 0x002ea80000300a00 */
[----:B------:R1:W-:Y:S04]  /*5eb90*/  STL.64 [R1+0x2248], R4 ;  /* 0x0022480401007387 */ /* 0x0003e80000100a00 */
[----:B-1----:R0:W3:Y:S01]  /*5eba0*/  LDL.64 R4, [R1+0x8c8] ;  /* 0x0008c80001047983 */ /* 0x0020e20000100a00 */
[----:B------:R-:W-:-:S03]  /*5ebb0*/  IADD3 R28, P3, R6, R22, RZ ;  /* 0x00000016061c7210 */ /* 0x000fc60007f7e0ff */
[----:B----4-:R1:W-:Y:S02]  /*5ebc0*/  STL.64 [R1+0x2238], R12 ;  /* 0x0022380c01007387 */ /* 0x0103e40000100a00 */
[----:B------:R-:W-:Y:S01]  /*5ebd0*/  IMAD.X R29, R14, 0x1, R24, P3 ;  /* 0x000000010e1d7824 */ /* 0x000fe200018e0618 */
[----:B-1----:R-:W-:-:S05]  /*5ebe0*/  IADD3 R12, P2, R6, R23, RZ ;  /* 0x00000017060c7210 */ /* 0x002fca0007f5e0ff */
[C---:B------:R-:W-:Y:S01]  /*5ebf0*/  IMAD.X R13, R14.reuse, 0x1, R25, P2 ;  /* 0x000000010e0d7824 */ /* 0x040fe200010e0619 */
[----:B--2---:R-:W-:Y:S01]  /*5ec00*/  SHF.R.S32.HI R6, RZ, 0x1f, R2 ;  /* 0x0000001fff067819 */ /* 0x004fe20000011402 */
[----:B---3--:R-:W-:Y:S01]  /*5ec10*/  IMAD.X R5, R14, 0x1, R21, P0 ;  /* 0x000000010e057824 */ /* 0x008fe200000e0615 */
[----:B------:R-:W-:-:S04]  /*5ec20*/  IADD3 R4, P0, R2, R18, RZ ;  /* 0x0000001202047210 */ /* 0x000fc80007f1e0ff */
[----:B------:R1:W-:Y:S04]  /*5ec30*/  STL [R1+0x8cc], R5 ;  /* 0x0008cc0501007387 */ /* 0x0003e80000100800 */
[----:B------:R2:W-:Y:S04]  /*5ec40*/  STL.64 [R1+0x8a8], R28 ;  /* 0x0008a81c01007387 */ /* 0x0005e80000100a00 */
[----:B------:R-:W3:Y:S04]  /*5ec50*/  LDL.LU R14, [R1+0x2250] ;  /* 0x00225000010e7983 */ /* 0x000ee80000300800 */
[----:B------:R4:W-:Y:S01]  /*5ec60*/  STL.64 [R1+0x898], R12 ;  /* 0x0008980c01007387 */ /* 0x0009e20000100a00 */
[----:B-1----:R-:W-:Y:S01]  /*5ec70*/  IMAD.X R5, R6, 0x1, R19, P0 ;  /* 0x0000000106057824 */ /* 0x002fe200000e0613 */
[----:B--2---:R-:W-:-:S02]  /*5ec80*/  IADD3 R28, P3, R2, R20, RZ ;  /* 0x00000014021c7210 */ /* 0x004fc40007f7e0ff */
[C---:B----4-:R-:W-:Y:S02]  /*5ec90*/  IADD3 R12, P2, R2.reuse, R22, RZ ;  /* 0x00000016020c7210 */ /* 0x050fe40007f5e0ff */
[----:B------:R-:W-:Y:S01]  /*5eca0*/  IADD3 R2, P0, R2, R23, RZ ;  /* 0x0000001702027210 */ /* 0x000fe20007f1e0ff */
[----:B------:R1:W-:Y:S01]  /*5ecb0*/  STL.64 [R1+0x890], R4 ;  /* 0x0008900401007387 */ /* 0x0003e20000100a00 */
[C---:B------:R-:W-:Y:S02]  /*5ecc0*/  IMAD.X R29, R6.reuse, 0x1, R21, P3 ;  /* 0x00000001061d7824 */ /* 0x040fe400018e0615 */
[----:B------:R-:W-:Y:S01]  /*5ecd0*/  IMAD.X R13, R6, 0x1, R24, P2 ;  /* 0x00000001060d7824 */ /* 0x000fe200010e0618 */
[----:B-1----:R-:W2:Y:S04]  /*5ece0*/  LDL.LU.64 R4, [R1+0x2248] ;  /* 0x0022480001047983 */ /* 0x002ea80000300a00 */
[----:B------:R1:W-:Y:S04]  /*5ecf0*/  STL [R1+0x858], R2 ;  /* 0x0008580201007387 */ /* 0x0003e80000100800 */
[----:B-1----:R-:W4:Y:S04]  /*5ed00*/  LDL.LU R2, [R1+0x2240] ;  /* 0x0022400001027983 */ /* 0x002f280000300800 */
[----:B------:R-:W-:Y:S04]  /*5ed10*/  STL.64 [R1+0x2230], R22 ;  /* 0x0022301601007387 */ /* 0x000fe80000100a00 */
[----:B------:R-:W-:Y:S04]  /*5ed20*/  STL.64 [R1+0x888], R28 ;  /* 0x0008881c01007387 */ /* 0x000fe80000100a00 */
[----:B------:R1:W-:Y:S04]  /*5ed30*/  STL.64 [R1+0x868], R12 ;  /* 0x0008680c01007387 */ /* 0x0003e80000100a00 */
[----:B-1----:R-:W3:Y:S01]  /*5ed40*/  LDL.LU.64 R12, [R1+0x2238] ;  /* 0x00223800010c7983 */ /* 0x002ee20000300a00 */
[----:B----4-:R-:W-:-:S03]  /*5ed50*/  IADD3 R22, P2, R2, R20, RZ ;  /* 0x0000001402167210 */ /* 0x010fc60007f5e0ff */
[----:B---3--:R1:W-:Y:S04]  /*5ed60*/  STL.64 [R1+0x2218], R12 ;  /* 0x0022180c01007387 */ /* 0x0083e80000100a00 */
[----:B-1----:R0:W3:Y:S04]  /*5ed70*/  LDL.64 R12, [R1+0x858] ;  /* 0x00085800010c7983 */ /* 0x0020e80000100a00 */
[----:B------:R1:W-:Y:S04]  /*5ed80*/  STL [R1+0x848], R22 ;  /* 0x0008481601007387 */ /* 0x0003e80000100800 */
[----:B-1----:R-:W4:Y:S01]  /*5ed90*/  LDL.LU.64 R22, [R1+0x2230] ;  /* 0x0022300001167983 */ /* 0x002f220000300a00 */
[----:B------:R-:W-:-:S02]  /*5eda0*/  SHF.R.S32.HI R3, RZ, 0x1f, R2 ;  /* 0x0000001fff037819 */ /* 0x000fc40000011402 */
[----:B------:R-:W-:Y:S01]  /*5edb0*/  IADD3 R28, P3, R2, R18, RZ ;  /* 0x00000012021c7210 */ /* 0x000fe20007f7e0ff */
[----:B------:R4:W-:Y:S04]  /*5edc0*/  STL.64 [R1+0x2220], R24 ;  /* 0x0022201801007387 */ /* 0x0009e80000100a00 */
[----:B------:R-:W-:Y:S02]  /*5edd0*/  IMAD.X R29, R3, 0x1, R19, P3 ;  /* 0x00000001031d7824 */ /* 0x000fe400018e0613 */
[----:B---3--:R-:W-:Y:S02]  /*5ede0*/  IMAD.X R13, R6, 0x1, R25, P0 ;  /* 0x00000001060d7824 */ /* 0x008fe400000e0619 */
[----:B------:R-:W-:-:S03]  /*5edf0*/  IMAD.MOV.U32 R6, RZ, RZ, R0 ;  /* 0x000000ffff067224 */ /* 0x000fc600078e0000 */
[----:B------:R-:W-:Y:S04]  /*5ee00*/  STL [R1+0x85c], R13 ;  /* 0x00085c0d01007387 */ /* 0x000fe80000100800 */
[----:B------:R1:W-:Y:S01]  /*5ee10*/  STL.64 [R1+0x21f8], R6 ;  /* 0x0021f80601007387 */ /* 0x0003e20000100a00 */
[C---:B----4-:R-:W-:Y:S02]  /*5ee20*/  IADD3 R24, P3, R2.reuse, R23, RZ ;  /* 0x0000001702187210 */ /* 0x050fe40007f7e0ff */
[----:B------:R-:W-:Y:S01]  /*5ee30*/  IADD3 R12, P0, R2, R22, RZ ;  /* 0x00000016020c7210 */ /* 0x000fe20007f1e0ff */
[----:B-1----:R0:W3:Y:S04]  /*5ee40*/  LDL.64 R6, [R1+0x848] ;  /* 0x0008480001067983 */ /* 0x0020e80000100a00 */
[----:B------:R-:W4:Y:S04]  /*5ee50*/  LDL.LU R0, [R1+0x70] ;  /* 0x0000700001007983 */ /* 0x000f280000300800 */
[----:B------:R1:W-:Y:S04]  /*5ee60*/  STL.64 [R1+0x850], R28 ;  /* 0x0008501c01007387 */ /* 0x0003e80000100a00 */
[----:B-1----:R-:W2:Y:S04]  /*5ee70*/  LDL.LU R28, [R1+0x2228] ;  /* 0x00222800011c7983 */ /* 0x002ea80000300800 */
[----:B------:R1:W-:Y:S04]  /*5ee80*/  STL.64 [R1+0x2208], R22 ;  /* 0x0022081601007387 */ /* 0x0003e80000100a00 */
[----:B------:R0:W-:Y:S01]  /*5ee90*/  STL [R1+0x818], R24 ;  /* 0x0008181801007387 */ /* 0x0001e20000100800 */
[----:B-1----:R-:W-:-:S02]  /*5eea0*/  IMAD.MOV.U32 R22, RZ, RZ, R24 ;  /* 0x000000ffff167224 */ /* 0x002fc400078e0018 */
[----:B------:R-:W-:Y:S02]  /*5eeb0*/  IMAD.MOV.U32 R23, RZ, RZ, R25 ;  /* 0x000000ffff177224 */ /* 0x000fe400078e0019 */
[----:B0-----:R-:W4:Y:S04]  /*5eec0*/  LDL.LU.64 R24, [R1+0x2220] ;  /* 0x0022200001187983 */ /* 0x001f280000300a00 */
[----:B------:R2:W-:Y:S04]  /*5eed0*/  STL [R1+0x2210], R22 ;  /* 0x0022101601007387 */ /* 0x0005e80000100800 */
[----:B------:R-:W-:Y:S01]  /*5eee0*/  STL.64 [R1+0x2200], R26 ;  /* 0x0022001a01007387 */ /* 0x000fe20000100a00 */
[----:B---3--:R-:W-:-:S05]  /*5eef0*/  IMAD.X R7, R3, 0x1, R21, P2 ;  /* 0x0000000103077824 */ /* 0x008fca00010e0615 */
[----:B------:R-:W-:Y:S01]  /*5ef00*/  STL [R1+0x84c], R7 ;  /* 0x00084c0701007387 */ /* 0x000fe20000100800 */
[----:B----4-:R-:W-:Y:S01]  /*5ef10*/  IMAD.X R13, R3, 0x1, R24, P0 ;  /* 0x00000001030d7824 */ /* 0x010fe200000e0618 */
[----:B--2---:R-:W-:-:S04]  /*5ef20*/  IADD3 R22, P0, R28, R20, RZ ;  /* 0x000000141c167210 */ /* 0x004fc80007f1e0ff */
[----:B------:R0:W-:Y:S04]  /*5ef30*/  STL.64 [R1+0x828], R12 ;  /* 0x0008280c01007387 */ /* 0x0001e80000100a00 */
[----:B0-----:R-:W2:Y:S04]  /*5ef40*/  LDL.LU.64 R12, [R1+0x2218] ;  /* 0x00221800010c7983 */ /* 0x001ea80000300a00 */
[----:B------:R0:W-:Y:S04]  /*5ef50*/  STL [R1+0x808], R22 ;  /* 0x0008081601007387 */ /* 0x0001e80000100800 */
[----:B0-----:R0:W3:Y:S01]  /*5ef60*/  LDL.LU R22, [R1+0x2210] ;  /* 0x0022100001167983 */ /* 0x0010e20000300800 */
[----:B------:R-:W-:-:S05]  /*5ef70*/  IMAD.X R23, R3, 0x1, R25, P3 ;  /* 0x0000000103177824 */ /* 0x000fca00018e0619 */
[----:B------:R3:W-:Y:S04]  /*5ef80*/  STL [R1+0x81c], R23 ;  /* 0x00081c1701007387 */ /* 0x0007e80000100800 */
[----:B---3--:R-:W3:Y:S01]  /*5ef90*/  LDL.LU.64 R22, [R1+0x2208] ;  /* 0x0022080001167983 */ /* 0x008ee20000300a00 */
[----:B------:R-:W-:Y:S02]  /*5efa0*/  SHF.R.S32.HI R2, RZ, 0x1f, R28 ;  /* 0x0000001fff027819 */ /* 0x000fe4000001141c */
[----:B------:R-:W-:Y:S01]  /*5efb0*/  IADD3 R6, P2, R28, R18, RZ ;  /* 0x000000121c067210 */ /* 0x000fe20007f5e0ff */
[----:B------:R1:W-:Y:S01]  /*5efc0*/  STL.64 [R1+0x21f0], R24 ;  /* 0x0021f01801007387 */ /* 0x0003e20000100a00 */
[----:B------:R-:W-:-:S03]  /*5efd0*/  IMAD.MOV.U32 R3, RZ, RZ, R15 ;  /* 0x000000ffff037224 */ /* 0x000fc600078e000f */
[----:B------:R-:W-:Y:S01]  /*5efe0*/  IMAD.X R7, R2, 0x1, R19, P2 ;  /* 0x0000000102077824 */ /* 0x000fe200010e0613 */
[----:B-1----:R0:W4:Y:S04]  /*5eff0*/  LDL.64 R24, [R1+0x808] ;  /* 0x0008080001187983 */ /* 0x0021280000100a00 */
[----:B------:R-:W2:Y:S01]  /*5f000*/  LDL.LU R15, [R1+0x80] ;  /* 0x00008000010f7983 */ /* 0x000ea20000300800 */
[----:B---3--:R-:W-:-:S05]  /*5f010*/  IADD3 R26, P3, R28, R22, RZ ;  /* 0x000000161c1a7210 */ /* 0x008fca0007f7e0ff */
[----:B------:R1:W-:Y:S04]  /*5f020*/  STL [R1+0x7e8], R26 ;  /* 0x0007e81a01007387 */ /* 0x0003e80000100800 */
[----:B-1----:R-:W3:Y:S04]  /*5f030*/  LDL.LU.64 R26, [R1+0x2200] ;  /* 0x00220000011a7983 */ /* 0x002ee80000300a00 */
[----:B------:R1:W-:Y:S04]  /*5f040*/  STL.64 [R1+0x810], R6 ;  /* 0x0008100601007387 */ /* 0x0003e80000100a00 */
[----:B-1----:R-:W4:Y:S01]  /*5f050*/  LDL.LU.64 R6, [R1+0x21f8] ;  /* 0x0021f80001067983 */ /* 0x002f220000300a00 */
[----:B------:R-:W-:-:S03]  /*5f060*/  IMAD.MOV.U32 R29, RZ, RZ, R2 ;  /* 0x000000ffff1d7224 */ /* 0x000fc600078e0002 */
[----:B----4-:R1:W-:Y:S04]  /*5f070*/  STL.64 [R1+0x21d0], R6 ;  /* 0x0021d00601007387 */ /* 0x0103e80000100a00 */
[----:B-1----:R0:W4:Y:S01]  /*5f080*/  LDL.64 R6, [R1+0x7e8] ;  /* 0x0007e80001067983 */ /* 0x0021220000100a00 */
[----:B------:R-:W-:Y:S02]  /*5f090*/  IMAD.X R25, R29, 0x1, R21, P0 ;  /* 0x000000011d197824 */ /* 0x000fe400000e0615 */
[----:B----4-:R-:W-:Y:S02]  /*5f0a0*/  IMAD.MOV.U32 R7, RZ, RZ, R4 ;  /* 0x000000ffff077224 */ /* 0x010fe400078e0004 */
[----:B------:R-:W4:Y:S04]  /*5f0b0*/  LDL.LU R4, [R1+0x78] ;  /* 0x0000780001047983 */ /* 0x000f280000300800 */
[----:B------:R1:W-:Y:S04]  /*5f0c0*/  STL [R1+0x80c], R25 ;  /* 0x00080c1901007387 */ /* 0x0003e80000100800 */
[----:B-1----:R-:W4:Y:S04]  /*5f0d0*/  LDL.LU.64 R24, [R1+0x21f0] ;  /* 0x0021f00001187983 */ /* 0x002f280000300a00 */
[----:B---3--:R-:W-:Y:S01]  /*5f0e0*/  STL.64 [R1+0x21e8], R26 ;  /* 0x0021e81a01007387 */ /* 0x008fe20000100a00 */
[----:B------:R-:W-:-:S03]  /*5f0f0*/  IADD3 R28, P2, R28, R23, RZ ;  /* 0x000000171c1c7210 */ /* 0x000fc60007f5e0ff */
[----:B--2---:R1:W-:Y:S01]  /*5f100*/  STL.64 [R1+0x21d8], R14 ;  /* 0x0021d80e01007387 */ /* 0x0043e20000100a00 */
[----:B------:R-:W-:-:S03]  /*5f110*/  SHF.R.S32.HI R2, RZ, 0x1f, R7 ;  /* 0x0000001fff027819 */ /* 0x000fc60000011407 */
[----:B------:R2:W-:Y:S01]  /*5f120*/  STL [R1+0x21e0], R15 ;  /* 0x0021e00f01007387 */ /* 0x0005e20000100800 */
[----:B-1----:R-:W-:-:S05]  /*5f130*/  IMAD.MOV.U32 R14, RZ, RZ, R7 ;  /* 0x000000ffff0e7224 */ /* 0x002fca00078e0007 */
[----:B------:R-:W-:Y:S01]  /*5f140*/  IADD3 R26, P0, R14, R18, RZ ;  /* 0x000000120e1a7210 */ /* 0x000fe20007f1e0ff */
[----:B--2---:R-:W-:-:S04]  /*5f150*/  IMAD.MOV.U32 R15, RZ, RZ, R2 ;  /* 0x000000ffff0f7224 */ /* 0x004fc800078e0002 */
[----:B------:R-:W-:Y:S02]  /*5f160*/  IMAD.X R27, R2, 0x1, R19, P0 ;  /* 0x00000001021b7824 */ /* 0x000fe400000e0613 */
[C---:B----4-:R-:W-:Y:S02]  /*5f170*/  IMAD.X R7, R29.reuse, 0x1, R24, P3 ;  /* 0x000000011d077824 */ /* 0x050fe400018e0618 */
[----:B------:R-:W-:Y:S01]  /*5f180*/  IMAD.X R29, R29, 0x1, R25, P2 ;  /* 0x000000011d1d7824 */ /* 0x000fe200010e0619 */
[C---:B------:R-:W-:Y:S02]  /*5f190*/  IADD3 R6, P3, R14.reuse, R20, RZ ;  /* 0x000000140e067210 */ /* 0x040fe40007f7e0ff */
[----:B------:R-:W-:Y:S04]  /*5f1a0*/  STL [R1+0x7ec], R7 ;  /* 0x0007ec0701007387 */ /* 0x000fe80000100800 */
[----:B------:R1:W-:Y:S04]  /*5f1b0*/  STL.64 [R1+0x7d8], R28 ;  /* 0x0007d81c01007387 */ /* 0x0003e80000100a00 */
[----:B------:R2:W-:Y:S01]  /*5f1c0*/  STL.64 [R1+0x7d0], R26 ;  /* 0x0007d01a01007387 */ /* 0x0005e20000100a00 */
[----:B-1----:R-:W-:-:S02]  /*5f1d0*/  IADD3 R28, P2, R14, R22, RZ ;  /* 0x000000160e1c7210 */ /* 0x002fc40007f5e0ff */
[----:B------:R-:W-:Y:S01]  /*5f1e0*/  IADD3 R14, P0, R14, R23, RZ ;  /* 0x000000170e0e7210 */ /* 0x000fe20007f1e0ff */
[C---:B------:R-:W-:Y:S01]  /*5f1f0*/  IMAD.X R7, R15.reuse, 0x1, R21, P3 ;  /* 0x000000010f077824 */ /* 0x040fe200018e0615 */
[----:B--2---:R-:W2:Y:S01]  /*5f200*/  LDL.LU.64 R26, [R1+0x21e8] ;  /* 0x0021e800011a7983 */ /* 0x004ea20000300a00 */
[C---:B------:R-:W-:Y:S02]  /*5f210*/  IMAD.X R29, R15.reuse, 0x1, R24, P2 ;  /* 0x000000010f1d7824 */ /* 0x040fe400010e0618 */
[----:B------:R-:W-:Y:S01]  /*5f220*/  IMAD.X R15, R15, 0x1, R25, P0 ;  /* 0x000000010f0f7824 */ /* 0x000fe200000e0619 */
[----:B------:R-:W-:Y:S04]  /*5f230*/  STL.64 [R1+0x7c8], R6 ;  /* 0x0007c80601007387 */ /* 0x000fe80000100a00 */
[----:B------:R-:W-:Y:S04]  /*5f240*/  STL.64 [R1+0x7b8], R28 ;  /* 0x0007b81c01007387 */ /* 0x000fe80000100a00 */
[----:B------:R1:W-:Y:S04]  /*5f250*/  STL.64 [R1+0x7a0], R14 ;  /* 0x0007a00e01007387 */ /* 0x0003e80000100a00 */
[----:B-1----:R0:W3:Y:S01]  /*5f260*/  LDL.LU R15, [R1+0x21e0] ;  /* 0x0021e000010f7983 */ /* 0x0020e20000300800 */
[----:B------:R-:W-:Y:S01]  /*5f270*/  IMAD.MOV.U32 R2, RZ, RZ, R3 ;  /* 0x000000ffff027224 */ /* 0x000fe200078e0003 */
[----:B------:R-:W-:-:S02]  /*5f280*/  SHF.R.S32.HI R3, RZ, 0x1f, R0 ;  /* 0x0000001fff037819 */ /* 0x000fc40000011400 */
[C---:B------:R-:W-:Y:S02]  /*5f290*/  IADD3 R6, P3, R0.reuse, R18, RZ ;  /* 0x0000001200067210 */ /* 0x040fe40007f7e0ff */
[----:B------:R-:W-:-:S03]  /*5f2a0*/  IADD3 R14, P0, R0, R22, RZ ;  /* 0x00000016000e7210 */ /* 0x000fc60007f1e0ff */
[----:B------:R-:W-:Y:S02]  /*5f2b0*/  IMAD.X R7, R3, 0x1, R19, P3 ;  /* 0x0000000103077824 */ /* 0x000fe400018e0613 */
[----:B------:R3:W-:Y:S04]  /*5f2c0*/  STL [R1+0x780], R14 ;  /* 0x0007800e01007387 */ /* 0x0007e80000100800 */
[----:B---3--:R-:W3:Y:S04]  /*5f2d0*/  LDL.LU.64 R14, [R1+0x21d8] ;  /* 0x0021d800010e7983 */ /* 0x008ee80000300a00 */
[----:B------:R1:W-:Y:S04]  /*5f2e0*/  STL.64 [R1+0x798], R6 ;  /* 0x0007980601007387 */ /* 0x0003e80000100a00 */
[----:B-1----:R-:W4:Y:S01]  /*5f2f0*/  LDL.LU.64 R6, [R1+0x21d0] ;  /* 0x0021d00001067983 */ /* 0x002f220000300a00 */
[----:B------:R-:W-:-:S02]  /*5f300*/  SHF.R.S32.HI R29, RZ, 0x1f, R4 ;  /* 0x0000001fff1d7819 */ /* 0x000fc40000011404 */
[C---:B------:R-:W-:Y:S01]  /*5f310*/  IADD3 R28, P2, R0.reuse, R20, RZ ;  /* 0x00000014001c7210 */ /* 0x040fe20007f5e0ff */
[----:B----4-:R1:W-:Y:S04]  /*5f320*/  STL.64 [R1+0x21b8], R6 ;  /* 0x0021b80601007387 */ /* 0x0103e80000100a00 */
[----:B------:R-:W-:Y:S01]  /*5f330*/  STL [R1+0x21c0], R7 ;  /* 0x0021c00701007387 */ /* 0x000fe20000100800 */
[----:B-1----:R-:W-:-:S03]  /*5f340*/  IADD3 R6, P3, R0, R23, RZ ;  /* 0x0000001700067210 */ /* 0x002fc60007f7e0ff */
[----:B------:R-:W4:Y:S04]  /*5f350*/  LDL.LU R0, [R1+0x21c8] ;  /* 0x0021c80001007983 */ /* 0x000f280000300800 */
[----:B------:R-:W-:Y:S04]  /*5f360*/  STL [R1+0x760], R6 ;  /* 0x0007600601007387 */ /* 0x000fe80000100800 */
[----:B------:R1:W-:Y:S02]  /*5f370*/  STL [R1+0x8], R29 ;  /* 0x0000081d01007387 */ /* 0x0003e40000100800 */
[----:B-1----:R-:W-:-:S05]  /*5f380*/  IMAD.X R29, R3, 0x1, R21, P2 ;  /* 0x00000001031d7824 */ /* 0x002fca00010e0615 */
[----:B------:R1:W-:Y:S04]  /*5f390*/  STL.64 [R1+0x790], R28 ;  /* 0x0007901c01007387 */ /* 0x0003e80000100a00 */
[----:B-1----:R-:W2:Y:S01]  /*5f3a0*/  LDL.LU R29, [R1+0x21c4] ;  /* 0x0021c400011d7983 */ /* 0x002ea20000300800 */
[----:B------:R-:W-:-:S03]  /*5f3b0*/  IMAD.MOV.U32 R28, RZ, RZ, R2 ;  /* 0x000000ffff1c7224 */ /* 0x000fc600078e0002 */
[----:B------:R1:W-:Y:S04]  /*5f3c0*/  STL.64 [R1+0x21b0], R12 ;  /* 0x0021b00c01007387 */ /* 0x0003e80000100a00 */
[----:B-1----:R0:W3:Y:S04]  /*5f3d0*/  LDL.64 R12, [R1+0x780] ;  /* 0x00078000010c7983 */ /* 0x0020e80000100a00 */
[----:B--2---:R-:W-:Y:S04]  /*5f3e0*/  STL.64 [R1+0x21a0], R28 ;  /* 0x0021a01c01007387 */ /* 0x004fe80000100a00 */
[----:B------:R-:W2:Y:S04]  /*5f3f0*/  LDL.LU R2, [R1+0x88] ;  /* 0x0000880001027983 */ /* 0x000ea80000300800 */
[----:B--2---:R1:W-:Y:S04]  /*5f400*/  STL [R1+0x2198], R2 ;  /* 0x0021980201007387 */ /* 0x0043e80000100800 */
[----:B-1----:R-:W2:Y:S01]  /*5f410*/  LDL.LU R2, [R1+0x8] ;  /* 0x0000080001027983 */ /* 0x002ea20000300800 */
[----:B------:R-:W-:Y:S01]  /*5f420*/  IMAD.MOV.U32 R28, RZ, RZ, R6 ;  /* 0x000000ffff1c7224 */ /* 0x000fe200078e0006 */
[----:B------:R-:W-:Y:S01]  /*5f430*/  IADD3 R6, P2, R4, R18, RZ ;  /* 0x0000001204067210 */ /* 0x000fe20007f5e0ff */
[----:B---3--:R-:W-:-:S02]  /*5f440*/  IMAD.X R13, R3, 0x1, R24, P0 ;  /* 0x00000001030d7824 */ /* 0x008fc400000e0618 */
[----:B------:R-:W-:Y:S02]  /*5f450*/  IMAD.MOV.U32 R29, RZ, RZ, R7 ;  /* 0x000000ffff1d7224 */ /* 0x000fe400078e0007 */
[----:B------:R-:W-:Y:S01]  /*5f460*/  IMAD.X R29, R3, 0x1, R25, P3 ;  /* 0x00000001031d7824 */ /* 0x000fe200018e0619 */
[----:B------:R-:W-:Y:S04]  /*5f470*/  STL [R1+0x784], R13 ;  /* 0x0007840d01007387 */ /* 0x000fe80000100800 */
[----:B------:R-:W-:Y:S04]  /*5f480*/  STL.64 [R1+0x21a8], R24 ;  /* 0x0021a81801007387 */ /* 0x000fe80000100a00 */
[----:B------:R-:W-:Y:S01]  /*5f490*/  STL [R1+0x764], R29 ;  /* 0x0007641d01007387 */ /* 0x000fe20000100800 */
[----:B--2---:R-:W-:-:S05]  /*5f4a0*/  IMAD.X R7, R2, 0x1, R19, P2 ;  /* 0x0000000102077824 */ /* 0x004fca00010e0613 */
[----:B------:R1:W-:Y:S04]  /*5f4b0*/  STL.64 [R1+0x758], R6 ;  /* 0x0007580601007387 */ /* 0x0003e80000100a00 */
[----:B-1----:R0:W2:Y:S01]  /*5f4c0*/  LDL.LU R7, [R1+0x21c0] ;  /* 0x0021c00001077983 */ /* 0x0020a20000300800 */
[C---:B------:R-:W-:Y:S02]  /*5f4d0*/  IADD3 R12, P0, R4.reuse, R20, RZ ;  /* 0x00000014040c7210 */ /* 0x040fe40007f1e0ff */
[----:B------:R-:W-:-:S03]  /*5f4e0*/  IADD3 R6, P2, R4, R23, RZ ;  /* 0x0000001704067210 */ /* 0x000fc60007f5e0ff */
[----:B------:R-:W-:Y:S02]  /*5f4f0*/  IMAD.X R13, R2, 0x1, R21, P0 ;  /* 0x00000001020d7824 */ /* 0x000fe400000e0615 */
[----:B------:R2:W-:Y:S04]  /*5f500*/  STL [R1+0x720], R6 ;  /* 0x0007200601007387 */ /* 0x0005e80000100800 */
[----:B--2---:R-:W2:Y:S04]  /*5f510*/  LDL.LU.64 R6, [R1+0x21b8] ;  /* 0x0021b80001067983 */ /* 0x004ea80000300a00 */
[----:B------:R1:W-:Y:S04]  /*5f520*/  STL.64 [R1+0x750], R12 ;  /* 0x0007500c01007387 */ /* 0x0003e80000100a00 */
[----:B-1----:R-:W3:Y:S01]  /*5f530*/  LDL.LU.64 R12, [R1+0x21b0] ;  /* 0x0021b000010c7983 */ /* 0x002ee20000300a00 */
[----:B------:R-:W-:Y:S01]  /*5f540*/  IADD3 R24, P0, R15, R18, RZ ;  /* 0x000000120f187210 */ /* 0x000fe20007f1e0ff */
[----:B---3--:R-:W-:-:S02]  /*5f550*/  IMAD.MOV.U32 R3, RZ, RZ, R12 ;  /* 0x000000ffff037224 */ /* 0x008fc400078e000c */
[----:B------:R-:W-:Y:S02]  /*5f560*/  IMAD.MOV.U32 R12, RZ, RZ, R16 ;  /* 0x000000ffff0c7224 */ /* 0x000fe400078e0010 */
[----:B----4-:R-:W-:Y:S02]  /*5f570*/  IMAD.MOV.U32 R16, RZ, RZ, R0 ;  /* 0x000000ffff107224 */ /* 0x010fe400078e0000 */
[----:B------:R-:W3:Y:S01]  /*5f580*/  LDL.LU R0, [R1+0x90] ;  /* 0x0000900001007983 */ /* 0x000ee20000300800 */
[----:B------:R-:W-:-:S03]  /*5f590*/  IADD3 R28, P3, R4, R22, RZ ;  /* 0x00000016041c7210 */ /* 0x000fc60007f7e0ff */
[----:B---3--:R-:W-:Y:S04]  /*5f5a0*/  STL [R1+0x2168], R0 ;  /* 0x0021680001007387 */ /* 0x008fe80000100800 */
[----:B------:R1:W-:Y:S04]  /*5f5b0*/  STL [R1+0x718], R24 ;  /* 0x0007181801007387 */ /* 0x0003e80000100800 */
[----:B-1----:R-:W3:Y:S02]  /*5f5c0*/  LDL.LU.64 R24, [R1+0x21a8] ;  /* 0x0021a80001187983 */ /* 0x002ee40000300a00 */
[----:B---3--:R-:W-:-:S05]  /*5f5d0*/  IMAD.X R29, R2, 0x1, R24, P3 ;  /* 0x00000001021d7824 */ /* 0x008fca00018e0618 */
[----:B------:R1:W-:Y:S04]  /*5f5e0*/  STL.64 [R1+0x740], R28 ;  /* 0x0007401c01007387 */ /* 0x0003e80000100a00 */
[----:B-1----:R-:W3:Y:S04]  /*5f5f0*/  LDL.LU.64 R28, [R1+0x21a0] ;  /* 0x0021a000011c7983 */ /* 0x002ee80000300a00 */
[----:B---3--:R-:W-:Y:S04]  /*5f600*/  STL [R1+0x216c], R28 ;  /* 0x00216c1c01007387 */ /* 0x008fe80000100800 */
[----:B------:R-:W-:Y:S04]  /*5f610*/  STL [R1+0x2170], R29 ;  /* 0x0021701d01007387 */ /* 0x000fe80000100800 */
[----:B------:R-:W-:Y:S04]  /*5f620*/  STL.64 [R1+0x2178], R12 ;  /* 0x0021780c01007387 */ /* 0x000fe80000100a00 */
[----:B------:R1:W-:Y:S04]  /*5f630*/  STL [R1+0x2180], R13 ;  /* 0x0021800d01007387 */ /* 0x0003e80000100800 */
[----:B-1----:R0:W3:Y:S04]  /*5f640*/  LDL.64 R12, [R1+0x718] ;  /* 0x00071800010c7983 */ /* 0x0020e80000100a00 */
[----:B------:R-:W-:Y:S04]  /*5f650*/  STL.64 [R1+0x2188], R8 ;  /* 0x0021880801007387 */ /* 0x000fe80000100a00 */
[----:B------:R1:W-:Y:S04]  /*5f660*/  STL [R1+0x2190], R9 ;  /* 0x0021900901007387 */ /* 0x0003e80000100800 */
[----:B-1----:R0:W4:Y:S01]  /*5f670*/  LDL.64 R8, [R1+0x720] ;  /* 0x0007200001087983 */ /* 0x0021220000100a00 */
[----:B--2---:R-:W-:-:S02]  /*5f680*/  IMAD.MOV.U32 R4, RZ, RZ, R7 ;  /* 0x000000ffff047224 */ /* 0x004fc400078e0007 */
[----:B------:R-:W-:Y:S01]  /*5f690*/  IMAD.MOV.U32 R7, RZ, RZ, R27 ;  /* 0x000000ffff077224 */ /* 0x000fe200078e001b */
[----:B------:R-:W-:Y:S02]  /*5f6a0*/  SHF.R.S32.HI R27, RZ, 0x1f, R15 ;  /* 0x0000001fff1b7819 */ /* 0x000fe4000001140f */
[----:B------:R-:W-:-:S05]  /*5f6b0*/  IADD3 R28, P3, R15, R20, RZ ;  /* 0x000000140f1c7210 */ /* 0x000fca0007f7e0ff */
[C---:B------:R-:W-:Y:S02]  /*5f6c0*/  IMAD.X R29, R27.reuse, 0x1, R21, P3 ;  /* 0x000000011b1d7824 */ /* 0x040fe400018e0615 */
[----:B---3--:R-:W-:Y:S01]  /*5f6d0*/  IMAD.X R13, R27, 0x1, R19, P0 ;  /* 0x000000011b0d7824 */ /* 0x008fe200000e0613 */
[C---:B------:R-:W-:Y:S01]  /*5f6e0*/  IADD3 R12, P0, R15.reuse, R23, RZ ;  /* 0x000000170f0c7210 */ /* 0x040fe20007f1e0ff */
[----:B----4-:R-:W-:Y:S01]  /*5f6f0*/  IMAD.X R9, R2, 0x1, R25, P2 ;  /* 0x0000000102097824 */ /* 0x010fe200010e0619 */
[----:B------:R-:W-:Y:S01]  /*5f700*/  IADD3 R8, P2, R15, R22, RZ ;  /* 0x000000160f087210 */ /* 0x000fe20007f5e0ff */
[----:B------:R-:W2:Y:S04]  /*5f710*/  LDL.LU R2, [R1+0x2198] ;  /* 0x0021980001027983 */ /* 0x000ea80000300800 */
[----:B------:R1:W-:Y:S04]  /*5f720*/  STL [R1+0x724], R9 ;  /* 0x0007240901007387 */ /* 0x0003e80000100800 */
[----:B------:R-:W-:Y:S04]  /*5f730*/  STL [R1+0x71c], R13 ;  /* 0x00071c0d01007387 */ /* 0x000fe80000100800 */
[----:B------:R-:W3:Y:S04]  /*5f740*/  LDL.LU R15, [R1+0x2194] ;  /* 0x00219400010f7983 */ /* 0x000ee80000300800 */
[----:B------:R-:W-:Y:S01]  /*5f750*/  STL.64 [R1+0x710], R28 ;  /* 0x0007101c01007387 */ /* 0x000fe20000100a00 */
[----:B-1----:R-:W-:-:S05]  /*5f760*/  IMAD.X R9, R27, 0x1, R24, P2 ;  /* 0x000000011b097824 */ /* 0x002fca00010e0618 */
[----:B------:R1:W-:Y:S04]  /*5f770*/  STL.64 [R1+0x700], R8 ;  /* 0x0007000801007387 */ /* 0x0003e80000100a00 */
[----:B-1----:R0:W4:Y:S01]  /*5f780*/  LDL.LU R9, [R1+0x2190] ;  /* 0x0021900001097983 */ /* 0x0021220000300800 */
[----:B------:R-:W-:Y:S01]  /*5f790*/  IMAD.X R13, R27, 0x1, R25, P0 ;  /* 0x000000011b0d7824 */ /* 0x000fe200000e0619 */
[----:B--2---:R-:W-:-:S05]  /*5f7a0*/  IADD3 R8, P2, R2, R20, RZ ;  /* 0x0000001402087210 */ /* 0x004fca0007f5e0ff */
[----:B------:R4:W-:Y:S04]  /*5f7b0*/  STL [R1+0x6d0], R8 ;  /* 0x0006d00801007387 */ /* 0x0009e80000100800 */
[----:B----4-:R-:W2:Y:S04]  /*5f7c0*/  LDL.LU.64 R8, [R1+0x2188] ;  /* 0x0021880001087983 */ /* 0x010ea80000300a00 */
[----:B------:R-:W4:Y:S04]  /*5f7d0*/  LDL.LU R27, [R1+0x2184] ;  /* 0x00218400011b7983 */ /* 0x000f280000300800 */
[----:B------:R1:W-:Y:S04]  /*5f7e0*/  STL.64 [R1+0x6e0], R12 ;  /* 0x0006e00c01007387 */ /* 0x0003e80000100a00 */
[----:B-1----:R0:W3:Y:S01]  /*5f7f0*/  LDL.LU R13, [R1+0x2180] ;  /* 0x00218000010d7983 */ /* 0x0020e20000300800 */
[----:B------:R-:W-:-:S05]  /*5f800*/  IADD3 R12, P0, R2, R22, RZ ;  /* 0x00000016020c7210 */ /* 0x000fca0007f1e0ff */
[----:B------:R3:W-:Y:S01]  /*5f810*/  STL [R1+0x6c0], R12 ;  /* 0x0006c00c01007387 */ /* 0x0007e20000100800 */
[----:B------:R-:W-:Y:S02]  /*5f820*/  SHF.R.S32.HI R0, RZ, 0x1f, R2 ;  /* 0x0000001fff007819 */ /* 0x000fe40000011402 */
[----:B------:R-:W-:-:S05]  /*5f830*/  IADD3 R28, P3, R2, R18, RZ ;  /* 0x00000012021c7210 */ /* 0x000fca0007f7e0ff */
[----:B------:R-:W-:Y:S01]  /*5f840*/  IMAD.X R29, R0, 0x1, R19, P3 ;  /* 0x00000001001d7824 */ /* 0x000fe200018e0613 */
[----:B---3--:R-:W3:Y:S04]  /*5f850*/  LDL.LU.64 R12, [R1+0x2178] ;  /* 0x00217800010c7983 */ /* 0x008ee80000300a00 */
[----:B------:R1:W-:Y:S02]  /*5f860*/  STL.64 [R1+0x6d8], R28 ;  /* 0x0006d81c01007387 */ /* 0x0003e40000100a00 */
[----:B-1----:R-:W-:Y:S02]  /*5f870*/  IADD3 R28, P3, R2, R23, RZ ;  /* 0x00000017021c7210 */ /* 0x002fe40007f7e0ff */
[----:B------:R0:W2:Y:S04]  /*5f880*/  LDL.LU R29, [R1+0x2170] ;  /* 0x00217000011d7983 */ /* 0x0000a80000300800 */
[----:B------:R1:W-:Y:S04]  /*5f890*/  STL [R1+0x6a0], R28 ;  /* 0x0006a01c01007387 */ /* 0x0003e80000100800 */
[----:B-1----:R-:W2:Y:S04]  /*5f8a0*/  LDL.LU R28, [R1+0x216c] ;  /* 0x00216c00011c7983 */ /* 0x002ea80000300800 */
[----:B------:R1:W-:Y:S04]  /*5f8b0*/  STL.64 [R1+0x2160], R22 ;  /* 0x0021601601007387 */ /* 0x0003e80000100a00 */
[----:B-1----:R0:W2:Y:S04]  /*5f8c0*/  LDL.64 R22, [R1+0x6a0] ;  /* 0x0006a00001167983 */ /* 0x0020a80000100a00 */
[----:B---3--:R-:W-:Y:S04]  /*5f8d0*/  STL.64 [R1+0x2158], R12 ;  /* 0x0021580c01007387 */ /* 0x008fe80000100a00 */
[----:B----4-:R1:W-:Y:S04]  /*5f8e0*/  STL.64 [R1+0x2150], R26 ;  /* 0x0021501a01007387 */ /* 0x0103e80000100a00 */
[----:B-1----:R0:W3:Y:S04]  /*5f8f0*/  LDL.64 R26, [R1+0x6c0] ;  /* 0x0006c000011a7983 */ /* 0x0020e80000100a00 */
[----:B------:R1:W-:Y:S04]  /*5f900*/  STL.64 [R1+0x2138], R14 ;  /* 0x0021380e01007387 */ /* 0x0003e80000100a00 */
[----:B-1----:R0:W4:Y:S04]  /*5f910*/  LDL.64 R14, [R1+0x6d0] ;  /* 0x0006d000010e7983 */ /* 0x0021280000100a00 */
[----:B--2---:R-:W2:Y:S01]  /*5f920*/  LDL.LU R29, [R1+0x98] ;  /* 0x00009800011d7983 */ /* 0x004ea20000300800 */
[----:B------:R-:W-:-:S02]  /*5f930*/  IMAD.X R23, R0, 0x1, R25, P3 ;  /* 0x0000000100177824 */ /* 0x000fc400018e0619 */
[C---:B---3--:R-:W-:Y:S02]  /*5f940*/  IMAD.X R27, R0.reuse, 0x1, R24, P0 ;  /* 0x00000001001b7824 */ /* 0x048fe400000e0618 */
[----:B----4-:R-:W-:-:S05]  /*5f950*/  IMAD.X R15, R0, 0x1, R21, P2 ;  /* 0x00000001000f7824 */ /* 0x010fca00010e0615 */
[----:B------:R-:W-:Y:S04]  /*5f960*/  STL [R1+0x6d4], R15 ;  /* 0x0006d40f01007387 */ /* 0x000fe80000100800 */
[----:B------:R-:W-:Y:S04]  /*5f970*/  STL [R1+0x6c4], R27 ;  /* 0x0006c41b01007387 */ /* 0x000fe80000100800 */
[----:B------:R-:W3:Y:S04]  /*5f980*/  LDL.LU R0, [R1+0x2168] ;  /* 0x0021680001007983 */ /* 0x000ee80000300800 */
[----:B------:R1:W-:Y:S04]  /*5f990*/  STL [R1+0x6a4], R23 ;  /* 0x0006a41701007387 */ /* 0x0003e80000100800 */
[----:B-1----:R-:W4:Y:S01]  /*5f9a0*/  LDL.LU.64 R22, [R1+0x2160] ;  /* 0x0021600001167983 */ /* 0x002f220000300a00 */
[----:B------:R-:W-:-:S02]  /*5f9b0*/  SHF.R.S32.HI R2, RZ, 0x1f, R28 ;  /* 0x0000001fff027819 */ /* 0x000fc4000001141c */
[----:B------:R-:W-:-:S05]  /*5f9c0*/  IADD3 R14, P2, R28, R18, RZ ;  /* 0x000000121c0e7210 */ /* 0x000fca0007f5e0ff */
[----:B------:R-:W-:Y:S01]  /*5f9d0*/  IMAD.X R15, R2, 0x1, R19, P2 ;  /* 0x00000001020f7824 */ /* 0x000fe200010e0613 */
[----:B------:R-:W-:-:S05]  /*5f9e0*/  IADD3 R26, P0, R28, R20, RZ ;  /* 0x000000141c1a7210 */ /* 0x000fca0007f1e0ff */
[----:B------:R-:W-:Y:S01]  /*5f9f0*/  IMAD.X R27, R2, 0x1, R21, P0 ;  /* 0x00000001021b7824 */ /* 0x000fe200000e0615 */
[----:B----4-:R-:W-:-:S05]  /*5fa00*/  IADD3 R12, P3, R28, R22, RZ ;  /* 0x000000161c0c7210 */ /* 0x010fca0007f7e0ff */
[----:B------:R1:W-:Y:S04]  /*5fa10*/  STL [R1+0x680], R12 ;  /* 0x0006800c01007387 */ /* 0x0003e80000100800 */
[----:B-1----:R-:W4:Y:S04]  /*5fa20*/  LDL.LU.64 R12, [R1+0x2158] ;  /* 0x00215800010c7983 */ /* 0x002f280000300a00 */
[----:B------:R1:W-:Y:S02]  /*5fa30*/  STL.64 [R1+0x698], R14 ;  /* 0x0006980e01007387 */ /* 0x0003e40000100a00 */
[----:B-1----:R-:W-:-:S05]  /*5fa40*/  IADD3 R14, P2, R28, R23, RZ ;  /* 0x000000171c0e7210 */ /* 0x002fca0007f5e0ff */
[----:B------:R1:W-:Y:S04]  /*5fa50*/  STL [R1+0x2148], R14 ;  /* 0x0021480e01007387 */ /* 0x0003e80000100800 */
[----:B-1----:R0:W2:Y:S04]  /*5fa60*/  LDL.64 R14, [R1+0x680] ;  /* 0x00068000010e7983 */ /* 0x0020a80000100a00 */
[----:B------:R-:W-:Y:S04]  /*5fa70*/  STL.64 [R1+0x2140], R22 ;  /* 0x0021401601007387 */ /* 0x000fe80000100a00 */
[----:B------:R1:W-:Y:S04]  /*5fa80*/  STL.64 [R1+0x690], R26 ;  /* 0x0006901a01007387 */ /* 0x0003e80000100a00 */
[----:B-1----:R-:W3:Y:S01]  /*5fa90*/  LDL.LU.64 R26, [R1+0x2150] ;  /* 0x00215000011a7983 */ /* 0x002ee20000300a00 */
[----:B--2---:R-:W-:-:S03]  /*5faa0*/  IMAD.X R15, R2, 0x1, R24, P3 ;  /* 0x00000001020f7824 */ /* 0x004fc600018e0618 */
[----:B---3--:R-:W-:Y:S04]  /*5fab0*/  STL.64 [R1+0x2118], R26 ;  /* 0x0021181a01007387 */ /* 0x008fe80000100a00 */
[----:B------:R1:W-:Y:S04]  /*5fac0*/  STL [R1+0x684], R15 ;  /* 0x0006840f01007387 */ /* 0x0003e80000100800 */
[----:B------:R-:W2:Y:S01]  /*5fad0*/  LDL.LU R14, [R1+0x2148] ;  /* 0x00214800010e7983 */ /* 0x000ea20000300800 */
[----:B------:R-:W-:-:S05]  /*5fae0*/  IADD3 R22, P3, R0, R20, RZ ;  /* 0x0000001400167210 */ /* 0x000fca0007f7e0ff */
[----:B------:R3:W-:Y:S01]  /*5faf0*/  STL [R1+0x650], R22 ;  /* 0x0006501601007387 */ /* 0x0007e20000100800 */
[----:B-1----:R-:W-:-:S03]  /*5fb00*/  IMAD.X R15, R2, 0x1, R25, P2 ;  /* 0x00000001020f7824 */ /* 0x002fc600010e0619 */
[----:B---3--:R-:W3:Y:S04]  /*5fb10*/  LDL.LU.64 R22, [R1+0x2140] ;  /* 0x0021400001167983 */ /* 0x008ee80000300a00 */
[----:B--2---:R1:W-:Y:S04]  /*5fb20*/  STL.64 [R1+0x660], R14 ;  /* 0x0006600e01007387 */ /* 0x0043e80000100a00 */
[----:B-1----:R-:W2:Y:S04]  /*5fb30*/  LDL.LU.64 R14, [R1+0x2138] ;  /* 0x00213800010e7983 */ /* 0x002ea80000300a00 */
[----:B------:R-:W-:Y:S01]  /*5fb40*/  STL.64 [R1+0x2128], R4 ;  /* 0x0021280401007387 */ /* 0x000fe20000100a00 */
[----:B------:R-:W-:-:S02]  /*5fb50*/  SHF.R.S32.HI R28, RZ, 0x1f, R0 ;  /* 0x0000001fff1c7819 */ /* 0x000fc40000011400 */
[----:B------:R-:W-:Y:S01]  /*5fb60*/  IADD3 R26, P0, R0, R18, RZ ;  /* 0x00000012001a7210 */ /* 0x000fe20007f1e0ff */
[----:B--2---:R1:W-:Y:S04]  /*5fb70*/  STL.64 [R1+0x2100], R14 ;  /* 0x0021000e01007387 */ /* 0x0043e80000100a00 */
[----:B-1----:R-:W2:Y:S04]  /*5fb80*/  LDL.LU R14, [R1+0x94] ;  /* 0x00009400010e7983 */ /* 0x002ea80000300800 */
[----:B------:R1:W-:Y:S04]  /*5fb90*/  STL [R1+0x2108], R3 ;  /* 0x0021080301007387 */ /* 0x0003e80000100800 */
[----:B-1----:R0:W4:Y:S01]  /*5fba0*/  LDL.64 R2, [R1+0x650] ;  /* 0x0006500001027983 */ /* 0x0021220000100a00 */
[----:B------:R-:W-:Y:S01]  /*5fbb0*/  IMAD.X R27, R28, 0x1, R19, P0 ;  /* 0x000000011c1b7824 */ /* 0x000fe200000e0613 */
[----:B---3--:R-:W-:-:S04]  /*5fbc0*/  IADD3 R4, P2, R0, R22, RZ ;  /* 0x0000001600047210 */ /* 0x008fc80007f5e0ff */
[----:B------:R1:W-:Y:S02]  /*5fbd0*/  STL.64 [R1+0x658], R26 ;  /* 0x0006581a01007387 */ /* 0x0003e40000100a00 */
[----:B-1----:R-:W-:Y:S01]  /*5fbe0*/  IMAD.MOV.U32 R27, RZ, RZ, R28 ;  /* 0x000000ffff1b7224 */ /* 0x002fe200078e001c */
[----:B------:R-:W-:Y:S02]  /*5fbf0*/  IADD3 R26, P0, R0, R23, RZ ;  /* 0x00000017001a7210 */ /* 0x000fe40007f1e0ff */
[----:B------:R-:W3:Y:S01]  /*5fc00*/  LDL.LU R0, [R1+0x2130] ;  /* 0x0021300001007983 */ /* 0x000ee20000300800 */
[----:B------:R-:W-:-:S03]  /*5fc10*/  IMAD.X R5, R27, 0x1, R24, P2 ;  /* 0x000000011b057824 */ /* 0x000fc600010e0618 */
[----:B------:R2:W-:Y:S04]  /*5fc20*/  STL.64 [R1+0x2120], R22 ;  /* 0x0021201601007387 */ /* 0x0005e80000100a00 */
[----:B------:R-:W-:Y:S01]  /*5fc30*/  STL.64 [R1+0x2110], R16 ;  /* 0x0021101001007387 */ /* 0x000fe20000100a00 */
[----:B--2---:R-:W-:Y:S01]  /*5fc40*/  IADD3 R22, P2, R14, R20, RZ ;  /* 0x000000140e167210 */ /* 0x004fe20007f5e0ff */
[C---:B----4-:R-:W-:Y:S02]  /*5fc50*/  IMAD.X R3, R27.reuse, 0x1, R21, P3 ;  /* 0x000000011b037824 */ /* 0x050fe400018e0615 */
[----:B------:R-:W-:-:S03]  /*5fc60*/  IMAD.X R27, R27, 0x1, R25, P0 ;  /* 0x000000011b1b7824 */ /* 0x000fc600000e0619 */
[----:B------:R-:W-:Y:S04]  /*5fc70*/  STL [R1+0x654], R3 ;  /* 0x0006540301007387 */ /* 0x000fe80000100800 */
[----:B------:R1:W-:Y:S04]  /*5fc80*/  STL.64 [R1+0x640], R4 ;  /* 0x0006400401007387 */ /* 0x0003e80000100a00 */
[----:B-1----:R-:W2:Y:S04]  /*5fc90*/  LDL.LU.64 R4, [R1+0x2128] ;  /* 0x0021280001047983 */ /* 0x002ea80000300a00 */
[----:B------:R1:W-:Y:S04]  /*5fca0*/  STL [R1+0x610], R22 ;  /* 0x0006101601007387 */ /* 0x0003e80000100800 */
[----:B-1----:R-:W4:Y:S04]  /*5fcb0*/  LDL.LU.64 R22, [R1+0x2120] ;  /* 0x0021200001167983 */ /* 0x002f280000300a00 */
[----:B------:R1:W-:Y:S04]  /*5fcc0*/  STL.64 [R1+0x620], R26 ;  /* 0x0006201a01007387 */ /* 0x0003e80000100a00 */
[----:B-1----:R-:W3:Y:S01]  /*5fcd0*/  LDL.LU.64 R26, [R1+0x2118] ;  /* 0x00211800011a7983 */ /* 0x002ee20000300a00 */
[----:B------:R-:W-:-:S02]  /*5fce0*/  SHF.R.S32.HI R28, RZ, 0x1f, R14 ;  /* 0x0000001fff1c7819 */ /* 0x000fc4000001140e */
[----:B------:R-:W-:-:S05]  /*5fcf0*/  IADD3 R2, P3, R14, R18, RZ ;  /* 0x000000120e027210 */ /* 0x000fca0007f7e0ff */
[----:B------:R-:W-:Y:S01]  /*5fd00*/  IMAD.X R3, R28, 0x1, R19, P3 ;  /* 0x000000011c037824 */ /* 0x000fe200018e0613 */
[C---:B----4-:R-:W-:Y:S01]  /*5fd10*/  IADD3 R16, P0, R14.reuse, R22, RZ ;  /* 0x000000160e107210 */ /* 0x050fe20007f1e0ff */
[----:B---3--:R1:W-:Y:S04]  /*5fd20*/  STL.64 [R1+0x20f8], R26 ;  /* 0x0020f81a01007387 */ /* 0x0083e80000100a00 */
[----:B-1----:R0:W3:Y:S04]  /*5fd30*/  LDL.64 R26, [R1+0x610] ;  /* 0x00061000011a7983 */ /* 0x0020e80000100a00 */
[----:B------:R1:W-:Y:S04]  /*5fd40*/  STL [R1+0x600], R16 ;  /* 0x0006001001007387 */ /* 0x0003e80000100800 */
[----:B-1----:R-:W4:Y:S04]  /*5fd50*/  LDL.LU.64 R16, [R1+0x2110] ;  /* 0x0021100001107983 */ /* 0x002f280000300a00 */
[----:B------:R1:W-:Y:S04]  /*5fd60*/  STL.64 [R1+0x618], R2 ;  /* 0x0006180201007387 */ /* 0x0003e80000100a00 */
[----:B-1----:R-:W2:Y:S04]  /*5fd70*/  LDL.LU R3, [R1+0x2108] ;  /* 0x0021080001037983 */ /* 0x002ea80000300800 */
[----:B------:R-:W2:Y:S01]  /*5fd80*/  LDL.LU R2, [R1+0xa8] ;  /* 0x0000a80001027983 */ /* 0x000ea20000300800 */
[----:B------:R-:W-:-:S05]  /*5fd90*/  IADD3 R14, P3, R14, R23, RZ ;  /* 0x000000170e0e7210 */ /* 0x000fca0007f7e0ff */
[----:B------:R1:W-:Y:S04]  /*5fda0*/  STL [R1+0x5e0], R14 ;  /* 0x0005e00e01007387 */ /* 0x0003e80000100800 */
[----:B-1----:R-:W4:Y:S01]  /*5fdb0*/  LDL.LU.64 R14, [R1+0x2100] ;  /* 0x00210000010e7983 */ /* 0x002f220000300a00 */
[----:B---3--:R-:W-:-:S05]  /*5fdc0*/  IMAD.X R27, R28, 0x1, R21, P2 ;  /* 0x000000011c1b7824 */ /* 0x008fca00010e0615 */
[----:B------:R-:W-:Y:S04]  /*5fdd0*/  STL [R1+0x614], R27 ;  /* 0x0006141b01007387 */ /* 0x000fe80000100800 */
[----:B--2---:R-:W-:Y:S04]  /*5fde0*/  STL.64 [R1+0x20e8], R2 ;  /* 0x0020e80201007387 */ /* 0x004fe80000100a00 */
[----:B------:R1:W-:Y:S04]  /*5fdf0*/  STL [R1+0x20f0], R3 ;  /* 0x0020f00301007387 */ /* 0x0003e80000100800 */
[----:B-1----:R0:W2:Y:S04]  /*5fe00*/  LDL.64 R2, [R1+0x5e0] ;  /* 0x0005e00001027983 */ /* 0x0020a80000100a00 */
[----:B------:R1:W-:Y:S04]  /*5fe10*/  STL.64 [R1+0x20e0], R8 ;  /* 0x0020e00801007387 */ /* 0x0003e80000100a00 */
[----:B-1----:R0:W3:Y:S01]  /*5fe20*/  LDL.64 R8, [R1+0x600] ;  /* 0x0006000001087983 */ /* 0x0020e20000100a00 */
[----:B------:R-:W-:-:S02]  /*5fe30*/  IADD3 R26, P2, R29, R18, RZ ;  /* 0x000000121d1a7210 */ /* 0x000fc40007f5e0ff */
[----:B--2---:R-:W-:Y:S01]  /*5fe40*/  SHF.R.S32.HI R3, RZ, 0x1f, R29 ;  /* 0x0000001fff037819 */ /* 0x004fe2000001141d */
[----:B---3--:R-:W-:-:S05]  /*5fe50*/  IMAD.X R9, R28, 0x1, R24, P0 ;  /* 0x000000011c097824 */ /* 0x008fca00000e0618 */
[----:B------:R1:W-:Y:S02]  /*5fe60*/  STL [R1+0x604], R9 ;  /* 0x0006040901007387 */ /* 0x0003e40000100800 */
[----:B-1----:R-:W-:Y:S02]  /*5fe70*/  IMAD.MOV.U32 R9, RZ, RZ, R3 ;  /* 0x000000ffff097224 */ /* 0x002fe400078e0003 */
[----:B------:R-:W-:Y:S02]  /*5fe80*/  IMAD.X R3, R28, 0x1, R25, P3 ;  /* 0x000000011c037824 */ /* 0x000fe400018e0619 */
[----:B------:R-:W-:-:S03]  /*5fe90*/  IMAD.X R27, R9, 0x1, R19, P2 ;  /* 0x00000001091b7824 */ /* 0x000fc600010e0613 */
[----:B------:R-:W-:Y:S04]  /*5fea0*/  STL [R1+0x5e4], R3 ;  /* 0x0005e40301007387 */ /* 0x000fe80000100800 */
[----:B------:R1:W-:Y:S04]  /*5feb0*/  STL.64 [R1+0x5d8], R26 ;  /* 0x0005d81a01007387 */ /* 0x0003e80000100a00 */
[----:B-1----:R-:W2:Y:S01]  /*5fec0*/  LDL.LU.64 R26, [R1+0x20f8] ;  /* 0x0020f800011a7983 */ /* 0x002ea20000300a00 */
[C---:B------:R-:W-:Y:S02]  /*5fed0*/  IADD3 R8, P0, R29.reuse, R20, RZ ;  /* 0x000000141d087210 */ /* 0x040fe40007f1e0ff */
[----:B------:R-:W-:-:S02]  /*5fee0*/  IADD3 R2, P3, R29, R22, RZ ;  /* 0x000000161d027210 */ /* 0x000fc40007f7e0ff */
[----:B------:R-:W-:Y:S01]  /*5fef0*/  IADD3 R28, P2, R29, R23, RZ ;  /* 0x000000171d1c7210 */ /* 0x000fe20007f5e0ff */
[----:B------:R-:W-:-:S04]  /*5ff00*/  IMAD.MOV.U32 R29, RZ, RZ, R9 ;  /* 0x000000ffff1d7224 */ /* 0x000fc800078e0009 */
[C---:B------:R-:W-:Y:S02]  /*5ff10*/  IMAD.X R9, R29.reuse, 0x1, R21, P0 ;  /* 0x000000011d097824 */ /* 0x040fe400000e0615 */
[----:B------:R-:W-:Y:S01]  /*5ff20*/  IMAD.X R3, R29, 0x1, R24, P3 ;  /* 0x000000011d037824 */ /* 0x000fe200018e0618 */
[----:B--2---:R-:W-:Y:S04]  /*5ff30*/  STL.64 [R1+0x20d8], R26 ;  /* 0x0020d81a01007387 */ /* 0x004fe80000100a00 */
[----:B------:R-:W-:Y:S04]  /*5ff40*/  STL.64 [R1+0x5d0], R8 ;  /* 0x0005d00801007387 */ /* 0x000fe80000100a00 */
[----:B------:R1:W-:Y:S04]  /*5ff50*/  STL.64 [R1+0x5c0], R2 ;  /* 0x0005c00201007387 */ /* 0x0003e80000100a00 */
[----:B-1----:R0:W2:Y:S01]  /*5ff60*/  LDL.LU R3, [R1+0x20f0] ;  /* 0x0020f00001037983 */ /* 0x0020a20000300800 */
[----:B----4-:R-:W-:-:S02]  /*5ff70*/  IMAD.MOV.U32 R27, RZ, RZ, R17 ;  /* 0x000000ffff1b7224 */ /* 0x010fc400078e0011 */
[----:B------:R-:W-:-:S03]  /*5ff80*/  IMAD.MOV.U32 R17, RZ, RZ, R15 ;  /* 0x000000ffff117224 */ /* 0x000fc600078e000f */
[----:B------:R-:W-:Y:S02]  /*5ff90*/  SHF.R.S32.HI R15, RZ, 0x1f, R27 ;  /* 0x0000001fff0f7819 */ /* 0x000fe4000001141b */
[C---:B------:R-:W-:Y:S02]  /*5ffa0*/  IADD3 R8, P0, R27.reuse, R18, RZ ;  /* 0x000000121b087210 */ /* 0x040fe40007f1e0ff */
[----:B------:R-:W-:Y:S01]  /*5ffb0*/  IADD3 R2, P3, R27, R20, RZ ;  /* 0x000000141b027210 */ /* 0x000fe20007f7e0ff */
[----:B------:R-:W-:Y:S02]  /*5ffc0*/  IMAD.X R29, R29, 0x1, R25, P2 ;  /* 0x000000011d1d7824 */ /* 0x000fe400010e0619 */
[----:B------:R-:W-:Y:S02]  /*5ffd0*/  IMAD.X R9, R15, 0x1, R19, P0 ;  /* 0x000000010f097824 */ /* 0x000fe400000e0613 */
[----:B------:R2:W-:Y:S04]  /*5ffe0*/  STL [R1+0x5a8], R2 ;  /* 0x0005a80201007387 */ /* 0x0005e80000100800 */
[----:B--2---:R-:W2:Y:S04]  /*5fff0*/  LDL.LU.64 R2, [R1+0x20e8] ;  /* 0x0020e80001027983 */ /* 0x004ea80000300a00 */
[----:B------:R-:W-:Y:S04]  /*60000*/  STL.64 [R1+0x5b8], R28 ;  /* 0x0005b81c01007387 */ /* 0x000fe80000100a00 */
[----:B------:R1:W-:Y:S04]  /*60010*/  STL.64 [R1+0x5b0], R8 ;  /* 0x0005b00801007387 */ /* 0x0003e80000100a00 */
[----:B-1----:R-:W3:Y:S01]  /*60020*/  LDL.LU.64 R8, [R1+0x20e0] ;  /* 0x0020e00001087983 */ /* 0x002ee20000300a00 */
[----:B------:R-:W-:-:S02]  /*60030*/  IADD3 R28, P2, R27, R22, RZ ;  /* 0x000000161b1c7210 */ /* 0x000fc40007f5e0ff */
[----:B------:R-:W-:Y:S01]  /*60040*/  IADD3 R26, P0, R27, R23, RZ ;  /* 0x000000171b1a7210 */ /* 0x000fe20007f1e0ff */
[----:B------:R-:W-:Y:S01]  /*60050*/  IMAD.MOV.U32 R27, RZ, RZ, R15 ;  /* 0x000000ffff1b7224 */ /* 0x000fe200078e000f */
[----:B---3--:R1:W-:Y:S04]  /*60060*/  STL.64 [R1+0x20c8], R8 ;  /* 0x0020c80801007387 */ /* 0x0083e80000100a00 */
[----:B-1----:R0:W3:Y:S01]  /*60070*/  LDL.64 R8, [R1+0x5a8] ;  /* 0x0005a80001087983 */ /* 0x0020e20000100a00 */
[----:B------:R-:W-:Y:S01]  /*60080*/  IMAD.MOV.U32 R15, RZ, RZ, R0 ;  /* 0x000000ffff0f7224 */ /* 0x000fe200078e0000 */
[----:B--2---:R-:W-:Y:S01]  /*60090*/  SHF.R.S32.HI R0, RZ, 0x1f, R2 ;  /* 0x0000001fff007819 */ /* 0x004fe20000011402 */
[C---:B------:R-:W-:Y:S02]  /*600a0*/  IMAD.X R29, R27.reuse, 0x1, R24, P2 ;  /* 0x000000011b1d7824 */ /* 0x040fe400010e0618 */
[----:B---3--:R-:W-:-:S02]  /*600b0*/  IMAD.X R9, R27, 0x1, R21, P3 ;  /* 0x000000011b097824 */ /* 0x008fc400018e0615 */
[----:B------:R-:W-:-:S03]  /*600c0*/  IMAD.X R27, R27, 0x1, R25, P0 ;  /* 0x000000011b1b7824 */ /* 0x000fc600000e0619 */
[----:B------:R-:W-:Y:S04]  /*600d0*/  STL [R1+0x5ac], R9 ;  /* 0x0005ac0901007387 */ /* 0x000fe80000100800 */
[----:B------:R-:W-:Y:S04]  /*600e0*/  STL [R1+0x8], R0 ;  /* 0x0000080001007387 */ /* 0x000fe80000100800 */
[----:B------:R-:W-:Y:S04]  /*600f0*/  STL.64 [R1+0x588], R28 ;  /* 0x0005881c01007387 */ /* 0x000fe80000100a00 */
[----:B------:R1:W-:Y:S04]  /*60100*/  STL.64 [R1+0x578], R26 ;  /* 0x0005781a01007387 */ /* 0x0003e80000100a00 */
[----:B-1----:R-:W2:Y:S01]  /*60110*/  LDL.LU.64 R26, [R1+0x20d8] ;  /* 0x0020d800011a7983 */ /* 0x002ea20000300a00 */
[----:B------:R-:W-:-:S05]  /*60120*/  IADD3 R8, P3, R2, R18, RZ ;  /* 0x0000001202087210 */ /* 0x000fca0007f7e0ff */
[----:B------:R-:W-:Y:S01]  /*60130*/  IMAD.X R9, R0, 0x1, R19, P3 ;  /* 0x0000000100097824 */ /* 0x000fe200018e0613 */
[----:B--2---:R1:W-:Y:S04]  /*60140*/  STL.64 [R1+0x20b8], R26 ;  /* 0x0020b81a01007387 */ /* 0x0043e80000100a00 */
[----:B------:R-:W2:Y:S01]  /*60150*/  LDL.LU R0, [R1+0x20d0] ;  /* 0x0020d00001007983 */ /* 0x000ea20000300800 */
[----:B-1----:R-:W-:-:S05]  /*60160*/  IADD3 R26, P0, R2, R22, RZ ;  /* 0x00000016021a7210 */ /* 0x002fca0007f1e0ff */
[----:B------:R-:W-:Y:S04]  /*60170*/  STL [R1+0x548], R26 ;  /* 0x0005481a01007387 */ /* 0x000fe80000100800 */
[----:B------:R1:W-:Y:S04]  /*60180*/  STL.64 [R1+0x570], R8 ;  /* 0x0005700801007387 */ /* 0x0003e80000100a00 */
[----:B-1----:R-:W3:Y:S04]  /*60190*/  LDL.LU.64 R8, [R1+0x20c8] ;  /* 0x0020c80001087983 */ /* 0x002ee80000300a00 */
[----:B------:R1:W-:Y:S04]  /*601a0*/  STL.64 [R1+0x20c0], R6 ;  /* 0x0020c00601007387 */ /* 0x0003e80000100a00 */
[----:B-1----:R0:W4:Y:S04]  /*601b0*/  LDL.64 R6, [R1+0x548] ;  /* 0x0005480001067983 */ /* 0x0021280000100a00 */
[----:B------:R-:W2:Y:S01]  /*601c0*/  LDL.LU R27, [R1+0x8] ;  /* 0x00000800011b7983 */ /* 0x000ea20000300800 */
[----:B------:R-:W-:-:S02]  /*601d0*/  IADD3 R28, P2, R2, R20, RZ ;  /* 0x00000014021c7210 */ /* 0x000fc40007f5e0ff */
[----:B------:R-:W-:Y:S02]  /*601e0*/  IADD3 R26, P3, R2, R23, RZ ;  /* 0x00000017021a7210 */ /* 0x000fe40007f7e0ff */
[----:B------:R-:W-:Y:S01]  /*601f0*/  SHF.R.S32.HI R2, RZ, 0x1f, R4 ;  /* 0x0000001fff027819 */ /* 0x000fe20000011404 */
[C---:B--2---:R-:W-:Y:S02]  /*60200*/  IMAD.X R29, R27.reuse, 0x1, R21, P2 ;  /* 0x000000011b1d7824 */ /* 0x044fe400010e0615 */
[C---:B----4-:R-:W-:Y:S02]  /*60210*/  IMAD.X R7, R27.reuse, 0x1, R24, P0 ;  /* 0x000000011b077824 */ /* 0x050fe400000e0618 */
[----:B------:R-:W-:Y:S01]  /*60220*/  IMAD.X R27, R27, 0x1, R25, P3 ;  /* 0x000000011b1b7824 */ /* 0x000fe200018e0619 */
[----:B------:R-:W-:Y:S04]  /*60230*/  STL.64 [R1+0x568], R28 ;  /* 0x0005681c01007387 */ /* 0x000fe80000100a00 */
[----:B------:R1:W-:Y:S04]  /*60240*/  STL [R1+0x54c], R7 ;  /* 0x00054c0701007387 */ /* 0x0003e80000100800 */
[----:B-1----:R-:W2:Y:S01]  /*60250*/  LDL.LU.64 R6, [R1+0x20c0] ;  /* 0x0020c00001067983 */ /* 0x002ea20000300a00 */
[----:B------:R-:W-:-:S03]  /*60260*/  IADD3 R28, P2, R4, R18, RZ ;  /* 0x00000012041c7210 */ /* 0x000fc60007f5e0ff */
[----:B---3--:R1:W-:Y:S04]  /*60270*/  STL.64 [R1+0x20b0], R8 ;  /* 0x0020b00801007387 */ /* 0x0083e80000100a00 */
[----:B------:R3:W-:Y:S01]  /*60280*/  STL.64 [R1+0x538], R26 ;  /* 0x0005381a01007387 */ /* 0x0007e20000100a00 */
[----:B------:R-:W-:Y:S01]  /*60290*/  IMAD.X R29, R2, 0x1, R19, P2 ;  /* 0x00000001021d7824 */ /* 0x000fe200010e0613 */
[C---:B-1----:R-:W-:Y:S02]  /*602a0*/  IADD3 R8, P0, R4.reuse, R20, RZ ;  /* 0x0000001404087210 */ /* 0x042fe40007f1e0ff */
[----:B---3--:R-:W-:-:S03]  /*602b0*/  IADD3 R26, P3, R4, R22, RZ ;  /* 0x00000016041a7210 */ /* 0x008fc60007f7e0ff */
[C---:B------:R-:W-:Y:S02]  /*602c0*/  IMAD.X R9, R2.reuse, 0x1, R21, P0 ;  /* 0x0000000102097824 */ /* 0x040fe400000e0615 */
[----:B------:R-:W-:Y:S01]  /*602d0*/  IMAD.X R27, R2, 0x1, R24, P3 ;  /* 0x00000001021b7824 */ /* 0x000fe200018e0618 */
[----:B------:R-:W-:Y:S04]  /*602e0*/  STL.64 [R1+0x530], R28 ;  /* 0x0005301c01007387 */ /* 0x000fe80000100a00 */
[----:B------:R-:W-:Y:S04]  /*602f0*/  STL.64 [R1+0x528], R8 ;  /* 0x0005280801007387 */ /* 0x000fe80000100a00 */
[----:B------:R1:W-:Y:S04]  /*60300*/  STL.64 [R1+0x508], R26 ;  /* 0x0005081a01007387 */ /* 0x0003e80000100a00 */
[----:B-1----:R-:W3:Y:S01]  /*60310*/  LDL.LU.64 R26, [R1+0x20b8] ;  /* 0x0020b800011a7983 */ /* 0x002ee20000300a00 */
[----:B------:R-:W-:-:S02]  /*60320*/  IADD3 R28, P2, R4, R23, RZ ;  /* 0x00000017041c7210 */ /* 0x000fc40007f5e0ff */
[----:B------:R-:W-:Y:S02]  /*60330*/  SHF.R.S32.HI R4, RZ, 0x1f, R0 ;  /* 0x0000001fff047819 */ /* 0x000fe40000011400 */
[----:B------:R-:W-:Y:S01]  /*60340*/  IADD3 R8, P0, R0, R18, RZ ;  /* 0x0000001200087210 */ /* 0x000fe20007f1e0ff */
[----:B------:R-:W-:-:S04]  /*60350*/  IMAD.X R29, R2, 0x1, R25, P2 ;  /* 0x00000001021d7824 */ /* 0x000fc800010e0619 */
[----:B------:R-:W-:Y:S01]  /*60360*/  IMAD.X R9, R4, 0x1, R19, P0 ;  /* 0x0000000104097824 */ /* 0x000fe200000e0613 */
[----:B---3--:R-:W-:Y:S04]  /*60370*/  STL.64 [R1+0x2098], R26 ;  /* 0x0020981a01007387 */ /* 0x008fe80000100a00 */
[----:B--2---:R-:W-:Y:S04]  /*60380*/  STL.64 [R1+0x20a0], R6 ;  /* 0x0020a00601007387 */ /* 0x004fe80000100a00 */
[----:B------:R-:W-:Y:S04]  /*60390*/  STL.64 [R1+0x4f8], R28 ;  /* 0x0004f81c01007387 */ /* 0x000fe80000100a00 */
[----:B------:R1:W-:Y:S04]  /*603a0*/  STL.64 [R1+0x4f0], R8 ;  /* 0x0004f00801007387 */ /* 0x0003e80000100a00 */
[----:B-1----:R-:W2:Y:S01]  /*603b0*/  LDL.LU.64 R8, [R1+0x20b0] ;  /* 0x0020b00001087983 */ /* 0x002ea20000300a00 */
[----:B------:R-:W-:-:S02]  /*603c0*/  IADD3 R6, P3, R0, R20, RZ ;  /* 0x0000001400067210 */ /* 0x000fc40007f7e0ff */
[C---:B------:R-:W-:Y:S02]  /*603d0*/  IADD3 R26, P0, R0.reuse, R23, RZ ;  /* 0x00000017001a7210 */ /* 0x040fe40007f1e0ff */
[----:B------:R-:W-:Y:S02]  /*603e0*/  IADD3 R28, P2, R0, R22, RZ ;  /* 0x00000016001c7210 */ /* 0x000fe40007f5e0ff */
[----:B------:R-:W3:Y:S01]  /*603f0*/  LDL.LU R0, [R1+0x20a8] ;  /* 0x0020a80001007983 */ /* 0x000ee20000300800 */
[----:B------:R-:W-:-:S03]  /*60400*/  IMAD.X R7, R4, 0x1, R21, P3 ;  /* 0x0000000104077824 */ /* 0x000fc600018e0615 */
[----:B------:R-:W-:Y:S04]  /*60410*/  STL [R1+0x4b8], R26 ;  /* 0x0004b81a01007387 */ /* 0x000fe80000100800 */
[----:B------:R1:W-:Y:S01]  /*60420*/  STL.64 [R1+0x4e8], R6 ;  /* 0x0004e80601007387 */ /* 0x0003e20000100a00 */
[----:B------:R-:W-:Y:S01]  /*60430*/  SHF.R.S32.HI R2, RZ, 0x1f, R5 ;  /* 0x0000001fff027819 */ /* 0x000fe20000011405 */
[----:B------:R-:W-:Y:S02]  /*60440*/  IMAD.X R29, R4, 0x1, R24, P2 ;  /* 0x00000001041d7824 */ /* 0x000fe400010e0618 */
[----:B-1----:R-:W4:Y:S04]  /*60450*/  LDL.LU.64 R6, [R1+0x20a0] ;  /* 0x0020a00001067983 */ /* 0x002f280000300a00 */
[----:B--2---:R1:W-:Y:S04]  /*60460*/  STL.64 [R1+0x2090], R8 ;  /* 0x0020900801007387 */ /* 0x0043e80000100a00 */
[----:B------:R-:W-:Y:S01]  /*60470*/  STL.64 [R1+0x4c8], R28 ;  /* 0x0004c81c01007387 */ /* 0x000fe20000100a00 */
[----:B-1----:R-:W-:Y:S01]  /*60480*/  IMAD.MOV.U32 R8, RZ, RZ, R26 ;  /* 0x000000ffff087224 */ /* 0x002fe200078e001a */
[----:B------:R-:W-:Y:S01]  /*60490*/  IADD3 R26, P3, R5, R18, RZ ;  /* 0x00000012051a7210 */ /* 0x000fe20007f7e0ff */
[----:B------:R-:W-:-:S02]  /*604a0*/  IMAD.MOV.U32 R9, RZ, RZ, R27 ;  /* 0x000000ffff097224 */ /* 0x000fc400078e001b */
        /* <DEDUP_REMOVED lines=9> */
[C---:B------:R-:W-:Y:S01]  /*60540*/  IMAD.X R29, R5.reuse, 0x1, R21, P2 ;  /* 0x00000001051d7824 */ /* 0x040fe200010e0615 */
[----:B------:R-:W-:Y:S01]  /*60550*/  SHF.R.S32.HI R2, RZ, 0x1f, R10 ;  /* 0x0000001fff027819 */ /* 0x000fe2000001140a */
[C---:B------:R-:W-:Y:S02]  /*60560*/  IMAD.X R9, R5.reuse, 0x1, R24, P0 ;  /* 0x0000000105097824 */ /* 0x040fe400000e0618 */
[----:B------:R-:W-:Y:S01]  /*60570*/  IMAD.X R5, R5, 0x1, R25, P3 ;  /* 0x0000000105057824 */ /* 0x000fe200018e0619 */
[----:B--2---:R1:W-:Y:S04]  /*60580*/  STL.64 [R1+0x2088], R26 ;  /* 0x0020881a01007387 */ /* 0x0043e80000100a00 */
[----:B------:R2:W-:Y:S04]  /*60590*/  STL.64 [R1+0x4a8], R28 ;  /* 0x0004a81c01007387 */ /* 0x0005e80000100a00 */
[----:B------:R0:W-:Y:S01]  /*605a0*/  STL.64 [R1+0x488], R8 ;  /* 0x0004880801007387 */ /* 0x0001e20000100a00 */
[----:B-1----:R-:W-:-:S02]  /*605b0*/  IADD3 R26, P0, R10, R20, RZ ;  /* 0x000000140a1a7210 */ /* 0x002fc40007f1e0ff */
[----:B--2---:R-:W-:Y:S01]  /*605c0*/  IADD3 R28, P2, R10, R18, RZ ;  /* 0x000000120a1c7210 */ /* 0x004fe20007f5e0ff */
[----:B0-----:R-:W2:Y:S02]  /*605d0*/  LDL.LU.64 R8, [R1+0x2090] ;  /* 0x0020900001087983 */ /* 0x001ea40000300a00 */
[C---:B------:R-:W-:Y:S02]  /*605e0*/  IMAD.X R27, R2.reuse, 0x1, R21, P0 ;  /* 0x00000001021b7824 */ /* 0x040fe400000e0615 */
[----:B------:R-:W-:Y:S01]  /*605f0*/  IMAD.X R29, R2, 0x1, R19, P2 ;  /* 0x00000001021d7824 */ /* 0x000fe200010e0613 */
[----:B------:R0:W-:Y:S04]  /*60600*/  STL.64 [R1+0x478], R4 ;  /* 0x0004780401007387 */ /* 0x0001e80000100a00 */
[----:B------:R1:W-:Y:S04]  /*60610*/  STL.64 [R1+0x470], R28 ;  /* 0x0004701c01007387 */ /* 0x0003e80000100a00 */
[----:B------:R3:W-:Y:S01]  /*60620*/  STL.64 [R1+0x468], R26 ;  /* 0x0004681a01007387 */ /* 0x0007e20000100a00 */
[----:B0-----:R-:W-:-:S02]  /*60630*/  IADD3 R4, P3, R10, R22, RZ ;  /* 0x000000160a047210 */ /* 0x001fc40007f7e0ff */
[----:B-1----:R-:W-:Y:S02]  /*60640*/  IADD3 R28, P2, R10, R23, RZ ;  /* 0x000000170a1c7210 */ /* 0x002fe40007f5e0ff */
[----:B------:R-:W-:Y:S02]  /*60650*/  SHF.R.S32.HI R10, RZ, 0x1f, R3 ;  /* 0x0000001fff0a7819 */ /* 0x000fe40000011403 */
[C---:B---3--:R-:W-:Y:S01]  /*60660*/  IADD3 R26, P0, R3.reuse, R18, RZ ;  /* 0x00000012031a7210 */ /* 0x048fe20007f1e0ff */
[C---:B------:R-:W-:Y:S02]  /*60670*/  IMAD.X R5, R2.reuse, 0x1, R24, P3 ;  /* 0x0000000102057824 */ /* 0x040fe400018e0618 */
[----:B------:R-:W-:Y:S02]  /*60680*/  IMAD.X R29, R2, 0x1, R25, P2 ;  /* 0x00000001021d7824 */ /* 0x000fe400010e0619 */
[----:B------:R-:W-:Y:S01]  /*60690*/  IMAD.X R27, R10, 0x1, R19, P0 ;  /* 0x000000010a1b7824 */ /* 0x000fe200000e0613 */
[----:B------:R-:W-:Y:S04]  /*606a0*/  STL.64 [R1+0x448], R4 ;  /* 0x0004480401007387 */ /* 0x000fe80000100a00 */
[----:B------:R-:W-:Y:S04]  /*606b0*/  STL.64 [R1+0x438], R28 ;  /* 0x0004381c01007387 */ /* 0x000fe80000100a00 */
[----:B------:R0:W-:Y:S04]  /*606c0*/  STL.64 [R1+0x430], R26 ;  /* 0x0004301a01007387 */ /* 0x0001e80000100a00 */
[----:B0-----:R-:W3:Y:S01]  /*606d0*/  LDL.LU.64 R26, [R1+0x2088] ;  /* 0x00208800011a7983 */ /* 0x001ee20000300a00 */
[----:B------:R-:W-:-:S02]  /*606e0*/  IADD3 R4, P3, R3, R20, RZ ;  /* 0x0000001403047210 */ /* 0x000fc40007f7e0ff */
[C---:B------:R-:W-:Y:S02]  /*606f0*/  IADD3 R28, P2, R3.reuse, R22, RZ ;  /* 0x00000016031c7210 */ /* 0x040fe40007f5e0ff */
[----:B------:R-:W-:Y:S01]  /*60700*/  IADD3 R2, P0, R3, R23, RZ ;  /* 0x0000001703027210 */ /* 0x000fe20007f1e0ff */
[----:B------:R-:W-:-:S04]  /*60710*/  IMAD.MOV.U32 R3, RZ, RZ, R10 ;  /* 0x000000ffff037224 */ /* 0x000fc800078e000a */
[C---:B------:R-:W-:Y:S02]  /*60720*/  IMAD.X R5, R3.reuse, 0x1, R21, P3 ;  /* 0x0000000103057824 */ /* 0x040fe400018e0615 */
[C---:B------:R-:W-:Y:S01]  /*60730*/  IMAD.X R29, R3.reuse, 0x1, R24, P2 ;  /* 0x00000001031d7824 */ /* 0x040fe200010e0618 */
[----:B----4-:R-:W-:Y:S02]  /*60740*/  SHF.R.S32.HI R10, RZ, 0x1f, R6 ;  /* 0x0000001fff0a7819 */ /* 0x010fe40000011406 */
[----:B------:R0:W-:Y:S04]  /*60750*/  STL.64 [R1+0x428], R4 ;  /* 0x0004280401007387 */ /* 0x0001e80000100a00 */
[----:B------:R1:W-:Y:S01]  /*60760*/  STL.64 [R1+0x408], R28 ;  /* 0x0004081c01007387 */ /* 0x0003e20000100a00 */
[----:B------:R-:W-:Y:S01]  /*60770*/  IMAD.X R3, R3, 0x1, R25, P0 ;  /* 0x0000000103037824 */ /* 0x000fe200000e0619 */
[----:B0-----:R-:W-:-:S02]  /*60780*/  IADD3 R4, P3, R6, R18, RZ ;  /* 0x0000001206047210 */ /* 0x001fc40007f7e0ff */
[----:B-1----:R-:W-:-:S03]  /*60790*/  IADD3 R28, P2, R6, R20, RZ ;  /* 0x00000014061c7210 */ /* 0x002fc60007f5e0ff */
[C---:B------:R-:W-:Y:S01]  /*607a0*/  IMAD.X R5, R10.reuse, 0x1, R19, P3 ;  /* 0x000000010a057824 */ /* 0x040fe200018e0613 */
[----:B------:R0:W-:Y:S01]  /*607b0*/  STL.64 [R1+0x3f8], R2 ;  /* 0x0003f80201007387 */ /* 0x0001e20000100a00 */
[----:B------:R-:W-:-:S03]  /*607c0*/  IMAD.X R29, R10, 0x1, R21, P2 ;  /* 0x000000010a1d7824 */ /* 0x000fc600010e0615 */
[----:B------:R1:W-:Y:S04]  /*607d0*/  STL.64 [R1+0x3f0], R4 ;  /* 0x0003f00401007387 */ /* 0x0003e80000100a00 */
[----:B------:R4:W-:Y:S01]  /*607e0*/  STL.64 [R1+0x3e8], R28 ;  /* 0x0003e81c01007387 */ /* 0x0009e20000100a00 */
[C---:B0-----:R-:W-:Y:S02]  /*607f0*/  IADD3 R2, P0, R6.reuse, R22, RZ ;  /* 0x0000001606027210 */ /* 0x041fe40007f1e0ff */
[----:B-1----:R-:W-:-:S03]  /*60800*/  IADD3 R4, P3, R6, R23, RZ ;  /* 0x0000001706047210 */ /* 0x002fc60007f7e0ff */
[C---:B------:R-:W-:Y:S01]  /*60810*/  IMAD.X R3, R10.reuse, 0x1, R24, P0 ;  /* 0x000000010a037824 */ /* 0x040fe200000e0618 */
[----:B------:R-:W-:Y:S02]  /*60820*/  SHF.R.S32.HI R6, RZ, 0x1f, R11 ;  /* 0x0000001fff067819 */ /* 0x000fe4000001140b */
[C---:B----4-:R-:W-:Y:S01]  /*60830*/  IADD3 R28, P2, R11.reuse, R18, RZ ;  /* 0x000000120b1c7210 */ /* 0x050fe20007f5e0ff */
[----:B------:R-:W-:Y:S01]  /*60840*/  IMAD.X R5, R10, 0x1, R25, P3 ;  /* 0x000000010a057824 */ /* 0x000fe200018e0619 */
[----:B------:R0:W-:Y:S03]  /*60850*/  STL.64 [R1+0x3c8], R2 ;  /* 0x0003c80201007387 */ /* 0x0001e60000100a00 */
[----:B------:R-:W-:Y:S01]  /*60860*/  IMAD.X R29, R6, 0x1, R19, P2 ;  /* 0x00000001061d7824 */ /* 0x000fe200010e0613 */
[C---:B------:R-:W-:Y:S01]  /*60870*/  IADD3 R10, P2, R11.reuse, R23, RZ ;  /* 0x000000170b0a7210 */ /* 0x040fe20007f5e0ff */
[----:B------:R1:W-:Y:S01]  /*60880*/  STL.64 [R1+0x3b8], R4 ;  /* 0x0003b80401007387 */ /* 0x0003e20000100a00 */
[----:B0-----:R-:W-:-:S02]  /*60890*/  IADD3 R2, P0, R11, R20, RZ ;  /* 0x000000140b027210 */ /* 0x001fc40007f1e0ff */
[----:B-1----:R-:W-:Y:S01]  /*608a0*/  IADD3 R4, P3, R11, R22, RZ ;  /* 0x000000160b047210 */ /* 0x002fe20007f7e0ff */
[----:B------:R-:W-:Y:S01]  /*608b0*/  IMAD.MOV.U32 R11, RZ, RZ, R6 ;  /* 0x000000ffff0b7224 */ /* 0x000fe200078e0006 */
[----:B------:R0:W-:Y:S03]  /*608c0*/  STL.64 [R1+0x3b0], R28 ;  /* 0x0003b01c01007387 */ /* 0x0001e60000100a00 */
[C---:B------:R-:W-:Y:S02]  /*608d0*/  IMAD.X R3, R11.reuse, 0x1, R21, P0 ;  /* 0x000000010b037824 */ /* 0x040fe400000e0615 */
[C---:B------:R-:W-:Y:S02]  /*608e0*/  IMAD.X R5, R11.reuse, 0x1, R24, P3 ;  /* 0x000000010b057824 */ /* 0x040fe400018e0618 */
[----:B------:R-:W-:Y:S01]  /*608f0*/  IMAD.X R11, R11, 0x1, R25, P2 ;  /* 0x000000010b0b7824 */ /* 0x000fe200010e0619 */
[----:B0-----:R-:W4:Y:S04]  /*60900*/  LDL.LU.64 R28, [R1+0x2080] ;  /* 0x00208000011c7983 */ /* 0x001f280000300a00 */
[----:B------:R0:W-:Y:S04]  /*60910*/  STL.64 [R1+0x3a8], R2 ;  /* 0x0003a80201007387 */ /* 0x0001e80000100a00 */
[----:B------:R1:W-:Y:S04]  /*60920*/  STL.64 [R1+0x388], R4 ;  /* 0x0003880401007387 */ /* 0x0003e80000100a00 */
[----:B------:R1:W-:Y:S01]  /*60930*/  STL.64 [R1+0x378], R10 ;  /* 0x0003780a01007387 */ /* 0x0003e20000100a00 */
[----:B--2---:R-:W-:-:S02]  /*60940*/  SHF.R.S32.HI R6, RZ, 0x1f, R8 ;  /* 0x0000001fff067819 */ /* 0x004fc40000011408 */
[C---:B0-----:R-:W-:Y:S02]  /*60950*/  IADD3 R2, P0, R8.reuse, R18, RZ ;  /* 0x0000001208027210 */ /* 0x041fe40007f1e0ff */
[----:B-1----:R-:W-:-:S03]  /*60960*/  IADD3 R4, P3, R8, R20, RZ ;  /* 0x0000001408047210 */ /* 0x002fc60007f7e0ff */
[----:B------:R-:W-:Y:S01]  /*60970*/  IMAD.X R3, R6, 0x1, R19, P0 ;  /* 0x0000000106037824 */ /* 0x000fe200000e0613 */
[----:B------:R-:W-:Y:S01]  /*60980*/  IADD3 R10, P2, R8, R22, RZ ;  /* 0x00000016080a7210 */ /* 0x000fe20007f5e0ff */
[----:B------:R-:W-:-:S03]  /*60990*/  IMAD.X R5, R6, 0x1, R21, P3 ;  /* 0x0000000106057824 */ /* 0x000fc600018e0615 */
[----:B------:R0:W-:Y:S04]  /*609a0*/  STL.64 [R1+0x370], R2 ;  /* 0x0003700201007387 */ /* 0x0001e80000100a00 */
[----:B------:R1:W-:Y:S01]  /*609b0*/  STL.64 [R1+0x368], R4 ;  /* 0x0003680401007387 */ /* 0x0003e20000100a00 */
[----:B------:R-:W-:Y:S01]  /*609c0*/  IMAD.X R11, R6, 0x1, R24, P2 ;  /* 0x00000001060b7824 */ /* 0x000fe200010e0618 */
[----:B0-----:R-:W-:Y:S02]  /*609d0*/  IADD3 R2, P0, R8, R23, RZ ;  /* 0x0000001708027210 */ /* 0x001fe40007f1e0ff */
[----:B-1----:R-:W-:-:S03]  /*609e0*/  IADD3 R4, P3, R7, R18, RZ ;  /* 0x0000001207047210 */ /* 0x002fc60007f7e0ff */
[----:B------:R-:W-:Y:S01]  /*609f0*/  IMAD.X R3, R6, 0x1, R25, P0 ;  /* 0x0000000106037824 */ /* 0x000fe200000e0619 */
[----:B------:R0:W-:Y:S04]  /*60a00*/  STL.64 [R1+0x348], R10 ;  /* 0x0003480a01007387 */ /* 0x0001e80000100a00 */
[----:B------:R1:W-:Y:S01]  /*60a10*/  STL.64 [R1+0x338], R2 ;  /* 0x0003380201007387 */ /* 0x0003e20000100a00 */
[----:B---3--:R-:W-:Y:S01]  /*60a20*/  IMAD.MOV.U32 R8, RZ, RZ, R26 ;  /* 0x000000ffff087224 */ /* 0x008fe200078e001a */
[----:B------:R-:W-:Y:S02]  /*60a30*/  SHF.R.S32.HI R26, RZ, 0x1f, R7 ;  /* 0x0000001fff1a7819 */ /* 0x000fe40000011407 */
[C---:B0-----:R-:W-:Y:S02]  /*60a40*/  IADD3 R10, P2, R7.reuse, R20, RZ ;  /* 0x00000014070a7210 */ /* 0x041fe40007f5e0ff */
[C---:B-1----:R-:W-:Y:S01]  /*60a50*/  IADD3 R2, P0, R7.reuse, R22, RZ ;  /* 0x0000001607027210 */ /* 0x042fe20007f1e0ff */
[----:B------:R-:W-:Y:S01]  /*60a60*/  IMAD.X R5, R26, 0x1, R19, P3 ;  /* 0x000000011a057824 */ /* 0x000fe200018e0613 */
[----:B------:R-:W-:Y:S01]  /*60a70*/  IADD3 R6, P3, R7, R23, RZ ;  /* 0x0000001707067210 */ /* 0x000fe20007f7e0ff */
[----:B------:R-:W-:-:S04]  /*60a80*/  IMAD.MOV.U32 R7, RZ, RZ, R26 ;  /* 0x000000ffff077224 */ /* 0x000fc800078e001a */
[C---:B------:R-:W-:Y:S01]  /*60a90*/  IMAD.X R11, R7.reuse, 0x1, R21, P2 ;  /* 0x00000001070b7824 */ /* 0x040fe200010e0615 */
[----:B------:R0:W-:Y:S01]  /*60aa0*/  STL.64 [R1+0x330], R4 ;  /* 0x0003300401007387 */ /* 0x0001e20000100a00 */
[----:B------:R-:W-:Y:S02]  /*60ab0*/  IMAD.MOV.U32 R26, RZ, RZ, R13 ;  /* 0x000000ffff1a7224 */ /* 0x000fe400078e000d */
[C---:B------:R-:W-:Y:S01]  /*60ac0*/  IMAD.X R3, R7.reuse, 0x1, R24, P0 ;  /* 0x0000000107037824 */ /* 0x040fe200000e0618 */
[----:B------:R-:W-:Y:S01]  /*60ad0*/  SHF.R.S32.HI R13, RZ, 0x1f, R9 ;  /* 0x0000001fff0d7819 */ /* 0x000fe20000011409 */
[----:B------:R-:W-:Y:S01]  /*60ae0*/  IMAD.X R7, R7, 0x1, R25, P3 ;  /* 0x0000000107077824 */ /* 0x000fe200018e0619 */
[----:B0-----:R-:W2:Y:S04]  /*60af0*/  LDL.LU.64 R4, [R1+0x2078] ;  /* 0x0020780001047983 */ /* 0x001ea80000300a00 */
[----:B------:R0:W-:Y:S04]  /*60b00*/  STL.64 [R1+0x328], R10 ;  /* 0x0003280a01007387 */ /* 0x0001e80000100a00 */
[----:B------:R1:W-:Y:S04]  /*60b10*/  STL.64 [R1+0x308], R2 ;  /* 0x0003080201007387 */ /* 0x0003e80000100a00 */
[----:B------:R3:W-:Y:S01]  /*60b20*/  STL.64 [R1+0x2f8], R6 ;  /* 0x0002f80601007387 */ /* 0x0007e20000100a00 */
[----:B0-----:R-:W-:-:S02]  /*60b30*/  IADD3 R10, P2, R9, R18, RZ ;  /* 0x00000012090a7210 */ /* 0x001fc40007f5e0ff */
[----:B-1----:R-:W-:-:S03]  /*60b40*/  IADD3 R2, P0, R9, R20, RZ ;  /* 0x0000001409027210 */ /* 0x002fc60007f1e0ff */
[----:B------:R-:W-:Y:S01]  /*60b50*/  IMAD.X R11, R13, 0x1, R19, P2 ;  /* 0x000000010d0b7824 */ /* 0x000fe200010e0613 */
[----:B---3--:R-:W-:Y:S01]  /*60b60*/  IADD3 R6, P3, R9, R22, RZ ;  /* 0x0000001609067210 */ /* 0x008fe20007f7e0ff */
[----:B------:R-:W-:-:S03]  /*60b70*/  IMAD.X R3, R13, 0x1, R21, P0 ;  /* 0x000000010d037824 */ /* 0x000fc600000e0615 */
[----:B------:R0:W-:Y:S04]  /*60b80*/  STL.64 [R1+0x2f0], R10 ;  /* 0x0002f00a01007387 */ /* 0x0001e80000100a00 */
[----:B------:R1:W-:Y:S01]  /*60b90*/  STL.64 [R1+0x2e8], R2 ;  /* 0x0002e80201007387 */ /* 0x0003e20000100a00 */
[----:B------:R-:W-:Y:S01]  /*60ba0*/  IMAD.X R7, R13, 0x1, R24, P3 ;  /* 0x000000010d077824 */ /* 0x000fe200018e0618 */
[----:B0-----:R-:W-:Y:S02]  /*60bb0*/  IADD3 R10, P2, R9, R23, RZ ;  /* 0x00000017090a7210 */ /* 0x001fe40007f5e0ff */
[----:B------:R-:W-:Y:S02]  /*60bc0*/  SHF.R.S32.HI R9, RZ, 0x1f, R15 ;  /* 0x0000001fff097819 */ /* 0x000fe4000001140f */
[----:B-1----:R-:W-:Y:S01]  /*60bd0*/  IADD3 R2, P0, R15, R18, RZ ;  /* 0x000000120f027210 */ /* 0x002fe20007f1e0ff */
[----:B------:R-:W-:Y:S01]  /*60be0*/  IMAD.X R11, R13, 0x1, R25, P2 ;  /* 0x000000010d0b7824 */ /* 0x000fe200010e0619 */
[----:B------:R0:W-:Y:S01]  /*60bf0*/  STL.64 [R1+0x2d8], R6 ;  /* 0x0002d80601007387 */ /* 0x0001e20000100a00 */
[----:B------:R-:W-:-:S02]  /*60c00*/  IMAD.MOV.U32 R13, RZ, RZ, R14 ;  /* 0x000000ffff0d7224 */ /* 0x000fc400078e000e */
[----:B------:R-:W-:Y:S01]  /*60c10*/  IMAD.X R3, R9, 0x1, R19, P0 ;  /* 0x0000000109037824 */ /* 0x000fe200000e0613 */
[C---:B------:R-:W-:Y:S01]  /*60c20*/  IADD3 R14, P0, R15.reuse, R23, RZ ;  /* 0x000000170f0e7210 */ /* 0x040fe20007f1e0ff */
[----:B------:R1:W-:Y:S01]  /*60c30*/  STL.64 [R1+0x2c0], R10 ;  /* 0x0002c00a01007387 */ /* 0x0003e20000100a00 */
[C---:B0-----:R-:W-:Y:S02]  /*60c40*/  IADD3 R6, P3, R15.reuse, R20, RZ ;  /* 0x000000140f067210 */ /* 0x041fe40007f7e0ff */
[----:B-1----:R-:W-:Y:S01]  /*60c50*/  IADD3 R10, P2, R15, R22, RZ ;  /* 0x000000160f0a7210 */ /* 0x002fe20007f5e0ff */
[----:B------:R-:W-:Y:S01]  /*60c60*/  IMAD.MOV.U32 R15, RZ, RZ, R9 ;  /* 0x000000ffff0f7224 */ /* 0x000fe200078e0009 */
[----:B------:R0:W-:Y:S03]  /*60c70*/  STL.64 [R1+0x2b8], R2 ;  /* 0x0002b80201007387 */ /* 0x0001e60000100a00 */
[----:B------:R-:W-:-:S02]  /*60c80*/  IMAD.X R7, R15, 0x1, R21, P3 ;  /* 0x000000010f077824 */ /* 0x000fc400018e0615 */
[C---:B------:R-:W-:Y:S02]  /*60c90*/  IMAD.X R11, R15.reuse, 0x1, R24, P2 ;  /* 0x000000010f0b7824 */ /* 0x040fe400010e0618 */
[----:B------:R-:W-:Y:S01]  /*60ca0*/  IMAD.X R15, R15, 0x1, R25, P0 ;  /* 0x000000010f0f7824 */ /* 0x000fe200000e0619 */
[----:B------:R-:W-:Y:S01]  /*60cb0*/  SHF.R.S32.HI R9, RZ, 0x1f, R8 ;  /* 0x0000001fff097819 */ /* 0x000fe20000011408 */
[----:B0-----:R-:W3:Y:S04]  /*60cc0*/  LDL.LU.64 R2, [R1+0x2070] ;  /* 0x0020700001027983 */ /* 0x001ee80000300a00 */
[----:B------:R0:W-:Y:S04]  /*60cd0*/  STL.64 [R1+0x2b0], R6 ;  /* 0x0002b00601007387 */ /* 0x0001e80000100a00 */
[----:B------:R1:W-:Y:S04]  /*60ce0*/  STL.64 [R1+0x2a0], R10 ;  /* 0x0002a00a01007387 */ /* 0x0003e80000100a00 */
[----:B------:R4:W-:Y:S01]  /*60cf0*/  STL.64 [R1+0x280], R14 ;  /* 0x0002800e01007387 */ /* 0x0009e20000100a00 */
[----:B0-----:R-:W-:-:S02]  /*60d00*/  IADD3 R6, P3, R8, R18, RZ ;  /* 0x0000001208067210 */ /* 0x001fc40007f7e0ff */
[C---:B-1----:R-:W-:Y:S02]  /*60d10*/  IADD3 R10, P2, R8.reuse, R20, RZ ;  /* 0x00000014080a7210 */ /* 0x042fe40007f5e0ff */
[C---:B----4-:R-:W-:Y:S01]  /*60d20*/  IADD3 R14, P0, R8.reuse, R22, RZ ;  /* 0x00000016080e7210 */ /* 0x050fe20007f1e0ff */
[C---:B------:R-:W-:Y:S02]  /*60d30*/  IMAD.X R7, R9.reuse, 0x1, R19, P3 ;  /* 0x0000000109077824 */ /* 0x040fe400018e0613 */
[C---:B------:R-:W-:Y:S02]  /*60d40*/  IMAD.X R11, R9.reuse, 0x1, R21, P2 ;  /* 0x00000001090b7824 */ /* 0x040fe400010e0615 */
[----:B------:R-:W-:Y:S01]  /*60d50*/  IMAD.X R15, R9, 0x1, R24, P0 ;  /* 0x00000001090f7824 */ /* 0x000fe200000e0618 */
[----:B------:R0:W-:Y:S04]  /*60d60*/  STL.64 [R1+0x278], R6 ;  /* 0x0002780601007387 */ /* 0x0001e80000100a00 */
[----:B------:R1:W-:Y:S04]  /*60d70*/  STL.64 [R1+0x270], R10 ;  /* 0x0002700a01007387 */ /* 0x0003e80000100a00 */
[----:B------:R4:W-:Y:S01]  /*60d80*/  STL.64 [R1+0x260], R14 ;  /* 0x0002600e01007387 */ /* 0x0009e20000100a00 */
[----:B0-----:R-:W-:-:S02]  /*60d90*/  IADD3 R6, P3, R8, R23, RZ ;  /* 0x0000001708067210 */ /* 0x001fc40007f7e0ff */
[----:B------:R-:W-:Y:S02]  /*60da0*/  SHF.R.S32.HI R8, RZ, 0x1f, R26 ;  /* 0x0000001fff087819 */ /* 0x000fe4000001141a */
[C---:B-1----:R-:W-:Y:S02]  /*60db0*/  IADD3 R10, P2, R26.reuse, R18, RZ ;  /* 0x000000121a0a7210 */ /* 0x042fe40007f5e0ff */
[----:B----4-:R-:W-:Y:S01]  /*60dc0*/  IADD3 R14, P0, R26, R20, RZ ;  /* 0x000000141a0e7210 */ /* 0x010fe20007f1e0ff */
[----:B------:R-:W-:Y:S02]  /*60dd0*/  IMAD.X R7, R9, 0x1, R25, P3 ;  /* 0x0000000109077824 */ /* 0x000fe400018e0619 */
[C---:B------:R-:W-:Y:S02]  /*60de0*/  IMAD.X R11, R8.reuse, 0x1, R19, P2 ;  /* 0x00000001080b7824 */ /* 0x040fe400010e0613 */
[----:B------:R-:W-:Y:S01]  /*60df0*/  IMAD.X R15, R8, 0x1, R21, P0 ;  /* 0x00000001080f7824 */ /* 0x000fe200000e0615 */
[----:B------:R0:W-:Y:S04]  /*60e00*/  STL.64 [R1+0x240], R6 ;  /* 0x0002400601007387 */ /* 0x0001e80000100a00 */
[----:B------:R1:W-:Y:S04]  /*60e10*/  STL.64 [R1+0x238], R10 ;  /* 0x0002380a01007387 */ /* 0x0003e80000100a00 */
[----:B------:R4:W-:Y:S01]  /*60e20*/  STL.64 [R1+0x230], R14 ;  /* 0x0002300e01007387 */ /* 0x0009e20000100a00 */
[----:B------:R-:W-:-:S02]  /*60e30*/  SHF.R.S32.HI R9, RZ, 0x1f, R27 ;  /* 0x0000001fff097819 */ /* 0x000fc4000001141b */
[C---:B0-----:R-:W-:Y:S02]  /*60e40*/  IADD3 R6, P3, R26.reuse, R22, RZ ;  /* 0x000000161a067210 */ /* 0x041fe40007f7e0ff */
[----:B-1----:R-:W-:Y:S02]  /*60e50*/  IADD3 R10, P2, R26, R23, RZ ;  /* 0x000000171a0a7210 */ /* 0x002fe40007f5e0ff */
[----:B----4-:R-:W-:Y:S01]  /*60e60*/  IADD3 R14, P0, R27, R18, RZ ;  /* 0x000000121b0e7210 */ /* 0x010fe20007f1e0ff */
[C---:B------:R-:W-:Y:S02]  /*60e70*/  IMAD.X R7, R8.reuse, 0x1, R24, P3 ;  /* 0x0000000108077824 */ /* 0x040fe400018e0618 */
[----:B------:R-:W-:Y:S02]  /*60e80*/  IMAD.X R11, R8, 0x1, R25, P2 ;  /* 0x00000001080b7824 */ /* 0x000fe400010e0619 */
[----:B------:R-:W-:Y:S01]  /*60e90*/  IMAD.X R15, R9, 0x1, R19, P0 ;  /* 0x00000001090f7824 */ /* 0x000fe200000e0613 */
[----:B------:R-:W-:Y:S04]  /*60ea0*/  STL.64 [R1+0x220], R6 ;  /* 0x0002200601007387 */ /* 0x000fe80000100a00 */
[----:B------:R-:W-:Y:S04]  /*60eb0*/  STL.64 [R1+0x200], R10 ;  /* 0x0002000a01007387 */ /* 0x000fe80000100a00 */
[----:B------:R0:W-:Y:S04]  /*60ec0*/  STL.64 [R1+0x1c8], R14 ;  /* 0x0001c80e01007387 */ /* 0x0001e80000100a00 */
[----:B0-----:R-:W4:Y:S01]  /*60ed0*/  LDL.LU.64 R14, [R1+0x2068] ;  /* 0x00206800010e7983 */ /* 0x001f220000300a00 */
[----:B------:R-:W-:-:S02]  /*60ee0*/  IADD3 R6, P3, R27, R20, RZ ;  /* 0x000000141b067210 */ /* 0x000fc40007f7e0ff */
[----:B------:R-:W-:-:S03]  /*60ef0*/  IADD3 R10, P2, R27, R22, RZ ;  /* 0x000000161b0a7210 */ /* 0x000fc60007f5e0ff */
[----:B------:R-:W-:Y:S01]  /*60f00*/  IMAD.X R7, R9, 0x1, R21, P3 ;  /* 0x0000000109077824 */ /* 0x000fe200018e0615 */
[----:B------:R-:W-:Y:S02]  /*60f10*/  IADD3 R26, P0, R27, R23, RZ ;  /* 0x000000171b1a7210 */ /* 0x000fe40007f1e0ff */
[----:B------:R-:W-:Y:S01]  /*60f20*/  SHF.R.S32.HI R8, RZ, 0x1f, R12 ;  /* 0x0000001fff087819 */ /* 0x000fe2000001140c */
[C---:B------:R-:W-:Y:S01]  /*60f30*/  IMAD.X R11, R9.reuse, 0x1, R24, P2 ;  /* 0x00000001090b7824 */ /* 0x040fe200010e0618 */
[----:B------:R0:W-:Y:S01]  /*60f40*/  STL.64 [R1+0x218], R6 ;  /* 0x0002180601007387 */ /* 0x0001e20000100a00 */
[----:B------:R-:W-:-:S03]  /*60f50*/  IMAD.X R27, R9, 0x1, R25, P0 ;  /* 0x00000001091b7824 */ /* 0x000fc600000e0619 */
[----:B------:R1:W-:Y:S01]  /*60f60*/  STL.64 [R1+0x210], R10 ;  /* 0x0002100a01007387 */ /* 0x0003e20000100a00 */
[C---:B0-----:R-:W-:Y:S02]  /*60f70*/  IADD3 R6, P3, R12.reuse, R18, RZ ;  /* 0x000000120c067210 */ /* 0x041fe40007f7e0ff */
        /* <DEDUP_REMOVED lines=8> */
[----:B------:R-:W-:Y:S01]  /*61000*/  IMAD.X R27, R8, 0x1, R24, P0 ;  /* 0x00000001081b7824 */ /* 0x000fe200000e0618 */
[----:B------:R-:W-:Y:S02]  /*61010*/  SHF.R.S32.HI R9, RZ, 0x1f, R16 ;  /* 0x0000001fff097819 */ /* 0x000fe40000011410 */
[----:B------:R-:W-:Y:S01]  /*61020*/  IADD3 R10, P2, R16, R18, RZ ;  /* 0x00000012100a7210 */ /* 0x000fe20007f5e0ff */
[----:B------:R-:W-:Y:S01]  /*61030*/  IMAD.X R7, R8, 0x1, R25, P3 ;  /* 0x0000000108077824 */ /* 0x000fe200018e0619 */
[----:B------:R0:W-:Y:S03]  /*61040*/  STL.64 [R1+0x250], R26 ;  /* 0x0002501a01007387 */ /* 0x0001e60000100a00 */
[----:B------:R-:W-:Y:S01]  /*61050*/  IMAD.X R11, R9, 0x1, R19, P2 ;  /* 0x00000001090b7824 */ /* 0x000fe200010e0613 */
[----:B------:R1:W-:Y:S04]  /*61060*/  STL.64 [R1+0x248], R6 ;  /* 0x0002480601007387 */ /* 0x0003e80000100a00 */
[----:B------:R1:W-:Y:S01]  /*61070*/  STL.64 [R1+0x268], R10 ;  /* 0x0002680a01007387 */ /* 0x0003e20000100a00 */
[----:B0-----:R-:W-:-:S02]  /*61080*/  IADD3 R26, P0, R16, R20, RZ ;  /* 0x00000014101a7210 */ /* 0x001fc40007f1e0ff */
[----:B-1----:R-:W-:-:S03]  /*61090*/  IADD3 R6, P3, R16, R22, RZ ;  /* 0x0000001610067210 */ /* 0x002fc60007f7e0ff */
[C---:B------:R-:W-:Y:S01]  /*610a0*/  IMAD.X R27, R9.reuse, 0x1, R21, P0 ;  /* 0x00000001091b7824 */ /* 0x040fe200000e0615 */
[----:B------:R-:W-:Y:S01]  /*610b0*/  IADD3 R10, P2, R16, R23, RZ ;  /* 0x00000017100a7210 */ /* 0x000fe20007f5e0ff */
[----:B------:R-:W-:-:S03]  /*610c0*/  IMAD.X R7, R9, 0x1, R24, P3 ;  /* 0x0000000109077824 */ /* 0x000fc600018e0618 */
[----:B------:R-:W-:Y:S01]  /*610d0*/  STL.64 [R1+0x298], R26 ;  /* 0x0002981a01007387 */ /* 0x000fe20000100a00 */
[----:B------:R-:W-:-:S03]  /*610e0*/  IMAD.X R11, R9, 0x1, R25, P2 ;  /* 0x00000001090b7824 */ /* 0x000fc600010e0619 */
[----:B------:R-:W-:Y:S01]  /*610f0*/  STL.64 [R1+0x290], R6 ;  /* 0x0002900601007387 */ /* 0x000fe20000100a00 */
[----:B------:R-:W-:-:S03]  /*61100*/  IMAD.MOV.U32 R9, RZ, RZ, R17 ;  /* 0x000000ffff097224 */ /* 0x000fc600078e0011 */
[----:B------:R0:W-:Y:S04]  /*61110*/  STL.64 [R1+0x288], R10 ;  /* 0x0002880a01007387 */ /* 0x0001e80000100a00 */
[----:B0-----:R-:W2:Y:S01]  /*61120*/  LDL.LU.64 R10, [R1+0x2060] ;  /* 0x00206000010a7983 */ /* 0x001ea20000300a00 */
[----:B----4-:R-:W-:Y:S02]  /*61130*/  SHF.R.S32.HI R8, RZ, 0x1f, R15 ;  /* 0x0000001fff087819 */ /* 0x010fe4000001140f */
[C---:B------:R-:W-:Y:S02]  /*61140*/  IADD3 R26, P0, R15.reuse, R18, RZ ;  /* 0x000000120f1a7210 */ /* 0x040fe40007f1e0ff */
[C---:B------:R-:W-:Y:S02]  /*61150*/  IADD3 R6, P3, R15.reuse, R20, RZ ;  /* 0x000000140f067210 */ /* 0x040fe40007f7e0ff */
[----:B------:R-:W-:Y:S01]  /*61160*/  IADD3 R16, P2, R15, R22, RZ ;  /* 0x000000160f107210 */ /* 0x000fe20007f5e0ff */
[----:B------:R-:W-:-:S02]  /*61170*/  IMAD.X R27, R8, 0x1, R19, P0 ;  /* 0x00000001081b7824 */ /* 0x000fc400000e0613 */
        /* <DEDUP_REMOVED lines=13> */
[----:B------:R1:W-:Y:S01]  /*61250*/  STL.64 [R1+0x300], R6 ;  /* 0x0003000601007387 */ /* 0x0003e20000100a00 */
[----:B------:R-:W-:-:S02]  /*61260*/  IADD3 R12, P3, R13, R23, RZ ;  /* 0x000000170d0c7210 */ /* 0x000fc40007f7e0ff */
[----:B------:R-:W-:Y:S02]  /*61270*/  SHF.R.S32.HI R8, RZ, 0x1f, R14 ;  /* 0x0000001fff087819 */ /* 0x000fe4000001140e */
[----:B0-----:R-:W-:Y:S01]  /*61280*/  IADD3 R26, P0, R13, R22, RZ ;  /* 0x000000160d1a7210 */ /* 0x001fe20007f1e0ff */
[----:B-1----:R-:W4:Y:S04]  /*61290*/  LDL.LU.64 R6, [R1+0x2058] ;  /* 0x0020580001067983 */ /* 0x002f280000300a00 */
[----:B------:R0:W-:Y:S01]  /*612a0*/  STL.64 [R1+0x320], R16 ;  /* 0x0003201001007387 */ /* 0x0001e20000100a00 */
[C---:B------:R-:W-:Y:S02]  /*612b0*/  IMAD.X R27, R15.reuse, 0x1, R24, P0 ;  /* 0x000000010f1b7824 */ /* 0x040fe400000e0618 */
[----:B------:R-:W-:Y:S01]  /*612c0*/  IMAD.X R13, R15, 0x1, R25, P3 ;  /* 0x000000010f0d7824 */ /* 0x000fe200018e0619 */
[----:B0-----:R-:W-:-:S02]  /*612d0*/  IADD3 R16, P2, R14, R18, RZ ;  /* 0x000000120e107210 */ /* 0x001fc40007f5e0ff */
[----:B------:R-:W-:Y:S03]  /*612e0*/  STL.64 [R1+0x318], R26 ;  /* 0x0003181a01007387 */ /* 0x000fe60000100a00 */
[----:B------:R-:W-:Y:S01]  /*612f0*/  IMAD.X R17, R8, 0x1, R19, P2 ;  /* 0x0000000108117824 */ /* 0x000fe200010e0613 */
[----:B------:R-:W-:Y:S04]  /*61300*/  STL.64 [R1+0x310], R12 ;  /* 0x0003100c01007387 */ /* 0x000fe80000100a00 */
[----:B------:R0:W-:Y:S04]  /*61310*/  STL.64 [R1+0x340], R16 ;  /* 0x0003401001007387 */ /* 0x0001e80000100a00 */
[----:B0-----:R-:W3:Y:S01]  /*61320*/  LDL.LU.64 R16, [R1+0x2050] ;  /* 0x0020500001107983 */ /* 0x001ee20000300a00 */
[----:B------:R-:W-:-:S02]  /*61330*/  IADD3 R26, P0, R14, R20, RZ ;  /* 0x000000140e1a7210 */ /* 0x000fc40007f1e0ff */
[----:B------:R-:W-:Y:S01]  /*61340*/  IADD3 R12, P3, R14, R22, RZ ;  /* 0x000000160e0c7210 */ /* 0x000fe20007f7e0ff */
[----:B------:R-:W-:-:S04]  /*61350*/  IMAD.MOV.U32 R15, RZ, RZ, R8 ;  /* 0x000000ffff0f7224 */ /* 0x000fc800078e0008 */
[C---:B------:R-:W-:Y:S02]  /*61360*/  IMAD.X R27, R15.reuse, 0x1, R21, P0 ;  /* 0x000000010f1b7824 */ /* 0x040fe400000e0615 */
[C---:B------:R-:W-:Y:S01]  /*61370*/  IMAD.X R13, R15.reuse, 0x1, R24, P3 ;  /* 0x000000010f0d7824 */ /* 0x040fe200018e0618 */
[----:B------:R-:W-:Y:S02]  /*61380*/  IADD3 R14, P2, R14, R23, RZ ;  /* 0x000000170e0e7210 */ /* 0x000fe40007f5e0ff */
[----:B------:R0:W-:Y:S04]  /*61390*/  STL.64 [R1+0x360], R26 ;  /* 0x0003601a01007387 */ /* 0x0001e80000100a00 */
[----:B------:R1:W-:Y:S01]  /*613a0*/  STL.64 [R1+0x358], R12 ;  /* 0x0003580c01007387 */ /* 0x0003e20000100a00 */
[----:B------:R-:W-:-:S05]  /*613b0*/  IMAD.X R15, R15, 0x1, R25, P2 ;  /* 0x000000010f0f7824 */ /* 0x000fca00010e0619 */
[----:B------:R2:W-:Y:S01]  /*613c0*/  STL.64 [R1+0x350], R14 ;  /* 0x0003500e01007387 */ /* 0x0005e20000100a00 */
[----:B---3--:R-:W-:Y:S02]  /*613d0*/  SHF.R.S32.HI R8, RZ, 0x1f, R17 ;  /* 0x0000001fff087819 */ /* 0x008fe40000011411 */
[C---:B0-----:R-:W-:Y:S02]  /*613e0*/  IADD3 R26, P0, R17.reuse, R18, RZ ;  /* 0x00000012111a7210 */ /* 0x041fe40007f1e0ff */
[----:B-1----:R-:W-:-:S03]  /*613f0*/  IADD3 R12, P3, R17, R20, RZ ;  /* 0x00000014110c7210 */ /* 0x002fc60007f7e0ff */
[C---:B------:R-:W-:Y:S02]  /*61400*/  IMAD.X R27, R8.reuse, 0x1, R19, P0 ;  /* 0x00000001081b7824 */ /* 0x040fe400000e0613 */
[C---:B------:R-:W-:Y:S01]  /*61410*/  IMAD.X R13, R8.reuse, 0x1, R21, P3 ;  /* 0x00000001080d7824 */ /* 0x040fe200018e0615 */
[C---:B--2---:R-:W-:Y:S02]  /*61420*/  IADD3 R14, P2, R17.reuse, R22, RZ ;  /* 0x00000016110e7210 */ /* 0x044fe40007f5e0ff */
[----:B------:R0:W-:Y:S04]  /*61430*/  STL.64 [R1+0x380], R26 ;  /* 0x0003801a01007387 */ /* 0x0001e80000100a00 */
[----:B------:R1:W-:Y:S01]  /*61440*/  STL.64 [R1+0x3a0], R12 ;  /* 0x0003a00c01007387 */ /* 0x0003e20000100a00 */
[----:B------:R-:W-:Y:S01]  /*61450*/  IMAD.X R15, R8, 0x1, R24, P2 ;  /* 0x00000001080f7824 */ /* 0x000fe200010e0618 */
[----:B0-----:R-:W-:-:S02]  /*61460*/  IADD3 R26, P0, R17, R23, RZ ;  /* 0x00000017111a7210 */ /* 0x001fc40007f1e0ff */
[----:B------:R-:W-:Y:S02]  /*61470*/  SHF.R.S32.HI R17, RZ, 0x1f, R9 ;  /* 0x0000001fff117819 */ /* 0x000fe40000011409 */
[----:B-1----:R-:W-:Y:S01]  /*61480*/  IADD3 R12, P3, R9, R18, RZ ;  /* 0x00000012090c7210 */ /* 0x002fe20007f7e0ff */
[----:B------:R-:W-:-:S04]  /*61490*/  IMAD.X R27, R8, 0x1, R25, P0 ;  /* 0x00000001081b7824 */ /* 0x000fc800000e0619 */
[----:B------:R-:W-:Y:S01]  /*614a0*/  IMAD.X R13, R17, 0x1, R19, P3 ;  /* 0x00000001110d7824 */ /* 0x000fe200018e0613 */
[----:B------:R-:W-:Y:S04]  /*614b0*/  STL.64 [R1+0x398], R14 ;  /* 0x0003980e01007387 */ /* 0x000fe80000100a00 */
[----:B------:R-:W-:Y:S04]  /*614c0*/  STL.64 [R1+0x390], R26 ;  /* 0x0003901a01007387 */ /* 0x000fe80000100a00 */
[----:B------:R0:W-:Y:S04]  /*614d0*/  STL.64 [R1+0x3c0], R12 ;  /* 0x0003c00c01007387 */ /* 0x0001e80000100a00 */
[----:B0-----:R-:W2:Y:S01]  /*614e0*/  LDL.LU.64 R12, [R1+0x2048] ;  /* 0x00204800010c7983 */ /* 0x001ea20000300a00 */
[----:B------:R-:W-:-:S02]  /*614f0*/  IADD3 R14, P2, R9, R20, RZ ;  /* 0x00000014090e7210 */ /* 0x000fc40007f5e0ff */
[C---:B------:R-:W-:Y:S02]  /*61500*/  IADD3 R26, P0, R9.reuse, R22, RZ ;  /* 0x00000016091a7210 */ /* 0x040fe40007f1e0ff */
[----:B------:R-:W-:Y:S01]  /*61510*/  IADD3 R8, P3, R9, R23, RZ ;  /* 0x0000001709087210 */ /* 0x000fe20007f7e0ff */
[----:B------:R-:W-:-:S04]  /*61520*/  IMAD.MOV.U32 R9, RZ, RZ, R17 ;  /* 0x000000ffff097224 */ /* 0x000fc800078e0011 */
[C---:B------:R-:W-:Y:S02]  /*61530*/  IMAD.X R15, R9.reuse, 0x1, R21, P2 ;  /* 0x00000001090f7824 */ /* 0x040fe400010e0615 */
[C---:B------:R-:W-:Y:S02]  /*61540*/  IMAD.X R27, R9.reuse, 0x1, R24, P0 ;  /* 0x00000001091b7824 */ /* 0x040fe400000e0618 */
[----:B------:R-:W-:Y:S01]  /*61550*/  IMAD.X R9, R9, 0x1, R25, P3 ;  /* 0x0000000109097824 */ /* 0x000fe200018e0619 */
[----:B------:R0:W-:Y:S04]  /*61560*/  STL.64 [R1+0x3e0], R14 ;  /* 0x0003e00e01007387 */ /* 0x0001e80000100a00 */
[----:B------:R1:W-:Y:S04]  /*61570*/  STL.64 [R1+0x3d8], R26 ;  /* 0x0003d81a01007387 */ /* 0x0003e80000100a00 */
[----:B------:R3:W-:Y:S01]  /*61580*/  STL.64 [R1+0x3d0], R8 ;  /* 0x0003d00801007387 */ /* 0x0007e20000100a00 */
[----:B--2---:R-:W-:-:S02]  /*61590*/  SHF.R.S32.HI R17, RZ, 0x1f, R13 ;  /* 0x0000001fff117819 */ /* 0x004fc4000001140d */
[C---:B0-----:R-:W-:Y:S02]  /*615a0*/  IADD3 R14, P2, R13.reuse, R18, RZ ;  /* 0x000000120d0e7210 */ /* 0x041fe40007f5e0ff */
[C---:B-1----:R-:W-:Y:S02]  /*615b0*/  IADD3 R26, P0, R13.reuse, R20, RZ ;  /* 0x000000140d1a7210 */ /* 0x042fe40007f1e0ff */
[----:B---3--:R-:W-:Y:S01]  /*615c0*/  IADD3 R8, P3, R13, R22, RZ ;  /* 0x000000160d087210 */ /* 0x008fe20007f7e0ff */
        /* <DEDUP_REMOVED lines=9> */
[C---:B--2---:R-:W-:Y:S01]  /*61660*/  IADD3 R8, P3, R16.reuse, R20, RZ ;  /* 0x0000001410087210 */ /* 0x044fe20007f7e0ff */
[----:B------:R-:W-:Y:S02]  /*61670*/  IMAD.X R15, R17, 0x1, R25, P2 ;  /* 0x00000001110f7824 */ /* 0x000fe400010e0619 */
[C---:B------:R-:W-:Y:S02]  /*61680*/  IMAD.X R27, R13.reuse, 0x1, R19, P0 ;  /* 0x000000010d1b7824 */ /* 0x040fe400000e0613 */
[----:B------:R-:W-:Y:S01]  /*61690*/  IMAD.X R9, R13, 0x1, R21, P3 ;  /* 0x000000010d097824 */ /* 0x000fe200018e0615 */
[----:B------:R-:W-:Y:S04]  /*616a0*/  STL.64 [R1+0x410], R14 ;  /* 0x0004100e01007387 */ /* 0x000fe80000100a00 */
[----:B------:R0:W-:Y:S04]  /*616b0*/  STL.64 [R1+0x440], R26 ;  /* 0x0004401a01007387 */ /* 0x0001e80000100a00 */
[----:B0-----:R-:W2:Y:S01]  /*616c0*/  LDL.LU R26, [R1+0x2040] ;  /* 0x00204000011a7983 */ /* 0x001ea20000300800 */
[----:B------:R-:W-:-:S02]  /*616d0*/  IADD3 R14, P2, R16, R22, RZ ;  /* 0x00000016100e7210 */ /* 0x000fc40007f5e0ff */
[----:B------:R-:W-:Y:S01]  /*616e0*/  IADD3 R16, P0, R16, R23, RZ ;  /* 0x0000001710107210 */ /* 0x000fe20007f1e0ff */
[----:B------:R0:W-:Y:S01]  /*616f0*/  STL.64 [R1+0x460], R8 ;  /* 0x0004600801007387 */ /* 0x0001e20000100a00 */
[----:B------:R-:W-:Y:S01]  /*61700*/  SHF.R.S32.HI R27, RZ, 0x1f, R12 ;  /* 0x0000001fff1b7819 */ /* 0x000fe2000001140c */
[C---:B------:R-:W-:Y:S02]  /*61710*/  IMAD.X R15, R13.reuse, 0x1, R24, P2 ;  /* 0x000000010d0f7824 */ /* 0x040fe400010e0618 */
[----:B------:R-:W-:Y:S01]  /*61720*/  IMAD.X R17, R13, 0x1, R25, P0 ;  /* 0x000000010d117824 */ /* 0x000fe200000e0619 */
[C---:B0-----:R-:W-:Y:S02]  /*61730*/  IADD3 R8, P3, R12.reuse, R18, RZ ;  /* 0x000000120c087210 */ /* 0x041fe40007f7e0ff */
[----:B------:R-:W-:Y:S03]  /*61740*/  STL.64 [R1+0x458], R14 ;  /* 0x0004580e01007387 */ /* 0x000fe60000100a00 */
[----:B------:R-:W-:Y:S01]  /*61750*/  IMAD.X R9, R27, 0x1, R19, P3 ;  /* 0x000000011b097824 */ /* 0x000fe200018e0613 */
[----:B------:R-:W-:Y:S04]  /*61760*/  STL.64 [R1+0x450], R16 ;  /* 0x0004501001007387 */ /* 0x000fe80000100a00 */
[----:B------:R0:W-:Y:S04]  /*61770*/  STL.64 [R1+0x480], R8 ;  /* 0x0004800801007387 */ /* 0x0001e80000100a00 */
[----:B0-----:R-:W3:Y:S01]  /*61780*/  LDL.LU.64 R8, [R1+0x2038] ;  /* 0x0020380001087983 */ /* 0x001ee20000300a00 */
[C---:B------:R-:W-:Y:S01]  /*61790*/  IADD3 R14, P2, R12.reuse, R20, RZ ;  /* 0x000000140c0e7210 */ /* 0x040fe20007f5e0ff */
[----:B------:R-:W-:Y:S01]  /*617a0*/  IMAD.MOV.U32 R13, RZ, RZ, R27 ;  /* 0x000000ffff0d7224 */ /* 0x000fe200078e001b */
[----:B------:R-:W-:-:S03]  /*617b0*/  IADD3 R16, P0, R12, R22, RZ ;  /* 0x000000160c107210 */ /* 0x000fc60007f1e0ff */
[C---:B------:R-:W-:Y:S01]  /*617c0*/  IMAD.X R15, R13.reuse, 0x1, R21, P2 ;  /* 0x000000010d0f7824 */ /* 0x040fe200010e0615 */
[----:B------:R-:W-:Y:S02]  /*617d0*/  IADD3 R12, P3, R12, R23, RZ ;  /* 0x000000170c0c7210 */ /* 0x000fe40007f7e0ff */
[----:B------:R-:W-:Y:S01]  /*617e0*/  SHF.R.S32.HI R27, RZ, 0x1f, R11 ;  /* 0x0000001fff1b7819 */ /* 0x000fe2000001140b */
[C---:B------:R-:W-:Y:S01]  /*617f0*/  IMAD.X R17, R13.reuse, 0x1, R24, P0 ;  /* 0x000000010d117824 */ /* 0x040fe200000e0618 */
[----:B------:R0:W-:Y:S01]  /*61800*/  STL.64 [R1+0x4a0], R14 ;  /* 0x0004a00e01007387 */ /* 0x0001e20000100a00 */
[----:B------:R-:W-:-:S03]  /*61810*/  IMAD.X R13, R13, 0x1, R25, P3 ;  /* 0x000000010d0d7824 */ /* 0x000fc600018e0619 */
[----:B------:R1:W-:Y:S01]  /*61820*/  STL.64 [R1+0x498], R16 ;  /* 0x0004981001007387 */ /* 0x0003e20000100a00 */
[----:B0-----:R-:W-:-:S03]  /*61830*/  IADD3 R14, P2, R11, R18, RZ ;  /* 0x000000120b0e7210 */ /* 0x001fc60007f5e0ff */
[----:B------:R0:W-:Y:S01]  /*61840*/  STL.64 [R1+0x490], R12 ;  /* 0x0004900c01007387 */ /* 0x0001e20000100a00 */
[----:B-1----:R-:W-:Y:S01]  /*61850*/  IADD3 R16, P0, R11, R20, RZ ;  /* 0x000000140b107210 */ /* 0x002fe20007f1e0ff */
[----:B------:R-:W-:-:S04]  /*61860*/  IMAD.X R15, R27, 0x1, R19, P2 ;  /* 0x000000011b0f7824 */ /* 0x000fc800010e0613 */
[----:B------:R-:W-:Y:S01]  /*61870*/  IMAD.X R17, R27, 0x1, R21, P0 ;  /* 0x000000011b117824 */ /* 0x000fe200000e0615 */
[----:B------:R1:W-:Y:S01]  /*61880*/  STL.64 [R1+0x4c0], R14 ;  /* 0x0004c00e01007387 */ /* 0x0003e20000100a00 */
[----:B0-----:R-:W-:-:S03]  /*61890*/  IADD3 R12, P3, R11, R22, RZ ;  /* 0x000000160b0c7210 */ /* 0x001fc60007f7e0ff */
[----:B------:R0:W-:Y:S02]  /*618a0*/  STL.64 [R1+0x4e0], R16 ;  /* 0x0004e01001007387 */ /* 0x0001e40000100a00 */
[----:B------:R-:W-:Y:S01]  /*618b0*/  IMAD.X R13, R27, 0x1, R24, P3 ;  /* 0x000000011b0d7824 */ /* 0x000fe200018e0618 */
[----:B-1----:R-:W-:-:S04]  /*618c0*/  IADD3 R14, P2, R11, R23, RZ ;  /* 0x000000170b0e7210 */ /* 0x002fc80007f5e0ff */
[----:B------:R1:W-:Y:S01]  /*618d0*/  STL.64 [R1+0x4d8], R12 ;  /* 0x0004d80c01007387 */ /* 0x0003e20000100a00 */
[----:B------:R-:W-:-:S05]  /*618e0*/  IMAD.X R15, R27, 0x1, R25, P2 ;  /* 0x000000011b0f7824 */ /* 0x000fca00010e0619 */
[----:B------:R4:W-:Y:S01]  /*618f0*/  STL.64 [R1+0x4d0], R14 ;  /* 0x0004d00e01007387 */ /* 0x0009e20000100a00 */
[----:B--2---:R-:W-:Y:S02]  /*61900*/  SHF.R.S32.HI R11, RZ, 0x1f, R26 ;  /* 0x0000001fff0b7819 */ /* 0x004fe4000001141a */
[C---:B0-----:R-:W-:Y:S02]  /*61910*/  IADD3 R16, P0, R26.reuse, R18, RZ ;  /* 0x000000121a107210 */ /* 0x041fe40007f1e0ff */
[C---:B-1----:R-:W-:Y:S02]  /*61920*/  IADD3 R12, P3, R26.reuse, R20, RZ ;  /* 0x000000141a0c7210 */ /* 0x042fe40007f7e0ff */
[----:B----4-:R-:W-:Y:S01]  /*61930*/  IADD3 R14, P2, R26, R22, RZ ;  /* 0x000000161a0e7210 */ /* 0x010fe20007f5e0ff */
[----:B------:R-:W-:Y:S02]  /*61940*/  IMAD.MOV.U32 R27, RZ, RZ, R11 ;  /* 0x000000ffff1b7224 */ /* 0x000fe400078e000b */
[----:B------:R-:W-:-:S02]  /*61950*/  IMAD.X R17, R11, 0x1, R19, P0 ;  /* 0x000000010b117824 */ /* 0x000fc400000e0613 */
[C---:B------:R-:W-:Y:S02]  /*61960*/  IMAD.X R13, R27.reuse, 0x1, R21, P3 ;  /* 0x000000011b0d7824 */ /* 0x040fe400018e0615 */
[----:B------:R-:W-:Y:S01]  /*61970*/  IMAD.X R15, R27, 0x1, R24, P2 ;  /* 0x000000011b0f7824 */ /* 0x000fe200010e0618 */
[----:B------:R0:W-:Y:S01]  /*61980*/  STL.64 [R1+0x500], R16 ;  /* 0x0005001001007387 */ /* 0x0001e20000100a00 */
[----:B------:R-:W-:-:S05]  /*61990*/  IADD3 R26, P0, R26, R23, RZ ;  /* 0x000000171a1a7210 */ /* 0x000fca0007f1e0ff */
[----:B------:R-:W-:Y:S01]  /*619a0*/  IMAD.X R27, R27, 0x1, R25, P0 ;  /* 0x000000011b1b7824 */ /* 0x000fe200000e0619 */
[----:B0-----:R-:W2:Y:S04]  /*619b0*/  LDL.LU.64 R16, [R1+0x2030] ;  /* 0x0020300001107983 */ /* 0x001ea80000300a00 */
[----:B------:R0:W-:Y:S04]  /*619c0*/  STL.64 [R1+0x520], R12 ;  /* 0x0005200c01007387 */ /* 0x0001e80000100a00 */
[----:B------:R1:W-:Y:S04]  /*619d0*/  STL.64 [R1+0x518], R14 ;  /* 0x0005180e01007387 */ /* 0x0003e80000100a00 */
[----:B------:R4:W-:Y:S01]  /*619e0*/  STL.64 [R1+0x510], R26 ;  /* 0x0005101a01007387 */ /* 0x0009e20000100a00 */
[----:B---3--:R-:W-:-:S02]  /*619f0*/  SHF.R.S32.HI R11, RZ, 0x1f, R9 ;  /* 0x0000001fff0b7819 */ /* 0x008fc40000011409 */
[C---:B0-----:R-:W-:Y:S02]  /*61a00*/  IADD3 R12, P3, R9.reuse, R18, RZ ;  /* 0x00000012090c7210 */ /* 0x041fe40007f7e0ff */
[----:B-1----:R-:W-:-:S03]  /*61a10*/  IADD3 R14, P2, R9, R20, RZ ;  /* 0x00000014090e7210 */ /* 0x002fc60007f5e0ff */
[C---:B------:R-:W-:Y:S02]  /*61a20*/  IMAD.X R13, R11.reuse, 0x1, R19, P3 ;  /* 0x000000010b0d7824 */ /* 0x040fe400018e0613 */
[----:B------:R-:W-:Y:S01]  /*61a30*/  IMAD.X R15, R11, 0x1, R21, P2 ;  /* 0x000000010b0f7824 */ /* 0x000fe200010e0615 */
[----:B----4-:R-:W-:Y:S02]  /*61a40*/  IADD3 R26, P0, R9, R22, RZ ;  /* 0x00000016091a7210 */ /* 0x010fe40007f1e0ff */
[----:B------:R0:W-:Y:S04]  /*61a50*/  STL.64 [R1+0x540], R12 ;  /* 0x0005400c01007387 */ /* 0x0001e80000100a00 */
[----:B------:R1:W-:Y:S01]  /*61a60*/  STL.64 [R1+0x560], R14 ;  /* 0x0005600e01007387 */ /* 0x0003e20000100a00 */
[----:B------:R-:W-:Y:S01]  /*61a70*/  IMAD.X R27, R11, 0x1, R24, P0 ;  /* 0x000000010b1b7824 */ /* 0x000fe200000e0618 */
[----:B0-----:R-:W-:-:S02]  /*61a80*/  IADD3 R12, P3, R9, R23, RZ ;  /* 0x00000017090c7210 */ /* 0x001fc40007f7e0ff */
[----:B------:R-:W-:Y:S02]  /*61a90*/  SHF.R.S32.HI R9, RZ, 0x1f, R7 ;  /* 0x0000001fff097819 */ /* 0x000fe40000011407 */
[----:B-1----:R-:W-:Y:S01]  /*61aa0*/  IADD3 R14, P2, R7, R18, RZ ;  /* 0x00000012070e7210 */ /* 0x002fe20007f5e0ff */
[----:B------:R-:W-:Y:S01]  /*61ab0*/  IMAD.X R13, R11, 0x1, R25, P3 ;  /* 0x000000010b0d7824 */ /* 0x000fe200018e0619 */
[----:B------:R0:W-:Y:S03]  /*61ac0*/  STL.64 [R1+0x558], R26 ;  /* 0x0005581a01007387 */ /* 0x0001e60000100a00 */
[----:B------:R-:W-:Y:S01]  /*61ad0*/  IMAD.X R15, R9, 0x1, R19, P2 ;  /* 0x00000001090f7824 */ /* 0x000fe200010e0613 */
[----:B------:R1:W-:Y:S04]  /*61ae0*/  STL.64 [R1+0x550], R12 ;  /* 0x0005500c01007387 */ /* 0x0003e80000100a00 */
[----:B------:R3:W-:Y:S01]  /*61af0*/  STL.64 [R1+0x580], R14 ;  /* 0x0005800e01007387 */ /* 0x0007e20000100a00 */
[----:B0-----:R-:W-:-:S02]  /*61b00*/  IADD3 R26, P0, R7, R20, RZ ;  /* 0x00000014071a7210 */ /* 0x001fc40007f1e0ff */
[C---:B-1----:R-:W-:Y:S02]  /*61b10*/  IADD3 R12, P3, R7.reuse, R22, RZ ;  /* 0x00000016070c7210 */ /* 0x042fe40007f7e0ff */
[----:B---3--:R-:W-:Y:S01]  /*61b20*/  IADD3 R14, P2, R7, R23, RZ ;  /* 0x00000017070e7210 */ /* 0x008fe20007f5e0ff */
[C---:B------:R-:W-:Y:S02]  /*61b30*/  IMAD.X R27, R9.reuse, 0x1, R21, P0 ;  /* 0x00000001091b7824 */ /* 0x040fe400000e0615 */
[C---:B------:R-:W-:Y:S02]  /*61b40*/  IMAD.X R13, R9.reuse, 0x1, R24, P3 ;  /* 0x00000001090d7824 */ /* 0x040fe400018e0618 */
[----:B------:R-:W-:Y:S01]  /*61b50*/  IMAD.X R15, R9, 0x1, R25, P2 ;  /* 0x00000001090f7824 */ /* 0x000fe200010e0619 */
[----:B------:R0:W-:Y:S01]  /*61b60*/  STL.64 [R1+0x5a0], R26 ;  /* 0x0005a01a01007387 */ /* 0x0001e20000100a00 */
[----:B------:R-:W-:-:S03]  /*61b70*/  SHF.R.S32.HI R7, RZ, 0x1f, R8 ;  /* 0x0000001fff077819 */ /* 0x000fc60000011408 */
[----:B------:R1:W-:Y:S04]  /*61b80*/  STL.64 [R1+0x598], R12 ;  /* 0x0005980c01007387 */ /* 0x0003e80000100a00 */
[----:B------:R3:W-:Y:S01]  /*61b90*/  STL.64 [R1+0x590], R14 ;  /* 0x0005900e01007387 */ /* 0x0007e20000100a00 */
[C---:B0-----:R-:W-:Y:S02]  /*61ba0*/  IADD3 R26, P0, R8.reuse, R18, RZ ;  /* 0x00000012081a7210 */ /* 0x041fe40007f1e0ff */
[C---:B-1----:R-:W-:Y:S02]  /*61bb0*/  IADD3 R12, P3, R8.reuse, R20, RZ ;  /* 0x00000014080c7210 */ /* 0x042fe40007f7e0ff */
[C---:B---3--:R-:W-:Y:S01]  /*61bc0*/  IADD3 R14, P2, R8.reuse, R22, RZ ;  /* 0x00000016080e7210 */ /* 0x048fe20007f5e0ff */
[C---:B------:R-:W-:Y:S01]  /*61bd0*/  IMAD.X R27, R7.reuse, 0x1, R19, P0 ;  /* 0x00000001071b7824 */ /* 0x040fe200000e0613 */
[----:B------:R-:W-:Y:S01]  /*61be0*/  IADD3 R8, P0, R8, R23, RZ ;  /* 0x0000001708087210 */ /* 0x000fe20007f1e0ff */
[----:B------:R-:W-:-:S02]  /*61bf0*/  IMAD.X R13, R7, 0x1, R21, P3 ;  /* 0x00000001070d7824 */ /* 0x000fc400018e0615 */
[C---:B------:R-:W-:Y:S01]  /*61c00*/  IMAD.X R15, R7.reuse, 0x1, R24, P2 ;  /* 0x00000001070f7824 */ /* 0x040fe200010e0618 */
[----:B------:R-:W-:Y:S01]  /*61c10*/  STL.64 [R1+0x5c8], R26 ;  /* 0x0005c81a01007387 */ /* 0x000fe20000100a00 */
[----:B------:R-:W-:-:S03]  /*61c20*/  IMAD.X R9, R7, 0x1, R25, P0 ;  /* 0x0000000107097824 */ /* 0x000fc600000e0619 */
        /* <DEDUP_REMOVED lines=11> */
[----:B------:R0:W-:Y:S01]  /*61ce0*/  STL.64 [R1+0x608], R12 ;  /* 0x0006080c01007387 */ /* 0x0001e20000100a00 */
[----:B------:R-:W-:-:S03]  /*61cf0*/  IMAD.X R7, R11, 0x1, R25, P3 ;  /* 0x000000010b077824 */ /* 0x000fc600018e0619 */
[----:B------:R1:W-:Y:S04]  /*61d00*/  STL.64 [R1+0x638], R14 ;  /* 0x0006380e01007387 */ /* 0x0003e80000100a00 */
[----:B------:R3:W-:Y:S04]  /*61d10*/  STL.64 [R1+0x630], R8 ;  /* 0x0006300801007387 */ /* 0x0007e80000100a00 */
[----:B------:R4:W-:Y:S01]  /*61d20*/  STL.64 [R1+0x628], R6 ;  /* 0x0006280601007387 */ /* 0x0009e20000100a00 */
[----:B0-----:R-:W-:Y:S02]  /*61d30*/  SHF.R.S32.HI R13, RZ, 0x1f, R10 ;  /* 0x0000001fff0d7819 */ /* 0x001fe4000001140a */
[----:B-1----:R-:W-:-:S02]  /*61d40*/  IADD3 R14, P2, R10, R18, RZ ;  /* 0x000000120a0e7210 */ /* 0x002fc40007f5e0ff */
[C---:B---3--:R-:W-:Y:S02]  /*61d50*/  IADD3 R8, P0, R10.reuse, R20, RZ ;  /* 0x000000140a087210 */ /* 0x048fe40007f1e0ff */
[C---:B----4-:R-:W-:Y:S01]  /*61d60*/  IADD3 R6, P3, R10.reuse, R22, RZ ;  /* 0x000000160a067210 */ /* 0x050fe20007f7e0ff */
[C---:B------:R-:W-:Y:S02]  /*61d70*/  IMAD.X R15, R13.reuse, 0x1, R19, P2 ;  /* 0x000000010d0f7824 */ /* 0x040fe400010e0613 */
[C---:B------:R-:W-:Y:S02]  /*61d80*/  IMAD.X R9, R13.reuse, 0x1, R21, P0 ;  /* 0x000000010d097824 */ /* 0x040fe400000e0615 */
[----:B------:R-:W-:Y:S01]  /*61d90*/  IMAD.X R7, R13, 0x1, R24, P3 ;  /* 0x000000010d077824 */ /* 0x000fe200018e0618 */
[----:B------:R-:W-:Y:S01]  /*61da0*/  STL.64 [R1+0x648], R14 ;  /* 0x0006480e01007387 */ /* 0x000fe20000100a00 */
[----:B------:R-:W-:-:S03]  /*61db0*/  IADD3 R10, P2, R10, R23, RZ ;  /* 0x000000170a0a7210 */ /* 0x000fc60007f5e0ff */
[----:B------:R0:W-:Y:S01]  /*61dc0*/  STL.64 [R1+0x678], R8 ;  /* 0x0006780801007387 */ /* 0x0001e20000100a00 */
[----:B------:R-:W-:-:S03]  /*61dd0*/  SHF.R.S32.HI R12, RZ, 0x1f, R3 ;  /* 0x0000001fff0c7819 */ /* 0x000fc60000011403 */
[----:B------:R1:W-:Y:S01]  /*61de0*/  STL.64 [R1+0x670], R6 ;  /* 0x0006700601007387 */ /* 0x0003e20000100a00 */
[----:B------:R-:W-:Y:S01]  /*61df0*/  IMAD.X R11, R13, 0x1, R25, P2 ;  /* 0x000000010d0b7824 */ /* 0x000fe200010e0619 */
[C---:B0-----:R-:W-:Y:S02]  /*61e00*/  IADD3 R8, P0, R3.reuse, R18, RZ ;  /* 0x0000001203087210 */ /* 0x041fe40007f1e0ff */
[----:B-1----:R-:W-:-:S03]  /*61e10*/  IADD3 R6, P3, R3, R20, RZ ;  /* 0x0000001403067210 */ /* 0x002fc60007f7e0ff */
        /* <DEDUP_REMOVED lines=8> */
[----:B---3--:R-:W-:Y:S01]  /*61ea0*/  IADD3 R6, P3, R5, R18, RZ ;  /* 0x0000001205067210 */ /* 0x008fe20007f7e0ff */
[C---:B------:R-:W-:Y:S02]  /*61eb0*/  IMAD.X R11, R12.reuse, 0x1, R24, P2 ;  /* 0x000000010c0b7824 */ /* 0x040fe400010e0618 */
[----:B------:R-:W-:Y:S02]  /*61ec0*/  IMAD.X R9, R12, 0x1, R25, P0 ;  /* 0x000000010c097824 */ /* 0x000fe400000e0619 */
[----:B------:R-:W-:Y:S01]  /*61ed0*/  IMAD.X R7, R3, 0x1, R19, P3 ;  /* 0x0000000103077824 */ /* 0x000fe200018e0613 */
[----:B------:R0:W-:Y:S04]  /*61ee0*/  STL.64 [R1+0x6b0], R10 ;  /* 0x0006b00a01007387 */ /* 0x0001e80000100a00 */
        /* <DEDUP_REMOVED lines=14> */
[----:B---3--:R-:W-:Y:S01]  /*61fd0*/  IADD3 R6, P3, R2, R22, RZ ;  /* 0x0000001602067210 */ /* 0x008fe20007f7e0ff */
[----:B------:R-:W-:-:S02]  /*61fe0*/  IMAD.X R11, R5, 0x1, R19, P2 ;  /* 0x00000001050b7824 */ /* 0x000fc400010e0613 */
[C---:B------:R-:W-:Y:S02]  /*61ff0*/  IMAD.X R9, R5.reuse, 0x1, R21, P0 ;  /* 0x0000000105097824 */ /* 0x040fe400000e0615 */
[----:B------:R-:W-:Y:S01]  /*62000*/  IMAD.X R7, R5, 0x1, R24, P3 ;  /* 0x0000000105077824 */ /* 0x000fe200018e0618 */
[----:B------:R0:W-:Y:S04]  /*62010*/  STL.64 [R1+0x708], R10 ;  /* 0x0007080a01007387 */ /* 0x0001e80000100a00 */
[----:B------:R1:W-:Y:S01]  /*62020*/  STL.64 [R1+0x738], R8 ;  /* 0x0007380801007387 */ /* 0x0003e20000100a00 */
[----:B------:R-:W-:-:S03]  /*62030*/  SHF.R.S32.HI R3, RZ, 0x1f, R4 ;  /* 0x0000001fff037819 */ /* 0x000fc60000011404 */
[----:B------:R3:W-:Y:S01]  /*62040*/  STL.64 [R1+0x730], R6 ;  /* 0x0007300601007387 */ /* 0x0007e20000100a00 */
[----:B0-----:R-:W-:Y:S02]  /*62050*/  IADD3 R10, P2, R2, R23, RZ ;  /* 0x00000017020a7210 */ /* 0x001fe40007f5e0ff */
[C---:B-1----:R-:W-:Y:S02]  /*62060*/  IADD3 R8, P0, R4.reuse, R18, RZ ;  /* 0x0000001204087210 */ /* 0x042fe40007f1e0ff */
[C---:B---3--:R-:W-:Y:S01]  /*62070*/  IADD3 R6, P3, R4.reuse, R20, RZ ;  /* 0x0000001404067210 */ /* 0x048fe20007f7e0ff */
[----:B------:R-:W-:Y:S02]  /*62080*/  IMAD.X R11, R5, 0x1, R25, P2 ;  /* 0x00000001050b7824 */ /* 0x000fe400010e0619 */
[C---:B------:R-:W-:Y:S02]  /*62090*/  IMAD.X R9, R3.reuse, 0x1, R19, P0 ;  /* 0x0000000103097824 */ /* 0x040fe400000e0613 */
[----:B------:R-:W-:Y:S01]  /*620a0*/  VIADD R2, R4, UR4 ;  /* 0x0000000404027c36 */ /* 0x000fe20008000000 */
[----:B------:R-:W-:Y:S01]  /*620b0*/  ULDC UR4, c[0x0][0x22c] ;  /* 0x00008b0000047ab9 */ /* 0x000fe20000000800 */
[----:B------:R-:W-:Y:S01]  /*620c0*/  IMAD.X R7, R3, 0x1, R21, P3 ;  /* 0x0000000103077824 */ /* 0x000fe200018e0615 */
[----:B------:R0:W-:Y:S04]  /*620d0*/  STL.64 [R1+0x728], R10 ;  /* 0x0007280a01007387 */ /* 0x0001e80000100a00 */
[----:B------:R1:W-:Y:S01]  /*620e0*/  STL.64 [R1+0x748], R8 ;  /* 0x0007480801007387 */ /* 0x0003e20000100a00 */
[----:B------:R-:W-:-:S03]  /*620f0*/  SHF.R.S32.HI R5, RZ, 0x1f, R2 ;  /* 0x0000001fff057819 */ /* 0x000fc60000011402 */
[----:B------:R3:W-:Y:S01]  /*62100*/  STL.64 [R1+0x778], R6 ;  /* 0x0007780601007387 */ /* 0x0007e20000100a00 */
[C---:B0-----:R-:W-:Y:S02]  /*62110*/  IADD3 R10, P2, R4.reuse, R22, RZ ;  /* 0x00000016040a7210 */ /* 0x041fe40007f5e0ff */
[----:B-1----:R-:W-:Y:S02]  /*62120*/  IADD3 R8, P0, R4, R23, RZ ;  /* 0x0000001704087210 */ /* 0x002fe40007f1e0ff */
[C---:B---3--:R-:W-:Y:S01]  /*62130*/  IADD3 R6, P3, R2.reuse, R18, RZ ;  /* 0x0000001202067210 */ /* 0x048fe20007f7e0ff */
[C---:B------:R-:W-:Y:S02]  /*62140*/  IMAD.X R11, R3.reuse, 0x1, R24, P2 ;  /* 0x00000001030b7824 */ /* 0x040fe400010e0618 */
[----:B------:R-:W-:Y:S02]  /*62150*/  IMAD.X R9, R3, 0x1, R25, P0 ;  /* 0x0000000103097824 */ /* 0x000fe400000e0619 */
[----:B------:R-:W-:Y:S01]  /*62160*/  IMAD.X R7, R5, 0x1, R19, P3 ;  /* 0x0000000105077824 */ /* 0x000fe200018e0613 */
[----:B------:R0:W-:Y:S04]  /*62170*/  STL.64 [R1+0x770], R10 ;  /* 0x0007700a01007387 */ /* 0x0001e80000100a00 */
[----:B------:R1:W-:Y:S04]  /*62180*/  STL.64 [R1+0x768], R8 ;  /* 0x0007680801007387 */ /* 0x0003e80000100a00 */
[----:B------:R3:W-:Y:S01]  /*62190*/  STL.64 [R1+0x788], R6 ;  /* 0x0007880601007387 */ /* 0x0007e20000100a00 */
[----:B------:R-:W-:Y:S01]  /*621a0*/  VIADD R4, R2, UR7 ;  /* 0x0000000702047c36 */ /* 0x000fe20008000000 */
[----:B------:R-:W-:Y:S01]  /*621b0*/  LOP3.LUT R0, R0, 0xff7fffff, RZ, 0xc0, !PT ;  /* 0xff7fffff00007812 */ /* 0x000fe200078ec0ff */
[----:B------:R-:W-:Y:S01]  /*621c0*/  ULDC UR7, c[0x0][0x228] ;  /* 0x00008a0000077ab9 */ /* 0x000fe20000000800 */
        /* <DEDUP_REMOVED lines=10> */
[C---:B------:R-:W-:Y:S01]  /*62270*/  VIADD R2, R4.reuse, UR9 ;  /* 0x0000000904027c36 */ /* 0x040fe20008000000 */
[----:B------:R-:W-:Y:S01]  /*62280*/  ULDC UR9, c[0x0][0x228] ;  /* 0x00008a0000097ab9 */ /* 0x000fe20000000800 */
        /* <DEDUP_REMOVED lines=16> */
[----:B--2---:R-:W-:Y:S01]  /*62390*/  LOP3.LUT R16, R16, 0xffffbfff, RZ, 0xc0, !PT ;  /* 0xffffbfff10107812 */ /* 0x004fe200078ec0ff */
[----:B------:R-:W-:Y:S01]  /*623a0*/  IMAD.X R7, R5, 0x1, R21, P3 ;  /* 0x0000000105077824 */ /* 0x000fe200018e0615 */
[----:B------:R0:W-:Y:S04]  /*623b0*/  STL.64 [R1+0x7f0], R10 ;  /* 0x0007f00a01007387 */ /* 0x0001e80000100a00 */
[----:B------:R1:W-:Y:S01]  /*623c0*/  STL.64 [R1+0x820], R8 ;  /* 0x0008200801007387 */ /* 0x0003e20000100a00 */
[----:B------:R-:W-:-:S02]  /*623d0*/  SHF.R.S32.HI R3, RZ, 0x1f, R4 ;  /* 0x0000001fff037819 */ /* 0x000fc40000011404 */
[----:B------:R-:W-:Y:S01]  /*623e0*/  LOP3.LUT R17, R17, 0xffdfffff, RZ, 0xc0, !PT ;  /* 0xffdfffff11117812 */ /* 0x000fe200078ec0ff */
[----:B------:R2:W-:Y:S01]  /*623f0*/  STL.64 [R1+0x840], R6 ;  /* 0x0008400601007387 */ /* 0x0005e20000100a00 */
[----:B------:R-:W-:Y:S01]  /*62400*/  ULDC UR13, c[0x0][0x228] ;  /* 0x00008a00000d7ab9 */ /* 0x000fe20000000800 */
[C---:B0-----:R-:W-:Y:S02]  /*62410*/  IADD3 R10, P2, R2.reuse, R22, RZ ;  /* 0x00000016020a7210 */ /* 0x041fe40007f5e0ff */
[----:B-1----:R-:W-:Y:S02]  /*62420*/  IADD3 R8, P0, R2, R23, RZ ;  /* 0x0000001702087210 */ /* 0x002fe40007f1e0ff */
[----:B--2---:R-:W-:Y:S01]  /*62430*/  IADD3 R6, P3, R4, R18, RZ ;  /* 0x0000001204067210 */ /* 0x004fe20007f7e0ff */
[C---:B------:R-:W-:Y:S02]  /*62440*/  IMAD.X R11, R5.reuse, 0x1, R24, P2 ;  /* 0x00000001050b7824 */ /* 0x040fe400010e0618 */
[----:B------:R-:W-:-:S02]  /*62450*/  IMAD.X R9, R5, 0x1, R25, P0 ;  /* 0x0000000105097824 */ /* 0x000fc400000e0619 */
[----:B------:R-:W-:Y:S01]  /*62460*/  IMAD.X R7, R3, 0x1, R19, P3 ;  /* 0x0000000103077824 */ /* 0x000fe200018e0613 */
[----:B------:R0:W-:Y:S04]  /*62470*/  STL.64 [R1+0x838], R10 ;  /* 0x0008380a01007387 */ /* 0x0001e80000100a00 */
[----:B------:R1:W-:Y:S04]  /*62480*/  STL.64 [R1+0x830], R8 ;  /* 0x0008300801007387 */ /* 0x0003e80000100a00 */
[----:B------:R2:W-:Y:S01]  /*62490*/  STL.64 [R1+0x860], R6 ;  /* 0x0008600601007387 */ /* 0x0005e20000100a00 */
[C---:B------:R-:W-:Y:S01]  /*624a0*/  VIADD R2, R4.reuse, UR46 ;  /* 0x0000002e04027c36 */ /* 0x040fe20008000000 */
[----:B------:R-:W-:Y:S01]  /*624b0*/  ULDC UR46, c[0x0][0x228] ;  /* 0x00008a00002e7ab9 */ /* 0x000fe20000000800 */
[----:B0-----:R-:W-:-:S02]  /*624c0*/  IADD3 R10, P2, R4, R20, RZ ;  /* 0x00000014040a7210 */ /* 0x001fc40007f5e0ff */
[C---:B-1----:R-:W-:Y:S02]  /*624d0*/  IADD3 R8, P0, R4.reuse, R22, RZ ;  /* 0x0000001604087210 */ /* 0x042fe40007f1e0ff */
[----:B--2---:R-:W-:Y:S01]  /*624e0*/  IADD3 R6, P3, R4, R23, RZ ;  /* 0x0000001704067210 */ /* 0x004fe20007f7e0ff */
        /* <DEDUP_REMOVED lines=11> */
[----:B--2---:R-:W-:Y:S01]  /*625a0*/  IADD3 R6, P3, R2, R22, RZ ;  /* 0x0000001602067210 */ /* 0x004fe20007f7e0ff */
        /* <DEDUP_REMOVED lines=9> */
[C---:B--2---:R-:W-:Y:S01]  /*62640*/  IADD3 R6, P3, R4.reuse, R20, RZ ;  /* 0x0000001404067210 */ /* 0x044fe20007f7e0ff */
        /* <DEDUP_REMOVED lines=11> */
[C---:B--2---:R-:W-:Y:S01]  /*62700*/  IADD3 R6, P3, R2.reuse, R18, RZ ;  /* 0x0000001202067210 */ /* 0x044fe20007f7e0ff */
[C---:B------:R-:W-:Y:S02]  /*62710*/  IMAD.X R11, R3.reuse, 0x1, R24, P2 ;  /* 0x00000001030b7824 */ /* 0x040fe400010e0618 */
[----:B------:R-:W-:Y:S02]  /*62720*/  IMAD.X R9, R3, 0x1, R25, P0 ;  /* 0x0000000103097824 */ /* 0x000fe400000e0619 */
        /* <DEDUP_REMOVED lines=196> */
[----:B------:R-:W-:Y:S01]  /*63370*/  ULDC.64 UR28, c[0x0][0x228] ;  /* 0x00008a00001c7ab9 */ /* 0x000fe20000000a00 */
        /* <DEDUP_REMOVED lines=14> */
[----:B------:R-:W-:Y:S02]  /*63460*/  IMAD.X R9, R5, 0x1, R19, P0 ;  /* 0x0000000105097824 */ /* 0x000fe400000e0613 */
[----:B------:R-:W-:-:S02]  /*63470*/  VIADD R4, R2, UR27 ;  /* 0x0000001b02047c36 */ /* 0x000fc40008000000 */
        /* <DEDUP_REMOVED lines=15> */
[----:B------:R-:W-:Y:S01]  /*63570*/  ULDC.64 UR26, c[0x0][0x228] ;  /* 0x00008a00001a7ab9 */ /* 0x000fe20000000a00 */
        /* <DEDUP_REMOVED lines=27> */
[----:B------:R-:W-:Y:S01]  /*63730*/  ULDC.64 UR24, c[0x0][0x228] ;  /* 0x00008a0000187ab9 */ /* 0x000fe20000000a00 */
        /* <DEDUP_REMOVED lines=139> */
[----:B------:R-:W-:Y:S01]  /*63ff0*/  IMAD.X R9, R5, 0x1, R25, P0 ;  /* 0x0000000105097824 */ /* 0x000fe200000e0619 */
[----:B------:R-:W-:Y:S01]  /*64000*/  IADD3 R12, P2, R4, R20, RZ ;  /* 0x00000014040c7210 */ /* 0x000fe20007f5e0ff */
[----:B------:R-:W-:-:S03]  /*64010*/  IMAD.X R7, R3, 0x1, R19, P3 ;  /* 0x0000000103077824 */ /* 0x000fc600018e0613 */
[----:B------:R0:W-:Y:S04]  /*64020*/  STL.64 [R1+0x1000], R8 ;  /* 0x0010000801007387 */ /* 0x0001e80000100a00 */
[----:B------:R-:W-:Y:S04]  /*64030*/  STL.64 [R1+0x1008], R10 ;  /* 0x0010080a01007387 */ /* 0x000fe80000100a00 */
[----:B------:R1:W-:Y:S01]  /*64040*/  STL.64 [R1+0x1018], R6 ;  /* 0x0010180601007387 */ /* 0x0003e20000100a00 */
[----:B------:R-:W-:Y:S02]  /*64050*/  IMAD.X R13, R3, 0x1, R21, P2 ;  /* 0x00000001030d7824 */ /* 0x000fe400010e0615 */
[C---:B------:R-:W-:Y:S01]  /*64060*/  VIADD R2, R4.reuse, UR14 ;  /* 0x0000000e04027c36 */ /* 0x040fe20008000000 */
[----:B------:R-:W-:Y:S01]  /*64070*/  ULDC.64 UR14, c[0x0][0x228] ;  /* 0x00008a00000e7ab9 */ /* 0x000fe20000000a00 */
[----:B0-----:R-:W-:-:S02]  /*64080*/  IADD3 R8, P0, R4, R22, RZ ;  /* 0x0000001604087210 */ /* 0x001fc40007f1e0ff */
[----:B-1----:R-:W-:Y:S01]  /*64090*/  IADD3 R6, P3, R4, R23, RZ ;  /* 0x0000001704067210 */ /* 0x002fe20007f7e0ff */
[----:B------:R0:W-:Y:S02]  /*640a0*/  STL.64 [R1+0x1030], R12 ;  /* 0x0010300c01007387 */ /* 0x0001e40000100a00 */
[C---:B------:R-:W-:Y:S01]  /*640b0*/  IMAD.X R9, R3.reuse, 0x1, R24, P0 ;  /* 0x0000000103097824 */ /* 0x040fe200000e0618 */
[----:B------:R-:W-:Y:S01]  /*640c0*/  SHF.R.S32.HI R10, RZ, 0x1f, R2 ;  /* 0x0000001fff0a7819 */ /* 0x000fe20000011402 */
[----:B------:R-:W-:Y:S02]  /*640d0*/  IMAD.X R7, R3, 0x1, R25, P3 ;  /* 0x0000000103077824 */ /* 0x000fe400018e0619 */
[C---:B------:R-:W-:Y:S01]  /*640e0*/  VIADD R4, R2.reuse, UR52 ;  /* 0x0000003402047c36 */ /* 0x040fe20008000000 */
[----:B------:R-:W-:Y:S01]  /*640f0*/  ULDC UR52, c[0x0][0x228] ;  /* 0x00008a0000347ab9 */ /* 0x000fe20000000800 */
[----:B------:R1:W-:Y:S04]  /*64100*/  STL.64 [R1+0x1028], R8 ;  /* 0x0010280801007387 */ /* 0x0003e80000100a00 */
[----:B------:R2:W-:Y:S01]  /*64110*/  STL.64 [R1+0x1038], R6 ;  /* 0x0010380601007387 */ /* 0x0005e20000100a00 */
[----:B0-----:R-:W-:-:S05]  /*64120*/  IADD3 R12, P2, R2, R18, RZ ;  /* 0x00000012020c7210 */ /* 0x001fca0007f5e0ff */
[----:B------:R-:W-:Y:S01]  /*64130*/  IMAD.X R13, R10, 0x1, R19, P2 ;  /* 0x000000010a0d7824 */ /* 0x000fe200010e0613 */
[C---:B-1----:R-:W-:Y:S02]  /*64140*/  IADD3 R8, P0, R2.reuse, R20, RZ ;  /* 0x0000001402087210 */ /* 0x042fe40007f1e0ff */
[C---:B--2---:R-:W-:Y:S02]  /*64150*/  IADD3 R6, P3, R2.reuse, R22, RZ ;  /* 0x0000001602067210 */ /* 0x044fe40007f7e0ff */
[----:B------:R-:W-:Y:S01]  /*64160*/  IADD3 R2, P2, R2, R23, RZ ;  /* 0x0000001702027210 */ /* 0x000fe20007f5e0ff */
[C---:B------:R-:W-:Y:S02]  /*64170*/  IMAD.X R9, R10.reuse, 0x1, R21, P0 ;  /* 0x000000010a097824 */ /* 0x040fe400000e0615 */
[C---:B------:R-:W-:Y:S02]  /*64180*/  IMAD.X R7, R10.reuse, 0x1, R24, P3 ;  /* 0x000000010a077824 */ /* 0x040fe400018e0618 */
[----:B------:R-:W-:Y:S01]  /*64190*/  IMAD.X R3, R10, 0x1, R25, P2 ;  /* 0x000000010a037824 */ /* 0x000fe200010e0619 */
[----:B------:R-:W-:Y:S04]  /*641a0*/  STL.64 [R1+0x1040], R12 ;  /* 0x0010400c01007387 */ /* 0x000fe80000100a00 */
        /* <DEDUP_REMOVED lines=18> */
[----:B--2---:R-:W-:Y:S01]  /*642d0*/  IADD3 R2, P2, R5, R20, RZ ;  /* 0x0000001405027210 */ /* 0x004fe20007f5e0ff */
[----:B------:R-:W-:Y:S02]  /*642e0*/  IMAD.X R9, R11, 0x1, R25, P0 ;  /* 0x000000010b097824 */ /* 0x000fe400000e0619 */
[----:B------:R-:W-:Y:S02]  /*642f0*/  IMAD.X R7, R10, 0x1, R19, P3 ;  /* 0x000000010a077824 */ /* 0x000fe400018e0613 */
[----:B------:R-:W-:-:S02]  /*64300*/  VIADD R4, R5, UR50 ;  /* 0x0000003205047c36 */ /* 0x000fc40008000000 */
[----:B------:R-:W-:Y:S01]  /*64310*/  IMAD.X R3, R10, 0x1, R21, P2 ;  /* 0x000000010a037824 */ /* 0x000fe200010e0615 */
[----:B------:R-:W-:Y:S01]  /*64320*/  ULDC UR50, c[0x0][0x228] ;  /* 0x00008a0000327ab9 */ /* 0x000fe20000000800 */
[----:B------:R0:W-:Y:S04]  /*64330*/  STL.64 [R1+0x1070], R8 ;  /* 0x0010700801007387 */ /* 0x0001e80000100a00 */
[----:B------:R1:W-:Y:S04]  /*64340*/  STL.64 [R1+0x1088], R6 ;  /* 0x0010880601007387 */ /* 0x0003e80000100a00 */
[----:B------:R2:W-:Y:S01]  /*64350*/  STL.64 [R1+0x10a8], R2 ;  /* 0x0010a80201007387 */ /* 0x0005e20000100a00 */
[----:B0-----:R-:W-:-:S02]  /*64360*/  IADD3 R8, P0, R5, R22, RZ ;  /* 0x0000001605087210 */ /* 0x001fc40007f1e0ff */
[----:B-1----:R-:W-:Y:S02]  /*64370*/  IADD3 R6, P3, R5, R23, RZ ;  /* 0x0000001705067210 */ /* 0x002fe40007f7e0ff */
[----:B------:R-:W-:Y:S02]  /*64380*/  SHF.R.S32.HI R5, RZ, 0x1f, R4 ;  /* 0x0000001fff057819 */ /* 0x000fe40000011404 */
[----:B--2---:R-:W-:Y:S01]  /*64390*/  IADD3 R2, P2, R4, R18, RZ ;  /* 0x0000001204027210 */ /* 0x004fe20007f5e0ff */
[C---:B------:R-:W-:Y:S02]  /*643a0*/  IMAD.X R9, R10.reuse, 0x1, R24, P0 ;  /* 0x000000010a097824 */ /* 0x040fe400000e0618 */
[----:B------:R-:W-:Y:S02]  /*643b0*/  IMAD.X R7, R10, 0x1, R25, P3 ;  /* 0x000000010a077824 */ /* 0x000fe400018e0619 */
[----:B------:R-:W-:Y:S01]  /*643c0*/  IMAD.X R3, R5, 0x1, R19, P2 ;  /* 0x0000000105037824 */ /* 0x000fe200010e0613 */
[----:B------:R0:W-:Y:S04]  /*643d0*/  STL.64 [R1+0x10a0], R8 ;  /* 0x0010a00801007387 */ /* 0x0001e80000100a00 */
[----:B------:R-:W-:Y:S04]  /*643e0*/  STL.64 [R1+0x1098], R6 ;  /* 0x0010980601007387 */ /* 0x000fe80000100a00 */
[----:B------:R1:W-:Y:S01]  /*643f0*/  STL.64 [R1+0x10b0], R2 ;  /* 0x0010b00201007387 */ /* 0x0003e20000100a00 */
[----:B0-----:R-:W-:-:S02]  /*64400*/  IADD3 R8, P0, R4, R20, RZ ;  /* 0x0000001404087210 */ /* 0x001fc40007f1e0ff */
[C---:B-1----:R-:W-:Y:S02]  /*64410*/  IADD3 R2, P2, R4.reuse, R23, RZ ;  /* 0x0000001704027210 */ /* 0x042fe40007f5e0ff */
[C---:B------:R-:W-:Y:S01]  /*64420*/  IADD3 R6, P3, R4.reuse, R22, RZ ;  /* 0x0000001604067210 */ /* 0x040fe20007f7e0ff */
[C---:B------:R-:W-:Y:S02]  /*64430*/  IMAD.X R9, R5.reuse, 0x1, R21, P0 ;  /* 0x0000000105097824 */ /* 0x040fe400000e0615 */
[----:B------:R-:W-:Y:S02]  /*64440*/  VIADD R4, R4, UR54 ;  /* 0x0000003604047c36 */ /* 0x000fe40008000000 */
[C---:B------:R-:W-:Y:S02]  /*64450*/  IMAD.X R3, R5.reuse, 0x1, R25, P2 ;  /* 0x0000000105037824 */ /* 0x040fe400010e0619 */
[----:B------:R-:W-:Y:S01]  /*64460*/  IMAD.X R7, R5, 0x1, R24, P3 ;  /* 0x0000000105077824 */ /* 0x000fe200018e0618 */
[----:B------:R-:W-:Y:S01]  /*64470*/  ULDC UR54, c[0x0][0x228] ;  /* 0x00008a0000367ab9 */ /* 0x000fe20000000800 */
[----:B------:R-:W-:Y:S04]  /*64480*/  STL.64 [R1+0x10c0], R8 ;  /* 0x0010c00801007387 */ /* 0x000fe80000100a00 */
[----:B------:R0:W-:Y:S01]  /*64490*/  STL.64 [R1+0x10c8], R2 ;  /* 0x0010c80201007387 */ /* 0x0001e20000100a00 */
[----:B------:R-:W-:-:S03]  /*644a0*/  SHF.R.S32.HI R5, RZ, 0x1f, R4 ;  /* 0x0000001fff057819 */ /* 0x000fc60000011404 */
[----:B------:R1:W-:Y:S01]  /*644b0*/  STL.64 [R1+0x10b8], R6 ;  /* 0x0010b80601007387 */ /* 0x0003e20000100a00 */
[----:B0-----:R-:W-:-:S05]  /*644c0*/  IADD3 R2, P3, R4, R18, RZ ;  /* 0x0000001204027210 */ /* 0x001fca0007f7e0ff */
[----:B------:R-:W-:Y:S01]  /*644d0*/  IMAD.X R3, R5, 0x1, R19, P3 ;  /* 0x0000000105037824 */ /* 0x000fe200018e0613 */
[----:B------:R-:W-:-:S04]  /*644e0*/  IADD3 R8, P2, R4, R20, RZ ;  /* 0x0000001404087210 */ /* 0x000fc80007f5e0ff */
[----:B------:R0:W-:Y:S01]  /*644f0*/  STL.64 [R1+0x10d0], R2 ;  /* 0x0010d00201007387 */ /* 0x0001e20000100a00 */
[C---:B------:R-:W-:Y:S01]  /*64500*/  IMAD.X R9, R5.reuse, 0x1, R21, P2 ;  /* 0x0000000105097824 */ /* 0x040fe200010e0615 */
[C---:B-1----:R-:W-:Y:S02]  /*64510*/  IADD3 R6, P0, R4.reuse, R22, RZ ;  /* 0x0000001604067210 */ /* 0x042fe40007f1e0ff */
[C---:B0-----:R-:W-:Y:S01]  /*64520*/  IADD3 R2, P3, R4.reuse, R23, RZ ;  /* 0x0000001704027210 */ /* 0x041fe20007f7e0ff */
[----:B------:R-:W-:Y:S01]  /*64530*/  VIADD R4, R4, UR53 ;  /* 0x0000003504047c36 */ /* 0x000fe20008000000 */
[----:B------:R-:W-:Y:S01]  /*64540*/  STL.64 [R1+0x10d8], R8 ;  /* 0x0010d80801007387 */ /* 0x000fe20000100a00 */
[C---:B------:R-:W-:Y:S01]  /*64550*/  IMAD.X R7, R5.reuse, 0x1, R24, P0 ;  /* 0x0000000105077824 */ /* 0x040fe200000e0618 */
[----:B------:R-:W-:Y:S01]  /*64560*/  ULDC UR53, c[0x0][0x228] ;  /* 0x00008a0000357ab9 */ /* 0x000fe20000000800 */
[----:B------:R-:W-:Y:S01]  /*64570*/  IMAD.X R3, R5, 0x1, R25, P3 ;  /* 0x0000000105037824 */ /* 0x000fe200018e0619 */
[----:B------:R-:W-:-:S04]  /*64580*/  SHF.R.S32.HI R5, RZ, 0x1f, R4 ;  /* 0x0000001fff057819 */ /* 0x000fc80000011404 */
[----:B------:R0:W-:Y:S04]  /*64590*/  STL.64 [R1+0x10f0], R2 ;  /* 0x0010f00201007387 */ /* 0x0001e80000100a00 */
        /* <DEDUP_REMOVED lines=16> */
[C---:B0-----:R-:W-:Y:S02]  /*646a0*/  IADD3 R2, P3, R4.reuse, R18, RZ ;  /* 0x0000001204027210 */ /* 0x041fe40007f7e0ff */
[----:B-1----:R-:W-:-:S03]  /*646b0*/  IADD3 R6, P0, R4, R22, RZ ;  /* 0x0000001604067210 */ /* 0x002fc60007f1e0ff */
[----:B------:R-:W-:Y:S01]  /*646c0*/  IMAD.X R3, R5, 0x1, R19, P3 ;  /* 0x0000000105037824 */ /* 0x000fe200018e0613 */
[----:B------:R-:W-:-:S04]  /*646d0*/  IADD3 R8, P2, R4, R20, RZ ;  /* 0x0000001404087210 */ /* 0x000fc80007f5e0ff */
[----:B------:R0:W-:Y:S01]  /*646e0*/  STL.64 [R1+0x1108], R2 ;  /* 0x0011080201007387 */ /* 0x0001e20000100a00 */
[C---:B------:R-:W-:Y:S02]  /*646f0*/  IMAD.X R7, R5.reuse, 0x1, R24, P0 ;  /* 0x0000000105077824 */ /* 0x040fe400000e0618 */
[C---:B------:R-:W-:Y:S01]  /*64700*/  IMAD.X R9, R5.reuse, 0x1, R21, P2 ;  /* 0x0000000105097824 */ /* 0x040fe200010e0615 */
[C---:B0-----:R-:W-:Y:S01]  /*64710*/  IADD3 R2, P3, R4.reuse, R23, RZ ;  /* 0x0000001704027210 */ /* 0x041fe20007f7e0ff */
[----:B------:R-:W-:Y:S01]  /*64720*/  VIADD R4, R4, UR56 ;  /* 0x0000003804047c36 */ /* 0x000fe20008000000 */
[----:B------:R0:W-:Y:S03]  /*64730*/  STL.64 [R1+0x1138], R6 ;  /* 0x0011380601007387 */ /* 0x0001e60000100a00 */
[----:B------:R-:W-:Y:S01]  /*64740*/  IMAD.X R3, R5, 0x1, R25, P3 ;  /* 0x0000000105037824 */ /* 0x000fe200018e0619 */
[----:B------:R-:W-:Y:S01]  /*64750*/  STL.64 [R1+0x1118], R8 ;  /* 0x0011180801007387 */ /* 0x000fe20000100a00 */
[----:B------:R-:W-:Y:S01]  /*64760*/  IADD3 R12, P3, R4, R18, RZ ;  /* 0x00000012040c7210 */ /* 0x000fe20007f7e0ff */
[----:B------:R-:W-:-:S02]  /*64770*/  ULDC UR56, c[0x0][0x228] ;  /* 0x00008a0000387ab9 */ /* 0x000fc40000000800 */
[----:B------:R1:W-:Y:S01]  /*64780*/  STL.64 [R1+0x1148], R2 ;  /* 0x0011480201007387 */ /* 0x0003e20000100a00 */
[C---:B------:R-:W-:Y:S01]  /*64790*/  IADD3 R10, P2, R4.reuse, R20, RZ ;  /* 0x00000014040a7210 */ /* 0x040fe20007f5e0ff */
[C---:B0-----:R-:W-:Y:S01]  /*647a0*/  VIADD R6, R4.reuse, UR55 ;  /* 0x0000003704067c36 */ /* 0x041fe20008000000 */
[----:B------:R-:W-:Y:S01]  /*647b0*/  ULDC UR55, c[0x0][0x228] ;  /* 0x00008a0000377ab9 */ /* 0x000fe20000000800 */
[----:B-1----:R-:W-:Y:S02]  /*647c0*/  SHF.R.S32.HI R2, RZ, 0x1f, R4 ;  /* 0x0000001fff027819 */ /* 0x002fe40000011404 */
[----:B------:R-:W-:-:S03]  /*647d0*/  IADD3 R8, P0, R4, R22, RZ ;  /* 0x0000001604087210 */ /* 0x000fc60007f1e0ff */
[----:B------:R-:W-:Y:S01]  /*647e0*/  IMAD.X R13, R2, 0x1, R19, P3 ;  /* 0x00000001020d7824 */ /* 0x000fe200018e0613 */
[----:B------:R-:W-:Y:S01]  /*647f0*/  IADD3 R4, P3, R4, R23, RZ ;  /* 0x0000001704047210 */ /* 0x000fe20007f7e0ff */
[----:B------:R-:W-:-:S04]  /*64800*/  IMAD.X R11, R2, 0x1, R21, P2 ;  /* 0x00000001020b7824 */ /* 0x000fc800010e0615 */
[C---:B------:R-:W-:Y:S01]  /*64810*/  IMAD.X R5, R2.reuse, 0x1, R25, P3 ;  /* 0x0000000102057824 */ /* 0x040fe200018e0619 */
[----:B------:R-:W-:Y:S04]  /*64820*/  STL.64 [R1+0x1130], R12 ;  /* 0x0011300c01007387 */ /* 0x000fe80000100a00 */
[----:B------:R0:W-:Y:S04]  /*64830*/  STL.64 [R1+0x1140], R10 ;  /* 0x0011400a01007387 */ /* 0x0001e80000100a00 */
[----:B------:R1:W-:Y:S01]  /*64840*/  STL.64 [R1+0x1158], R4 ;  /* 0x0011580401007387 */ /* 0x0003e20000100a00 */
[----:B------:R-:W-:-:S02]  /*64850*/  IMAD.X R9, R2, 0x1, R24, P0 ;  /* 0x0000000102097824 */ /* 0x000fc400000e0618 */
[C---:B------:R-:W-:Y:S01]  /*64860*/  VIADD R3, R6.reuse, UR48 ;  /* 0x0000003006037c36 */ /* 0x040fe20008000000 */
[----:B------:R-:W-:Y:S01]  /*64870*/  ULDC UR48, c[0x0][0x228] ;  /* 0x00008a0000307ab9 */ /* 0x000fe20000000800 */
[C---:B0-----:R-:W-:Y:S02]  /*64880*/  IADD3 R10, P3, R6.reuse, R18, RZ ;  /* 0x00000012060a7210 */ /* 0x041fe40007f7e0ff */
[----:B-1----:R-:W-:Y:S01]  /*64890*/  SHF.R.S32.HI R5, RZ, 0x1f, R6 ;  /* 0x0000001fff057819 */ /* 0x002fe20000011406 */
[----:B------:R0:W-:Y:S01]  /*648a0*/  STL.64 [R1+0x1160], R8 ;  /* 0x0011600801007387 */ /* 0x0001e20000100a00 */
[----:B------:R-:W-:Y:S01]  /*648b0*/  VIADD R7, R3, UR58 ;  /* 0x0000003a03077c36 */ /* 0x000fe20008000000 */
[----:B------:R-:W-:Y:S01]  /*648c0*/  IADD3 R12, P0, R6, R22, RZ ;  /* 0x00000016060c7210 */ /* 0x000fe20007f1e0ff */
[----:B------:R-:W-:Y:S01]  /*648d0*/  ULDC UR58, c[0x0][0x228] ;  /* 0x00008a00003a7ab9 */ /* 0x000fe20000000800 */
[----:B------:R-:W-:Y:S02]  /*648e0*/  IMAD.X R11, R5, 0x1, R19, P3 ;  /* 0x00000001050b7824 */ /* 0x000fe400018e0613 */
[----:B------:R-:W-:Y:S01]  /*648f0*/  VIADD R2, R7, UR57 ;  /* 0x0000003907027c36 */ /* 0x000fe20008000000 */
[----:B------:R-:W-:-:S02]  /*64900*/  ULDC UR57, c[0x0][0x228] ;  /* 0x00008a0000397ab9 */ /* 0x000fc40000000800 */
[----:B------:R1:W-:Y:S01]  /*64910*/  STL.64 [R1+0x1150], R10 ;  /* 0x0011500a01007387 */ /* 0x0003e20000100a00 */
[----:B0-----:R-:W-:Y:S01]  /*64920*/  IADD3 R8, P2, R6, R20, RZ ;  /* 0x0000001406087210 */ /* 0x001fe20007f5e0ff */
[C---:B------:R-:W-:Y:S02]  /*64930*/  IMAD.X R13, R5.reuse, 0x1, R24, P0 ;  /* 0x00000001050d7824 */ /* 0x040fe400000e0618 */
[----:B------:R-:W-:Y:S01]  /*64940*/  VIADD R4, R2, UR47 ;  /* 0x0000002f02047c36 */ /* 0x000fe20008000000 */
[----:B------:R-:W-:Y:S01]  /*64950*/  ULDC UR47, c[0x0][0x228] ;  /* 0x00008a00002f7ab9 */ /* 0x000fe20000000800 */
[----:B------:R-:W-:Y:S01]  /*64960*/  IMAD.X R9, R5, 0x1, R21, P2 ;  /* 0x0000000105097824 */ /* 0x000fe200010e0615 */
[----:B-1----:R-:W-:-:S04]  /*64970*/  IADD3 R10, P3, R6, R23, RZ ;  /* 0x00000017060a7210 */ /* 0x002fc80007f7e0ff */
[----:B------:R0:W-:Y:S04]  /*64980*/  STL.64 [R1+0x1168], R8 ;  /* 0x0011680801007387 */ /* 0x0001e80000100a00 */
[----:B------:R1:W-:Y:S01]  /*64990*/  STL.64 [R1+0x1170], R12 ;  /* 0x0011700c01007387 */ /* 0x0003e20000100a00 */
[----:B------:R-:W-:Y:S01]  /*649a0*/  IMAD.X R11, R5, 0x1, R25, P3 ;  /* 0x00000001050b7824 */ /* 0x000fe200018e0619 */
[----:B------:R-:W-:-:S04]  /*649b0*/  SHF.R.S32.HI R5, RZ, 0x1f, R3 ;  /* 0x0000001fff057819 */ /* 0x000fc80000011403 */
[----:B------:R2:W-:Y:S01]  /*649c0*/  STL.64 [R1+0x1128], R10 ;  /* 0x0011280a01007387 */ /* 0x0005e20000100a00 */
[----:B0-----:R-:W-:Y:S01]  /*649d0*/  VIADD R8, R4, UR11 ;  /* 0x0000000b04087c36 */ /* 0x001fe20008000000 */
[C---:B-1----:R-:W-:Y:S02]  /*649e0*/  IADD3 R12, P0, R3.reuse, R18, RZ ;  /* 0x00000012030c7210 */ /* 0x042fe40007f1e0ff */
[C---:B------:R-:W-:Y:S01]  /*649f0*/  IADD3 R26, P2, R3.reuse, R22, RZ ;  /* 0x00000016031a7210 */ /* 0x040fe20007f5e0ff */
[----:B------:R-:W-:Y:S02]  /*64a00*/  VIADD R9, R28, 0x1 ;  /* 0x000000011c097836 */ /* 0x000fe40000000000 */
[----:B------:R-:W-:Y:S01]  /*64a10*/  VIADD R14, R8, UR59 ;  /* 0x0000003b080e7c36 */ /* 0x000fe20008000000 */
[----:B--2---:R-:W-:Y:S01]  /*64a20*/  IADD3 R10, P3, R3, R20, RZ ;  /* 0x00000014030a7210 */ /* 0x004fe20007f7e0ff */
[----:B------:R-:W-:Y:S02]  /*64a30*/  IMAD.X R13, R5, 0x1, R19, P0 ;  /* 0x00000001050d7824 */ /* 0x000fe400000e0613 */
[----:B------:R-:W-:-:S02]  /*64a40*/  VIADD R6, R14, UR60 ;  /* 0x0000003c0e067c36 */ /* 0x000fc40008000000 */
[C---:B------:R-:W-:Y:S01]  /*64a50*/  IMAD.X R27, R5.reuse, 0x1, R24, P2 ;  /* 0x00000001051b7824 */ /* 0x040fe200010e0618 */
[----:B------:R-:W-:Y:S01]  /*64a60*/  SHF.R.S32.HI R15, RZ, 0x1f, R8 ;  /* 0x0000001fff0f7819 */ /* 0x000fe20000011408 */
[----:B------:R-:W-:Y:S01]  /*64a70*/  IMAD.X R11, R5, 0x1, R21, P3 ;  /* 0x00000001050b7824 */ /* 0x000fe200018e0615 */
[----:B------:R0:W-:Y:S01]  /*64a80*/  STL.64 [R1+0x1178], R12 ;  /* 0x0011780c01007387 */ /* 0x0001e20000100a00 */
[----:B------:R-:W-:Y:S01]  /*64a90*/  ULDC UR11, c[0x0][0x228] ;  /* 0x00008a00000b7ab9 */ /* 0x000fe20000000800 */
[----:B------:R-:W-:Y:S01]  /*64aa0*/  ULDC UR59, c[0x0][0x228] ;  /* 0x00008a00003b7ab9 */ /* 0x000fe20000000800 */
[----:B------:R-:W-:Y:S01]  /*64ab0*/  ULDC UR60, c[0x0][0x228] ;  /* 0x00008a00003c7ab9 */ /* 0x000fe20000000800 */
[----:B------:R1:W-:Y:S01]  /*64ac0*/  STL.64 [R1+0x1180], R10 ;  /* 0x0011800a01007387 */ /* 0x0003e20000100a00 */
[----:B0-----:R-:W-:Y:S02]  /*64ad0*/  IADD3 R12, P0, R3, R23, RZ ;  /* 0x00000017030c7210 */ /* 0x001fe40007f1e0ff */
[----:B------:R-:W-:-:S02]  /*64ae0*/  SHF.R.S32.HI R3, RZ, 0x1f, R6 ;  /* 0x0000001fff037819 */ /* 0x000fc40000011406 */
[----:B-1----:R-:W-:Y:S01]  /*64af0*/  IADD3 R10, P3, R6, R18, RZ ;  /* 0x00000012060a7210 */ /* 0x002fe20007f7e0ff */
[----:B------:R-:W-:-:S04]  /*64b00*/  IMAD.X R13, R5, 0x1, R25, P0 ;  /* 0x00000001050d7824 */ /* 0x000fc800000e0619 */
[----:B------:R-:W-:Y:S01]  /*64b10*/  IMAD.X R11, R3, 0x1, R19, P3 ;  /* 0x00000001030b7824 */ /* 0x000fe200018e0613 */
[----:B------:R0:W-:Y:S04]  /*64b20*/  STL.64 [R1+0x1198], R12 ;  /* 0x0011980c01007387 */ /* 0x0001e80000100a00 */
[----:B------:R-:W-:Y:S04]  /*64b30*/  STL.64 [R1+0x1188], R26 ;  /* 0x0011881a01007387 */ /* 0x000fe80000100a00 */
[----:B------:R1:W-:Y:S01]  /*64b40*/  STL.64 [R1+0x1208], R10 ;  /* 0x0012080a01007387 */ /* 0x0003e20000100a00 */
[----:B------:R-:W-:-:S02]  /*64b50*/  SHF.R.S32.HI R5, RZ, 0x1f, R7 ;  /* 0x0000001fff057819 */ /* 0x000fc40000011407 */
[C---:B0-----:R-:W-:Y:S02]  /*64b60*/  IADD3 R12, P0, R6.reuse, R20, RZ ;  /* 0x00000014060c7210 */ /* 0x041fe40007f1e0ff */
[----:B-1----:R-:W-:-:S03]  /*64b70*/  IADD3 R10, P2, R6, R22, RZ ;  /* 0x00000016060a7210 */ /* 0x002fc60007f5e0ff */
[----:B------:R-:W-:Y:S01]  /*64b80*/  IMAD.X R13, R3, 0x1, R21, P0 ;  /* 0x00000001030d7824 */ /* 0x000fe200000e0615 */
[----:B------:R-:W-:Y:S01]  /*64b90*/  IADD3 R26, P0, R7, R18, RZ ;  /* 0x00000012071a7210 */ /* 0x000fe20007f1e0ff */
[----:B------:R-:W-:-:S04]  /*64ba0*/  IMAD.X R11, R3, 0x1, R24, P2 ;  /* 0x00000001030b7824 */ /* 0x000fc800010e0618 */
[----:B------:R-:W-:Y:S01]  /*64bb0*/  IMAD.X R27, R5, 0x1, R19, P0 ;  /* 0x00000001051b7824 */ /* 0x000fe200000e0613 */
[----:B------:R0:W-:Y:S04]  /*64bc0*/  STL.64 [R1+0x11f8], R10 ;  /* 0x0011f80a01007387 */ /* 0x0001e80000100a00 */
[----:B------:R1:W-:Y:S04]  /*64bd0*/  STL.64 [R1+0x1200], R12 ;  /* 0x0012000c01007387 */ /* 0x0003e80000100a00 */
[----:B------:R2:W-:Y:S01]  /*64be0*/  STL.64 [R1+0x1190], R26 ;  /* 0x0011901a01007387 */ /* 0x0005e20000100a00 */
[----:B0-----:R-:W-:-:S02]  /*64bf0*/  IADD3 R10, P3, R7, R20, RZ ;  /* 0x00000014070a7210 */ /* 0x001fc40007f7e0ff */
[C---:B-1----:R-:W-:Y:S02]  /*64c00*/  IADD3 R12, P2, R7.reuse, R22, RZ ;  /* 0x00000016070c7210 */ /* 0x042fe40007f5e0ff */
[-C--:B--2---:R-:W-:Y:S01]  /*64c10*/  IADD3 R26, P0, R7, R23.reuse, RZ ;  /* 0x00000017071a7210 */ /* 0x084fe20007f1e0ff */
[C---:B------:R-:W-:Y:S02]  /*64c20*/  IMAD.X R11, R5.reuse, 0x1, R21, P3 ;  /* 0x00000001050b7824 */ /* 0x040fe400018e0615 */
[C---:B------:R-:W-:Y:S01]  /*64c30*/  IMAD.X R13, R5.reuse, 0x1, R24, P2 ;  /* 0x00000001050d7824 */ /* 0x040fe200010e0618 */
[----:B------:R-:W-:Y:S01]  /*64c40*/  IADD3 R6, P3, R6, R23, RZ ;  /* 0x0000001706067210 */ /* 0x000fe20007f7e0ff */
[--C-:B------:R-:W-:Y:S01]  /*64c50*/  IMAD.X R27, R5, 0x1, R25.reuse, P0 ;  /* 0x00000001051b7824 */ /* 0x100fe200000e0619 */
[----:B------:R0:W-:Y:S01]  /*64c60*/  STL.64 [R1+0x11a0], R10 ;  /* 0x0011a00a01007387 */ /* 0x0001e20000100a00 */
[----:B------:R-:W-:Y:S02]  /*64c70*/  SHF.R.S32.HI R5, RZ, 0x1f, R2 ;  /* 0x0000001fff057819 */ /* 0x000fe40000011402 */
[----:B------:R-:W-:Y:S01]  /*64c80*/  IMAD.X R7, R3, 0x1, R25, P3 ;  /* 0x0000000103077824 */ /* 0x000fe200018e0619 */
[----:B0-----:R-:W2:Y:S04]  /*64c90*/  LDL.LU.64 R10, [R1+0x2028] ;  /* 0x00202800010a7983 */ /* 0x001ea80000300a00 */
[----:B------:R0:W-:Y:S04]  /*64ca0*/  STL.64 [R1+0x11d8], R12 ;  /* 0x0011d80c01007387 */ /* 0x0001e80000100a00 */
[----:B0-----:R-:W3:Y:S04]  /*64cb0*/  LDL.LU.64 R12, [R1+0x2020] ;  /* 0x00202000010c7983 */ /* 0x001ee80000300a00 */
[----:B------:R0:W-:Y:S04]  /*64cc0*/  STL.64 [R1+0x11d0], R26 ;  /* 0x0011d01a01007387 */ /* 0x0001e80000100a00 */
[----:B------:R1:W-:Y:S01]  /*64cd0*/  STL.64 [R1+0x11f0], R6 ;  /* 0x0011f00601007387 */ /* 0x0003e20000100a00 */
[----:B0-----:R-:W-:-:S02]  /*64ce0*/  IADD3 R26, P3, R2, R18, RZ ;  /* 0x00000012021a7210 */ /* 0x001fc40007f7e0ff */
[----:B-1----:R-:W-:-:S03]  /*64cf0*/  IADD3 R6, P0, R2, R20, RZ ;  /* 0x0000001402067210 */ /* 0x002fc60007f1e0ff */
[C---:B------:R-:W-:Y:S02]  /*64d00*/  IMAD.X R27, R5.reuse, 0x1, R19, P3 ;  /* 0x00000001051b7824 */ /* 0x040fe400018e0613 */
[----:B------:R-:W-:-:S03]  /*64d10*/  IMAD.X R7, R5, 0x1, R21, P0 ;  /* 0x0000000105077824 */ /* 0x000fc600000e0615 */
[----:B------:R0:W-:Y:S04]  /*64d20*/  STL.64 [R1+0x11a8], R26 ;  /* 0x0011a81a01007387 */ /* 0x0001e80000100a00 */
[----:B------:R1:W-:Y:S01]  /*64d30*/  STL.64 [R1+0x11b0], R6 ;  /* 0x0011b00601007387 */ /* 0x0003e20000100a00 */
[C---:B0-----:R-:W-:Y:S02]  /*64d40*/  IADD3 R26, P3, R2.reuse, R22, RZ ;  /* 0x00000016021a7210 */ /* 0x041fe40007f7e0ff */
[----:B------:R-:W-:-:S03]  /*64d50*/  IADD3 R2, P0, R2, R23, RZ ;  /* 0x0000001702027210 */ /* 0x000fc60007f1e0ff */
[C---:B------:R-:W-:Y:S02]  /*64d60*/  IMAD.X R27, R5.reuse, 0x1, R24, P3 ;  /* 0x00000001051b7824 */ /* 0x040fe400018e0618 */
[----:B------:R-:W-:Y:S01]  /*64d70*/  IMAD.X R3, R5, 0x1, R25, P0 ;  /* 0x0000000105037824 */ /* 0x000fe200000e0619 */
[----:B-1----:R-:W-:Y:S02]  /*64d80*/  SHF.R.S32.HI R7, RZ, 0x1f, R4 ;  /* 0x0000001fff077819 */ /* 0x002fe40000011404 */
[----:B------:R0:W-:Y:S04]  /*64d90*/  STL.64 [R1+0x11c8], R26 ;  /* 0x0011c81a01007387 */ /* 0x0001e80000100a00 */
[----:B0-----:R-:W4:Y:S04]  /*64da0*/  LDL.LU.64 R26, [R1+0x2018] ;  /* 0x00201800011a7983 */ /* 0x001f280000300a00 */
[----:B------:R0:W-:Y:S02]  /*64db0*/  STL.64 [R1+0x11c0], R2 ;  /* 0x0011c00201007387 */ /* 0x0001e40000100a00 */
[----:B0-----:R-:W-:-:S05]  /*64dc0*/  IADD3 R2, P0, R4, R18, RZ ;  /* 0x0000001204027210 */ /* 0x001fca0007f1e0ff */
[----:B------:R-:W-:-:S05]  /*64dd0*/  IMAD.X R3, R7, 0x1, R19, P0 ;  /* 0x0000000107037824 */ /* 0x000fca00000e0613 */
[----:B------:R0:W-:Y:S01]  /*64de0*/  STL.64 [R1+0x11b8], R2 ;  /* 0x0011b80201007387 */ /* 0x0001e20000100a00 */
[----:B------:R-:W-:Y:S01]  /*64df0*/  VIADD R6, R28, 0x78 ;  /* 0x000000781c067836 */ /* 0x000fe20000000000 */
[----:B0-----:R-:W-:-:S05]  /*64e00*/  IADD3 R2, P0, R4, R20, RZ ;  /* 0x0000001404027210 */ /* 0x001fca0007f1e0ff */
[----:B------:R-:W-:-:S05]  /*64e10*/  IMAD.X R3, R7, 0x1, R21, P0 ;  /* 0x0000000107037824 */ /* 0x000fca00000e0615 */
[----:B------:R0:W-:Y:S01]  /*64e20*/  STL.64 [R1+0x11e8], R2 ;  /* 0x0011e80201007387 */ /* 0x0001e20000100a00 */
[----:B------:R-:W-:Y:S01]  /*64e30*/  ISETP.GE.AND P3, PT, R6, UR17, PT ;  /* 0x0000001106007c0c */ /* 0x000fe2000bf66270 */
[----:B------:R-:W-:Y:S01]  /*64e40*/  VIADD R6, R28, 0x79 ;  /* 0x000000791c067836 */ /* 0x000fe20000000000 */
[----:B------:R-:W-:Y:S01]  /*64e50*/  ISETP.GE.AND P2, PT, R9, UR5, PT ;  /* 0x0000000509007c0c */ /* 0x000fe2000bf46270 */
[----:B------:R-:W-:Y:S01]  /*64e60*/  ULDC UR5, c[0x0][0x228] ;  /* 0x00008a0000057ab9 */ /* 0x000fe20000000800 */
[----:B------:R-:W-:Y:S01]  /*64e70*/  ULDC UR17, c[0x0][0x228] ;  /* 0x00008a0000117ab9 */ /* 0x000fe20000000800 */
[----:B0-----:R-:W-:-:S05]  /*64e80*/  IADD3 R2, P0, R4, R22, RZ ;  /* 0x0000001604027210 */ /* 0x001fca0007f1e0ff */
[----:B------:R-:W-:Y:S01]  /*64e90*/  IMAD.X R3, R7, 0x1, R24, P0 ;  /* 0x0000000107037824 */ /* 0x000fe200000e0618 */
[----:B------:R-:W-:-:S05]  /*64ea0*/  IADD3 R4, P0, R4, R23, RZ ;  /* 0x0000001704047210 */ /* 0x000fca0007f1e0ff */
[----:B------:R-:W-:Y:S01]  /*64eb0*/  IMAD.X R5, R7, 0x1, R25, P0 ;  /* 0x0000000107057824 */ /* 0x000fe200000e0619 */
[----:B------:R-:W-:Y:S02]  /*64ec0*/  ISETP.GE.AND P0, PT, R6, UR19, PT ;  /* 0x0000001306007c0c */ /* 0x000fe4000bf06270 */
[----:B------:R-:W-:Y:S01]  /*64ed0*/  @P3 LOP3.LUT R16, R16, 0x4000, RZ, 0xfc, !PT ;  /* 0x0000400010103812 */ /* 0x000fe200078efcff */
[----:B------:R-:W-:Y:S01]  /*64ee0*/  VIADD R6, R28, 0x7a ;  /* 0x0000007a1c067836 */ /* 0x000fe20000000000 */
[----:B------:R0:W-:Y:S01]  /*64ef0*/  STL.64 [R1+0x11e0], R2 ;  /* 0x0011e00201007387 */ /* 0x0001e20000100a00 */
[----:B------:R-:W-:Y:S01]  /*64f00*/  ULDC UR19, c[0x0][0x228] ;  /* 0x00008a0000137ab9 */ /* 0x000fe20000000800 */
[----:B------:R-:W-:-:S07]  /*64f10*/  LOP3.LUT R16, R16, 0xffff7fff, RZ, 0xc0, !PT ;  /* 0xffff7fff10107812 */ /* 0x000fce00078ec0ff */
[----:B------:R-:W-:Y:S02]  /*64f20*/  @P0 LOP3.LUT R16, R16, 0x8000, RZ, 0xfc, !PT ;  /* 0x0000800010100812 */ /* 0x000fe400078efcff */
[----:B------:R-:W-:Y:S01]  /*64f30*/  ISETP.GE.AND P0, PT, R6, UR21, PT ;  /* 0x0000001506007c0c */ /* 0x000fe2000bf06270 */
[----:B------:R-:W-:Y:S01]  /*64f40*/  VIADD R6, R28, 0x7b ;  /* 0x0000007b1c067836 */ /* 0x000fe20000000000 */
[----:B0-----:R-:W4:Y:S01]  /*64f50*/  LDL.LU.64 R2, [R1+0x2010] ;  /* 0x0020100001027983 */ /* 0x001f220000300a00 */
[----:B------:R-:W-:Y:S01]  /*64f60*/  LOP3.LUT R16, R16, 0xfffeffff, RZ, 0xc0, !PT ;  /* 0xfffeffff10107812 */ /* 0x000fe200078ec0ff */
[----:B------:R-:W-:-:S09]  /*64f70*/  ULDC UR21, c[0x0][0x228] ;  /* 0x00008a0000157ab9 */ /* 0x000fd20000000800 */
[----:B------:R-:W-:Y:S02]  /*64f80*/  @P0 LOP3.LUT R16, R16, 0x10000, RZ, 0xfc, !PT ;  /* 0x0001000010100812 */ /* 0x000fe400078efcff */
[----:B------:R-:W-:Y:S01]  /*64f90*/  ISETP.GE.AND P0, PT, R6, UR23, PT ;  /* 0x0000001706007c0c */ /* 0x000fe2000bf06270 */
[----:B------:R-:W-:Y:S01]  /*64fa0*/  VIADD R6, R28, 0x2 ;  /* 0x000000021c067836 */ /* 0x000fe20000000000 */
[----:B------:R0:W-:Y:S01]  /*64fb0*/  STL.64 [R1+0x10e8], R4 ;  /* 0x0010e80401007387 */ /* 0x0001e20000100a00 */
[----:B------:R-:W-:Y:S01]  /*64fc0*/  LOP3.LUT R16, R16, 0xfffdffff, RZ, 0xc0, !PT ;  /* 0xfffdffff10107812 */ /* 0x000fe200078ec0ff */
[----:B------:R-:W-:-:S09]  /*64fd0*/  ULDC UR23, c[0x0][0x228] ;  /* 0x00008a0000177ab9 */ /* 0x000fd20000000800 */
[----:B------:R-:W-:Y:S02]  /*64fe0*/  @P0 LOP3.LUT R16, R16, 0x20000, RZ, 0xfc, !PT ;  /* 0x0002000010100812 */ /* 0x000fe400078efcff */
[----:B------:R-:W-:Y:S01]  /*64ff0*/  ISETP.GE.AND P0, PT, R6, UR4, PT ;  /* 0x0000000406007c0c */ /* 0x000fe2000bf06270 */
[----:B------:R-:W-:Y:S01]  /*65000*/  VIADD R6, R28, 0x7c ;  /* 0x0000007c1c067836 */ /* 0x000fe20000000000 */
[----:B0-----:R-:W4:Y:S01]  /*65010*/  LDL.LU.64 R4, [R1+0x2008] ;  /* 0x0020080001047983 */ /* 0x001f220000300a00 */
[----:B------:R-:W-:Y:S01]  /*65020*/  LOP3.LUT R16, R16, 0xfffbffff, RZ, 0xc0, !PT ;  /* 0xfffbffff10107812 */ /* 0x000fe200078ec0ff */
[----:B------:R-:W-:Y:S02]  /*65030*/  ULDC UR4, c[0x0][0x228] ;  /* 0x00008a0000047ab9 */ /* 0x000fe40000000800 */
[----:B------:R-:W-:Y:S01]  /*65040*/  ISETP.GE.AND P3, PT, R6, UR25, PT ;  /* 0x0000001906007c0c */ /* 0x000fe2000bf66270 */
[----:B------:R-:W-:Y:S01]  /*65050*/  VIADD R6, R28, 0x7d ;  /* 0x0000007d1c067836 */ /* 0x000fe20000000000 */
[----:B------:R-:W-:Y:S01]  /*65060*/  ISETP.LT.AND P5, PT, R29, UR4, !P1 ;  /* 0x000000041d007c0c */ /* 0x000fe2000cfa1270 */
[----:B------:R-:W-:-:S10]  /*65070*/  ULDC UR25, c[0x0][0x228] ;  /* 0x00008a0000197ab9 */ /* 0x000fd40000000800 */
[----:B------:R-:W-:Y:S02]  /*65080*/  @P3 LOP3.LUT R16, R16, 0x40000, RZ, 0xfc, !PT ;  /* 0x0004000010103812 */ /* 0x000fe400078efcff */
[----:B------:R-:W-:Y:S01]  /*65090*/  ISETP.GE.AND P3, PT, R6, UR27, PT ;  /* 0x0000001b06007c0c */ /* 0x000fe2000bf66270 */
[----:B------:R-:W-:Y:S01]  /*650a0*/  VIADD R6, R28, 0x7e ;  /* 0x0000007e1c067836 */ /* 0x000fe20000000000 */
[----:B------:R-:W-:Y:S02]  /*650b0*/  @P5 LOP3.LUT R0, R0, 0x800000, RZ, 0xfc, !PT ;  /* 0x0080000000005812 */ /* 0x000fe400078efcff */
[----:B------:R-:W-:Y:S01]  /*650c0*/  LOP3.LUT R16, R16, 0xfff7ffff, RZ, 0xc0, !PT ;  /* 0xfff7ffff10107812 */ /* 0x000fe200078ec0ff */
[----:B------:R-:W-:Y:S01]  /*650d0*/  ULDC UR27, c[0x0][0x228] ;  /* 0x00008a00001b7ab9 */ /* 0x000fe20000000800 */
[----:B------:R-:W-:Y:S02]  /*650e0*/  ISETP.GE.AND P4, PT, R6, UR29, PT ;  /* 0x0000001d06007c0c */ /* 0x000fe4000bf86270 */
[----:B------:R-:W-:Y:S01]  /*650f0*/  LOP3.LUT R0, R0, 0xffbfffff, RZ, 0xc0, !PT ;  /* 0xffbfffff00007812 */ /* 0x000fe200078ec0ff */
[----:B------:R-:W-:-:S04]  /*65100*/  ULDC UR29, c[0x0][0x228] ;  /* 0x00008a00001d7ab9 */ /* 0x000fc80000000800 */
[----:B------:R-:W-:Y:S02]  /*65110*/  @P3 LOP3.LUT R16, R16, 0x80000, RZ, 0xfc, !PT ;  /* 0x0008000010103812 */ /* 0x000fe400078efcff */
[----:B------:R-:W-:-:S05]  /*65120*/  IADD3 R6, P3, R8, R18, RZ ;  /* 0x0000001208067210 */ /* 0x000fca0007f7e0ff */
[----:B------:R-:W-:-:S05]  /*65130*/  IMAD.X R7, R15, 0x1, R19, P3 ;  /* 0x000000010f077824 */ /* 0x000fca00018e0613 */
[----:B------:R0:W-:Y:S02]  /*65140*/  STL.64 [R1+0x1090], R6 ;  /* 0x0010900601007387 */ /* 0x0001e40000100a00 */
[----:B0-----:R-:W-:-:S05]  /*65150*/  IADD3 R6, P3, R8, R20, RZ ;  /* 0x0000001408067210 */ /* 0x001fca0007f7e0ff */
[----:B------:R-:W-:-:S05]  /*65160*/  IMAD.X R7, R15, 0x1, R21, P3 ;  /* 0x000000010f077824 */ /* 0x000fca00018e0615 */
[----:B------:R0:W-:Y:S02]  /*65170*/  STL.64 [R1+0x1048], R6 ;  /* 0x0010480601007387 */ /* 0x0001e40000100a00 */
[----:B0-----:R-:W-:-:S05]  /*65180*/  IADD3 R6, P3, R8, R22, RZ ;  /* 0x0000001608067210 */ /* 0x001fca0007f7e0ff */
[----:B------:R-:W-:Y:S01]  /*65190*/  IMAD.X R7, R15, 0x1, R24, P3 ;  /* 0x000000010f077824 */ /* 0x000fe200018e0618 */
[----:B------:R-:W-:-:S05]  /*651a0*/  IADD3 R8, P3, R8, R23, RZ ;  /* 0x0000001708087210 */ /* 0x000fca0007f7e0ff */
[----:B------:R-:W-:Y:S01]  /*651b0*/  IMAD.X R9, R15, 0x1, R25, P3 ;  /* 0x000000010f097824 */ /* 0x000fe200018e0619 */
[----:B------:R0:W-:Y:S01]  /*651c0*/  STL.64 [R1+0x1020], R6 ;  /* 0x0010200601007387 */ /* 0x0001e20000100a00 */
[----:B------:R-:W-:-:S03]  /*651d0*/  SHF.R.S32.HI R15, RZ, 0x1f, R14 ;  /* 0x0000001fff0f7819 */ /* 0x000fc6000001140e */
[----:B0-----:R-:W4:Y:S04]  /*651e0*/  LDL.LU.64 R6, [R1+0x2000] ;  /* 0x0020000001067983 */ /* 0x001f280000300a00 */
[----:B------:R0:W-:Y:S02]  /*651f0*/  STL.64 [R1+0xf68], R8 ;  /* 0x000f680801007387 */ /* 0x0001e40000100a00 */
[----:B0-----:R-:W-:Y:S02]  /*65200*/  IADD3 R8, P3, R14, R18, RZ ;  /* 0x000000120e087210 */ /* 0x001fe40007f7e0ff */
[----:B------:R-:W2:Y:S03]  /*65210*/  LDL R18, [R1+0xfd4] ;  /* 0x000fd40001127983 */ /* 0x000ea60000100800 */
[----:B------:R-:W-:-:S02]  /*65220*/  IMAD.X R9, R15, 0x1, R19, P3 ;  /* 0x000000010f097824 */ /* 0x000fc400018e0613 */
[----:B------:R-:W3:Y:S04]  /*65230*/  LDL.LU R19, [R1+0xfd0] ;  /* 0x000fd00001137983 */ /* 0x000ee80000300800 */
[----:B------:R0:W-:Y:S02]  /*65240*/  STL.64 [R1+0xe80], R8 ;  /* 0x000e800801007387 */ /* 0x0001e40000100a00 */
[----:B0-----:R-:W-:Y:S02]  /*65250*/  IADD3 R8, P3, R14, R20, RZ ;  /* 0x000000140e087210 */ /* 0x001fe40007f7e0ff */
[----:B------:R-:W4:Y:S03]  /*65260*/  LDL.LU R20, [R1+0xfcc] ;  /* 0x000fcc0001147983 */ /* 0x000f260000300800 */
[----:B------:R-:W-:Y:S01]  /*65270*/  IMAD.X R9, R15, 0x1, R21, P3 ;  /* 0x000000010f097824 */ /* 0x000fe200018e0615 */
[----:B------:R-:W-:-:S04]  /*65280*/  LOP3.LUT R16, R16, 0xffefffff, RZ, 0xc0, !PT ;  /* 0xffefffff10107812 */ /* 0x000fc800078ec0ff */
[----:B------:R0:W-:Y:S01]  /*65290*/  STL.64 [R1+0xd78], R8 ;  /* 0x000d780801007387 */ /* 0x0001e20000100a00 */
[----:B------:R-:W-:Y:S02]  /*652a0*/  @P4 LOP3.LUT R16, R16, 0x100000, RZ, 0xfc, !PT ;  /* 0x0010000010104812 */ /* 0x000fe400078efcff */
[----:B0-----:R-:W-:-:S05]  /*652b0*/  IADD3 R8, P3, R14, R22, RZ ;  /* 0x000000160e087210 */ /* 0x001fca0007f7e0ff */
[----:B------:R-:W-:Y:S01]  /*652c0*/  IMAD.X R9, R15, 0x1, R24, P3 ;  /* 0x000000010f097824 */ /* 0x000fe200018e0618 */
[----:B------:R-:W-:-:S05]  /*652d0*/  IADD3 R22, P3, R14, R23, RZ ;  /* 0x000000170e167210 */ /* 0x000fca0007f7e0ff */
[----:B------:R-:W-:Y:S01]  /*652e0*/  IMAD.X R23, R15, 0x1, R25, P3 ;  /* 0x000000010f177824 */ /* 0x000fe200018e0619 */
[----:B---3--:R-:W-:Y:S02]  /*652f0*/  ISETP.LT.AND P3, PT, R19, UR7, !P1 ;  /* 0x0000000713007c0c */ /* 0x008fe4000cf61270 */
[----:B----4-:R-:W-:Y:S02]  /*65300*/  ISETP.LT.AND P4, PT, R20, UR5, !P1 ;  /* 0x0000000514007c0c */ /* 0x010fe4000cf81270 */
[----:B--2---:R-:W-:Y:S01]  /*65310*/  ISETP.LT.AND P1, PT, R18, UR9, !P1 ;  /* 0x0000000912007c0c */ /* 0x004fe2000cf21270 */
[----:B------:R-:W-:Y:S01]  /*65320*/  ULDC.64 UR4, c[0x0][0x228] ;  /* 0x00008a0000047ab9 */ /* 0x000fe20000000a00 */
[----:B------:R-:W-:Y:S02]  /*65330*/  LOP3.LUT R11, R11, 0x7fffffff, RZ, 0xc0, !PT ;  /* 0x7fffffff0b0b7812 */ /* 0x000fe400078ec0ff */
[----:B------:R-:W-:Y:S02]  /*65340*/  LOP3.LUT R13, R13, 0x7fffffff, RZ, 0xc0, !PT ;  /* 0x7fffffff0d0d7812 */ /* 0x000fe400078ec0ff */
[----:B------:R-:W-:-:S02]  /*65350*/  LOP3.LUT R26, R26, 0xffffdfff, RZ, 0xc0, !PT ;  /* 0xffffdfff1a1a7812 */ /* 0x000fc400078ec0ff */
[----:B------:R-:W-:Y:S01]  /*65360*/  LOP3.LUT R16, R16, 0xfffffffe, RZ, 0xc0, !PT ;  /* 0xfffffffe10107812 */ /* 0x000fe200078ec0ff */
[----:B------:R0:W-:Y:S01]  /*65370*/  STL.64 [R1+0xbb0], R8 ;  /* 0x000bb00801007387 */ /* 0x0001e20000100a00 */
[----:B------:R-:W-:Y:S01]  /*65380*/  ULDC UR7, c[0x0][0x228] ;  /* 0x00008a0000077ab9 */ /* 0x000fe20000000800 */
[----:B------:R-:W-:Y:S02]  /*65390*/  LOP3.LUT R2, R2, 0x7fffffff, RZ, 0xc0, !PT ;  /* 0x7fffffff02027812 */ /* 0x000fe400078ec0ff */
[----:B------:R-:W-:Y:S02]  /*653a0*/  LOP3.LUT R3, R3, 0x7fffffff, RZ, 0xc0, !PT ;  /* 0x7fffffff03037812 */ /* 0x000fe400078ec0ff */
[----:B------:R-:W-:Y:S02]  /*653b0*/  LOP3.LUT R4, R4, 0x7fffffff, RZ, 0xc0, !PT ;  /* 0x7fffffff04047812 */ /* 0x000fe400078ec0ff */
[----:B------:R-:W-:Y:S02]  /*653c0*/  LOP3.LUT R5, R5, 0x7fffffff, RZ, 0xc0, !PT ;  /* 0x7fffffff05057812 */ /* 0x000fe400078ec0ff */
[----:B------:R-:W-:-:S02]  /*653d0*/  @P4 LOP3.LUT R0, R0, 0x400000, RZ, 0xfc, !PT ;  /* 0x0040000000004812 */ /* 0x000fc400078efcff */
[----:B------:R-:W-:Y:S02]  /*653e0*/  LOP3.LUT R6, R6, 0xdfffffff, RZ, 0xc0, !PT ;  /* 0xdfffffff06067812 */ /* 0x000fe400078ec0ff */
[----:B------:R-:W-:Y:S02]  /*653f0*/  LOP3.LUT R7, R7, 0x7fffffff, RZ, 0xc0, !PT ;  /* 0x7fffffff07077812 */ /* 0x000fe400078ec0ff */
[----:B------:R-:W-:Y:S02]  /*65400*/  LOP3.LUT R10, R10, 0x7fffffff, RZ, 0xc0, !PT ;  /* 0x7fffffff0a0a7812 */ /* 0x000fe400078ec0ff */
[----:B------:R-:W-:Y:S02]  /*65410*/  LOP3.LUT R0, R0, 0xffdfffff, RZ, 0xc0, !PT ;  /* 0xffdfffff00007812 */ /* 0x000fe400078ec0ff */
[----:B------:R-:W-:Y:S01]  /*65420*/  LOP3.LUT R12, R12, 0xbfffffff, RZ, 0xc0, !PT ;  /* 0xbfffffff0c0c7812 */ /* 0x000fe200078ec0ff */
[----:B0-----:R-:W2:Y:S04]  /*65430*/  LDL.LU.64 R8, [R1+0x1ff8] ;  /* 0x001ff80001087983 */ /* 0x001ea80000300a00 */
[----:B------:R-:W3:Y:S01]  /*65440*/  LDL.LU R14, [R1+0x1ff0] ;  /* 0x001ff000010e7983 */ /* 0x000ee20000300800 */
[----:B------:R-:W-:-:S03]  /*65450*/  @P3 LOP3.LUT R0, R0, 0x200000, RZ, 0xfc, !PT ;  /* 0x0020000000003812 */ /* 0x000fc600078efcff */
[----:B------:R-:W4:Y:S01]  /*65460*/  LDL.LU R15, [R1+0x1fec] ;  /* 0x001fec00010f7983 */ /* 0x000f220000300800 */
[----:B------:R-:W-:Y:S01]  /*65470*/  LOP3.LUT R27, R27, 0xffffefff, RZ, 0xc0, !PT ;  /* 0xffffefff1b1b7812 */ /* 0x000fe200078ec0ff */
[----:B------:R-:W-:Y:S01]  /*65480*/  ULDC UR9, c[0x0][0x228] ;  /* 0x00008a0000097ab9 */ /* 0x000fe20000000800 */
[----:B------:R-:W-:-:S04]  /*65490*/  LOP3.LUT R0, R0, 0xffefffff, RZ, 0xc0, !PT ;  /* 0xffefffff00007812 */ /* 0x000fc800078ec0ff */
[----:B------:R-:W-:Y:S02]  /*654a0*/  @P1 LOP3.LUT R0, R0, 0x100000, RZ, 0xfc, !PT ;  /* 0x0010000000001812 */ /* 0x000fe400078efcff */
[----:B------:R-:W-:Y:S01]  /*654b0*/  ISETP.GE.AND P1, PT, R29, UR14, PT ;  /* 0x0000000e1d007c0c */ /* 0x000fe2000bf26270 */
[----:B------:R-:W-:Y:S01]  /*654c0*/  STL.64 [R1+0xa68], R22 ;  /* 0x000a681601007387 */ /* 0x000fe20000100a00 */
[----:B------:R-:W-:Y:S02]  /*654d0*/  ULDC UR14, c[0x0][0x228] ;  /* 0x00008a00000e7ab9 */ /* 0x000fe40000000800 */
[C---:B------:R-:W-:Y:S02]  /*654e0*/  ISETP.LT.AND P3, PT, R28.reuse, UR5, !P1 ;  /* 0x000000051c007c0c */ /* 0x040fe4000cf61270 */
[----:B------:R-:W-:Y:S02]  /*654f0*/  ISETP.GE.AND P1, PT, R28, UR15, PT ;  /* 0x0000000f1c007c0c */ /* 0x000fe4000bf26270 */
[----:B------:R-:W-:Y:S01]  /*65500*/  LOP3.LUT R0, R0, 0xfff7ffff, RZ, 0xc0, !PT ;  /* 0xfff7ffff00007812 */ /* 0x000fe200078ec0ff */
[----:B------:R-:W-:Y:S01]  /*65510*/  ULDC UR5, c[0x0][0x22c] ;  /* 0x00008b0000057ab9 */ /* 0x000fe20000000800 */
[----:B------:R-:W-:Y:S01]  /*65520*/  ULDC UR15, c[0x0][0x228] ;  /* 0x00008a00000f7ab9 */ /* 0x000fe20000000800 */
[----:B------:R-:W-:-:S02]  /*65530*/  ISETP.LT.AND P5, PT, R20, UR6, !P1 ;  /* 0x0000000614007c0c */ /* 0x000fc4000cfa1270 */
[----:B------:R-:W-:Y:S01]  /*65540*/  ISETP.LT.AND P4, PT, R18, UR12, !P1 ;  /* 0x0000000c12007c0c */ /* 0x000fe2000cf81270 */
[----:B------:R-:W-:Y:S01]  /*65550*/  ULDC UR6, c[0x0][0x228] ;  /* 0x00008a0000067ab9 */ /* 0x000fe20000000800 */
[----:B------:R-:W-:Y:S02]  /*65560*/  ULDC UR12, c[0x0][0x228] ;  /* 0x00008a00000c7ab9 */ /* 0x000fe40000000800 */
[----:B------:R-:W-:Y:S02]  /*65570*/  @P3 LOP3.LUT R0, R0, 0x80000, RZ, 0xfc, !PT ;  /* 0x0008000000003812 */ /* 0x000fe400078efcff */
[----:B------:R-:W-:Y:S02]  /*65580*/  ISETP.LT.AND P3, PT, R19, UR10, !P1 ;  /* 0x0000000a13007c0c */ /* 0x000fe4000cf61270 */
[----:B------:R-:W-:Y:S01]  /*65590*/  LOP3.LUT R0, R0, 0xfffbffff, RZ, 0xc0, !PT ;  /* 0xfffbffff00007812 */ /* 0x000fe200078ec0ff */
[----:B------:R-:W-:-:S03]  /*655a0*/  ULDC UR10, c[0x0][0x228] ;  /* 0x00008a00000a7ab9 */ /* 0x000fc60000000800 */
[----:B------:R-:W-:-:S04]  /*655b0*/  @P5 LOP3.LUT R0, R0, 0x40000, RZ, 0xfc, !PT ;  /* 0x0004000000005812 */ /* 0x000fc800078efcff */
[----:B------:R-:W-:Y:S02]  /*655c0*/  LOP3.LUT R0, R0, 0xfffdffff, RZ, 0xc0, !PT ;  /* 0xfffdffff00007812 */ /* 0x000fe400078ec0ff */
[----:B------:R-:W-:Y:S01]  /*655d0*/  ISETP.LT.AND P1, PT, R29, UR16, !P2 ;  /* 0x000000101d007c0c */ /* 0x000fe2000d721270 */
[----:B------:R-:W-:Y:S01]  /*655e0*/  ULDC UR16, c[0x0][0x228] ;  /* 0x00008a0000107ab9 */ /* 0x000fe20000000800 */
        /* <DEDUP_REMOVED lines=10> */
[----:B------:R-:W-:Y:S02]  /*65690*/  ISETP.LT.AND P1, PT, R18, UR22, !P2 ;  /* 0x0000001612007c0c */ /* 0x000fe4000d721270 */
[----:B------:R-:W-:Y:S01]  /*656a0*/  @P3 LOP3.LUT R0, R0, 0x4000, RZ, 0xfc, !PT ;  /* 0x0000400000003812 */ /* 0x000fe200078efcff */
[----:B------:R-:W-:-:S03]  /*656b0*/  ULDC UR22, c[0x0][0x228] ;  /* 0x00008a0000167ab9 */ /* 0x000fc60000000800 */
[----:B------:R-:W-:Y:S02]  /*656c0*/  LOP3.LUT R0, R0, 0xffffdfff, RZ, 0xc0, !PT ;  /* 0xffffdfff00007812 */ /* 0x000fe400078ec0ff */
[----:B------:R-:W-:Y:S02]  /*656d0*/  ISETP.LT.AND P3, PT, R29, UR24, !P0 ;  /* 0x000000181d007c0c */ /* 0x000fe4000c761270 */
[----:B------:R-:W-:Y:S01]  /*656e0*/  ISETP.LT.AND P2, PT, R20, UR26, !P0 ;  /* 0x0000001a14007c0c */ /* 0x000fe2000c741270 */
[----:B------:R-:W-:Y:S01]  /*656f0*/  ULDC UR26, c[0x0][0x228] ;  /* 0x00008a00001a7ab9 */ /* 0x000fe20000000800 */
[----:B------:R-:W-:Y:S01]  /*65700*/  @P4 LOP3.LUT R0, R0, 0x2000, RZ, 0xfc, !PT ;  /* 0x0000200000004812 */ /* 0x000fe200078efcff */
[----:B------:R-:W-:-:S03]  /*65710*/  ULDC UR24, c[0x0][0x228] ;  /* 0x00008a0000187ab9 */ /* 0x000fc60000000800 */
[----:B------:R-:W-:-:S04]  /*65720*/  LOP3.LUT R0, R0, 0xffffefff, RZ, 0xc0, !PT ;  /* 0xffffefff00007812 */ /* 0x000fc800078ec0ff */
[----:B------:R-:W-:-:S04]  /*65730*/  @P1 LOP3.LUT R0, R0, 0x1000, RZ, 0xfc, !PT ;  /* 0x0000100000001812 */ /* 0x000fc800078efcff */
[----:B------:R-:W-:Y:S02]  /*65740*/  LOP3.LUT R0, R0, 0xfffff7ff, RZ, 0xc0, !PT ;  /* 0xfffff7ff00007812 */ /* 0x000fe400078ec0ff */
[----:B------:R-:W-:Y:S02]  /*65750*/  ISETP.LT.AND P1, PT, R19, UR28, !P0 ;  /* 0x0000001c13007c0c */ /* 0x000fe4000c721270 */
[----:B------:R-:W-:Y:S01]  /*65760*/  @P3 LOP3.LUT R0, R0, 0x800, RZ, 0xfc, !PT ;  /* 0x0000080000003812 */ /* 0x000fe200078efcff */
[----:B------:R-:W-:-:S03]  /*65770*/  ULDC UR28, c[0x0][0x228] ;  /* 0x00008a00001c7ab9 */ /* 0x000fc60000000800 */
[----:B------:R-:W-:Y:S02]  /*65780*/  LOP3.LUT R0, R0, 0xfffffbff, RZ, 0xc0, !PT ;  /* 0xfffffbff00007812 */ /* 0x000fe400078ec0ff */
[----:B------:R-:W-:Y:S02]  /*65790*/  ISETP.LT.AND P0, PT, R18, UR8, !P0 ;  /* 0x0000000812007c0c */ /* 0x000fe4000c701270 */
[----:B------:R-:W-:Y:S01]  /*657a0*/  @P2 LOP3.LUT R0, R0, 0x400, RZ, 0xfc, !PT ;  /* 0x0000040000002812 */ /* 0x000fe200078efcff */
[----:B------:R-:W-:Y:S01]  /*657b0*/  VIADD R18, R28, 0x3 ;  /* 0x000000031c127836 */ /* 0x000fe20000000000 */
[----:B------:R-:W-:Y:S02]  /*657c0*/  ULDC UR8, c[0x0][0x228] ;  /* 0x00008a0000087ab9 */ /* 0x000fe40000000800 */
[----:B------:R-:W-:-:S04]  /*657d0*/  LOP3.LUT R0, R0, 0xfffffdff, RZ, 0xc0, !PT ;  /* 0xfffffdff00007812 */ /* 0x000fc800078ec0ff */
[----:B------:R-:W-:-:S04]  /*657e0*/  @P1 LOP3.LUT R0, R0, 0x200, RZ, 0xfc, !PT ;  /* 0x0000020000001812 */ /* 0x000fc800078efcff */
[----:B------:R-:W-:-:S04]  /*657f0*/  LOP3.LUT R0, R0, 0xfffffeff, RZ, 0xc0, !PT ;  /* 0xfffffeff00007812 */ /* 0x000fc800078ec0ff */
[----:B------:R-:W-:Y:S02]  /*65800*/  @P0 LOP3.LUT R0, R0, 0x100, RZ, 0xfc, !PT ;  /* 0x0000010000000812 */ /* 0x000fe400078efcff */
[----:B------:R-:W-:Y:S01]  /*65810*/  ISETP.GE.AND P0, PT, R18, UR5, PT ;  /* 0x0000000512007c0c */ /* 0x000fe2000bf06270 */
[----:B------:R-:W-:Y:S01]  /*65820*/  VIADD R18, R28, 0x4 ;  /* 0x000000041c127836 */ /* 0x000fe20000000000 */
[----:B------:R-:W-:-:S11]  /*65830*/  ULDC UR5, c[0x0][0x22c] ;  /* 0x00008b0000057ab9 */ /* 0x000fd60000000800 */
[----:B------:R-:W-:Y:S02]  /*65840*/  @P0 LOP3.LUT R17, R17, 0x200000, RZ, 0xfc, !PT ;  /* 0x0020000011110812 */ /* 0x000fe400078efcff */
[----:B------:R-:W-:Y:S01]  /*65850*/  ISETP.GE.AND P0, PT, R18, UR5, PT ;  /* 0x0000000512007c0c */ /* 0x000fe2000bf06270 */
[----:B------:R-:W-:Y:S01]  /*65860*/  VIADD R18, R28, 0x5 ;  /* 0x000000051c127836 */ /* 0x000fe20000000000 */
[----:B------:R-:W-:Y:S01]  /*65870*/  ULDC UR5, c[0x0][0x22c] ;  /* 0x00008b0000057ab9 */ /* 0x000fe20000000800 */
[----:B------:R-:W-:-:S10]  /*65880*/  LOP3.LUT R17, R17, 0xffefffff, RZ, 0xc0, !PT ;  /* 0xffefffff11117812 */ /* 0x000fd400078ec0ff */
        /* <DEDUP_REMOVED lines=421> */
[----:B------:R-:W-:-:S04]  /*672e0*/  ULDC UR5, c[0x0][0x22c] ;  /* 0x00008b0000057ab9 */ /* 0x000fc80000000800 */
        /* <DEDUP_REMOVED lines=17> */
[----:B------:R-:W-:Y:S01]  /*67400*/  ULDC UR5, c[0x0][0x22c] ;  /* 0x00008b0000057ab9 */ /* 0x000fe20000000800 */
[----:B------:R-:W-:-:S03]  /*67410*/  @P0 LOP3.LUT R26, R26, 0x2000, RZ, 0xfc, !PT ;  /* 0x000020001a1a0812 */ /* 0x000fc600078efcff */
[----:B------:R-:W-:Y:S01]  /*67420*/  ISETP.GE.AND P0, PT, R18, UR5, PT ;  /* 0x0000000512007c0c */ /* 0x000fe2000bf06270 */
[----:B------:R-:W-:Y:S01]  /*67430*/  VIADD R18, R28, 0x61 ;  /* 0x000000611c127836 */ /* 0x000fe20000000000 */
[----:B------:R-:W-:Y:S01]  /*67440*/  LOP3.LUT R17, R17, 0xffbfffff, RZ, 0xc0, !PT ;  /* 0xffbfffff11117812 */ /* 0x000fe200078ec0ff */
[----:B------:R-:W-:-:S10]  /*67450*/  ULDC UR5, c[0x0][0x22c] ;  /* 0x00008b0000057ab9 */ /* 0x000fd40000000800 */
        /* <DEDUP_REMOVED lines=78> */
[----:B------:R-:W-:Y:S02]  /*67940*/  LOP3.LUT R16, R16, 0xffffffbf, RZ, 0xc0, !PT ;  /* 0xffffffbf10107812 */ /* 0x000fe400078ec0ff */
[----:B------:R-:W-:-:S08]  /*67950*/  LOP3.LUT R26, R26, 0xffffefff, RZ, 0xc0, !PT ;  /* 0xffffefff1a1a7812 */ /* 0x000fd000078ec0ff */
[----:B------:R-:W-:Y:S02]  /*67960*/  @P0 LOP3.LUT R16, R16, 0x40, RZ, 0xfc, !PT ;  /* 0x0000004010100812 */ /* 0x000fe400078efcff */
[----:B------:R-:W-:Y:S02]  /*67970*/  ISETP.GE.AND P0, PT, R18, UR5, PT ;  /* 0x0000000512007c0c */ /* 0x000fe4000bf06270 */
[----:B------:R-:W-:Y:S01]  /*67980*/  @P1 LOP3.LUT R26, R26, 0x1000, RZ, 0xfc, !PT ;  /* 0x000010001a1a1812 */ /* 0x000fe200078efcff */
[----:B------:R-:W-:Y:S01]  /*67990*/  VIADD R18, R28, 0x72 ;  /* 0x000000721c127836 */ /* 0x000fe20000000000 */
[----:B------:R-:W-:Y:S01]  /*679a0*/  LOP3.LUT R16, R16, 0xffffff7f, RZ, 0xc0, !PT ;  /* 0xffffff7f10107812 */ /* 0x000fe200078ec0ff */
[----:B------:R-:W-:Y:S01]  /*679b0*/  ULDC UR5, c[0x0][0x22c] ;  /* 0x00008b0000057ab9 */ /* 0x000fe20000000800 */
[----:B------:R-:W-:-:S04]  /*679c0*/  LOP3.LUT R26, R26, 0xffffbfff, RZ, 0xc0, !PT ;  /* 0xffffbfff1a1a7812 */ /* 0x000fc800078ec0ff */
[----:B------:R-:W-:-:S03]  /*679d0*/  @P2 LOP3.LUT R26, R26, 0x4000, RZ, 0xfc, !PT ;  /* 0x000040001a1a2812 */ /* 0x000fc600078efcff */
[----:B------:R-:W-:Y:S02]  /*679e0*/  @P0 LOP3.LUT R16, R16, 0x80, RZ, 0xfc, !PT ;  /* 0x0000008010100812 */ /* 0x000fe400078efcff */
[----:B------:R-:W-:Y:S02]  /*679f0*/  ISETP.GE.AND P0, PT, R18, UR5, PT ;  /* 0x0000000512007c0c */ /* 0x000fe4000bf06270 */
[----:B------:R-:W-:Y:S01]  /*67a00*/  LOP3.LUT R26, R26, 0xffff7fff, RZ, 0xc0, !PT ;  /* 0xffff7fff1a1a7812 */ /* 0x000fe200078ec0ff */
[----:B------:R-:W-:Y:S01]  /*67a10*/  VIADD R18, R28, 0x73 ;  /* 0x000000731c127836 */ /* 0x000fe20000000000 */
[----:B------:R-:W-:Y:S01]  /*67a20*/  LOP3.LUT R16, R16, 0xfffffeff, RZ, 0xc0, !PT ;  /* 0xfffffeff10107812 */ /* 0x000fe200078ec0ff */
[----:B------:R-:W-:Y:S01]  /*67a30*/  ULDC UR5, c[0x0][0x22c] ;  /* 0x00008b0000057ab9 */ /* 0x000fe20000000800 */
[----:B------:R-:W-:-:S04]  /*67a40*/  @P3 LOP3.LUT R26, R26, 0x8000, RZ, 0xfc, !PT ;  /* 0x000080001a1a3812 */ /* 0x000fc800078efcff */
[----:B------:R-:W-:-:S03]  /*67a50*/  LOP3.LUT R26, R26, 0xfffeffff, RZ, 0xc0, !PT ;  /* 0xfffeffff1a1a7812 */ /* 0x000fc600078ec0ff */
[----:B------:R-:W-:Y:S02]  /*67a60*/  @P0 LOP3.LUT R16, R16, 0x100, RZ, 0xfc, !PT ;  /* 0x0000010010100812 */ /* 0x000fe400078efcff */
[----:B------:R-:W-:Y:S01]  /*67a70*/  ISETP.GE.AND P0, PT, R18, UR5, PT ;  /* 0x0000000512007c0c */ /* 0x000fe2000bf06270 */
[----:B------:R-:W-:Y:S01]  /*67a80*/  VIADD R18, R28, 0x74 ;  /* 0x000000741c127836 */ /* 0x000fe20000000000 */
[----:B------:R-:W-:Y:S01]  /*67a90*/  ULDC UR5, c[0x0][0x22c] ;  /* 0x00008b0000057ab9 */ /* 0x000fe20000000800 */
[----:B------:R-:W-:Y:S01]  /*67aa0*/  @P4 LOP3.LUT R26, R26, 0x10000, RZ, 0xfc, !PT ;  /* 0x000100001a1a4812 */ /* 0x000fe200078efcff */
[----:B------:R-:W4:Y:S02]  /*67ab0*/  LDL.LU R28, [R1+0x1fe8] ;  /* 0x001fe800011c7983 */ /* 0x000f240000300800 */
[----:B------:R-:W-:Y:S02]  /*67ac0*/  ISETP.GE.AND P4, PT, R18, UR5, PT ;  /* 0x0000000512007c0c */ /* 0x000fe4000bf86270 */
[----:B------:R-:W-:Y:S01]  /*67ad0*/  LOP3.LUT R16, R16, 0xfffffdff, RZ, 0xc0, !PT ;  /* 0xfffffdff10107812 */ /* 0x000fe200078ec0ff */
[----:B------:R-:W2:Y:S01]  /*67ae0*/  LDL.LU R18, [R1+0xfd4] ;  /* 0x000fd40001127983 */ /* 0x000ea20000300800 */
[----:B------:R-:W-:-:S02]  /*67af0*/  LOP3.LUT R26, R26, 0xfffdffff, RZ, 0xc0, !PT ;  /* 0xfffdffff1a1a7812 */ /* 0x000fc400078ec0ff */
[----:B------:R-:W-:Y:S01]  /*67b00*/  LOP3.LUT P3, RZ, R17, 0x200000, RZ, 0xc0, !PT ;  /* 0x0020000011ff7812 */ /* 0x000fe2000786c0ff */
[----:B------:R-:W-:Y:S01]  /*67b10*/  ULDC UR5, c[0x0][0x228] ;  /* 0x00008a0000057ab9 */ /* 0x000fe20000000800 */
[----:B------:R-:W-:-:S04]  /*67b20*/  @P0 LOP3.LUT R16, R16, 0x200, RZ, 0xfc, !PT ;  /* 0x0000020010100812 */ /* 0x000fc800078efcff */
[----:B------:R-:W-:Y:S02]  /*67b30*/  LOP3.LUT R16, R16, 0xfffffbff, RZ, 0xc0, !PT ;  /* 0xfffffbff10107812 */ /* 0x000fe400078ec0ff */
[----:B------:R-:W-:Y:S02]  /*67b40*/  @P5 LOP3.LUT R26, R26, 0x20000, RZ, 0xfc, !PT ;  /* 0x000200001a1a5812 */ /* 0x000fe400078efcff */
[----:B------:R-:W-:Y:S02]  /*67b50*/  @P4 LOP3.LUT R16, R16, 0x400, RZ, 0xfc, !PT ;  /* 0x0000040010104812 */ /* 0x000fe400078efcff */
[----:B------:R-:W-:Y:S02]  /*67b60*/  ISETP.LT.AND P4, PT, R29, UR4, !P3 ;  /* 0x000000041d007c0c */ /* 0x000fe4000df81270 */
[----:B------:R-:W-:Y:S02]  /*67b70*/  LOP3.LUT R26, R26, 0xfffbffff, RZ, 0xc0, !PT ;  /* 0xfffbffff1a1a7812 */ /* 0x000fe400078ec0ff */
[----:B------:R-:W-:-:S02]  /*67b80*/  LOP3.LUT R0, R0, 0xffffff7f, RZ, 0xc0, !PT ;  /* 0xffffff7f00007812 */ /* 0x000fc400078ec0ff */
[----:B------:R-:W-:Y:S02]  /*67b90*/  ISETP.LT.AND P5, PT, R19, UR6, !P3 ;  /* 0x0000000613007c0c */ /* 0x000fe4000dfa1270 */
[----:B------:R-:W-:Y:S02]  /*67ba0*/  LOP3.LUT P2, RZ, R17, 0x100000, RZ, 0xc0, !PT ;  /* 0x0010000011ff7812 */ /* 0x000fe4000784c0ff */
[----:B------:R-:W-:Y:S02]  /*67bb0*/  @P6 LOP3.LUT R26, R26, 0x40000, RZ, 0xfc, !PT ;  /* 0x000400001a1a6812 */ /* 0x000fe400078efcff */
[----:B------:R-:W-:Y:S01]  /*67bc0*/  ISETP.LT.AND P6, PT, R20, UR5, !P3 ;  /* 0x0000000514007c0c */ /* 0x000fe2000dfc1270 */
[----:B------:R-:W-:Y:S01]  /*67bd0*/  ULDC UR4, c[0x0][0x228] ;  /* 0x00008a0000047ab9 */ /* 0x000fe20000000800 */
[----:B------:R-:W-:Y:S01]  /*67be0*/  ULDC UR5, c[0x0][0x228] ;  /* 0x00008a0000057ab9 */ /* 0x000fe20000000800 */
[----:B------:R-:W-:Y:S01]  /*67bf0*/  ULDC UR6, c[0x0][0x228] ;  /* 0x00008a0000067ab9 */ /* 0x000fe20000000800 */
[----:B------:R-:W-:-:S04]  /*67c00*/  @P4 LOP3.LUT R0, R0, 0x80, RZ, 0xfc, !PT ;  /* 0x0000008000004812 */ /* 0x000fc800078efcff */
[----:B------:R-:W-:-:S05]  /*67c10*/  LOP3.LUT R0, R0, 0xffffffbf, RZ, 0xc0, !PT ;  /* 0xffffffbf00007812 */ /* 0x000fca00078ec0ff */
[----:B------:R-:W-:-:S04]  /*67c20*/  @P6 LOP3.LUT R0, R0, 0x40, RZ, 0xfc, !PT ;  /* 0x0000004000006812 */ /* 0x000fc800078efcff */
[----:B------:R-:W-:-:S04]  /*67c30*/  LOP3.LUT R0, R0, 0xffffffdf, RZ, 0xc0, !PT ;  /* 0xffffffdf00007812 */ /* 0x000fc800078ec0ff */
[----:B------:R-:W-:-:S04]  /*67c40*/  @P5 LOP3.LUT R0, R0, 0x20, RZ, 0xfc, !PT ;  /* 0x0000002000005812 */ /* 0x000fc800078efcff */
[----:B------:R-:W-:Y:S02]  /*67c50*/  LOP3.LUT R0, R0, 0xffffffef, RZ, 0xc0, !PT ;  /* 0xffffffef00007812 */ /* 0x000fe400078ec0ff */
[----:B------:R-:W-:Y:S02]  /*67c60*/  ISETP.LT.AND P6, PT, R20, UR5, !P2 ;  /* 0x0000000514007c0c */ /* 0x000fe4000d7c1270 */
[----:B------:R-:W-:Y:S02]  /*67c70*/  ISETP.LT.AND P5, PT, R19, UR6, !P2 ;  /* 0x0000000613007c0c */ /* 0x000fe4000d7a1270 */
[C---:B------:R-:W-:Y:S01]  /*67c80*/  LOP3.LUT P1, RZ, R17.reuse, 0x80000, RZ, 0xc0, !PT ;  /* 0x0008000011ff7812 */ /* 0x040fe2000782c0ff */
[----:B------:R-:W-:Y:S01]  /*67c90*/  ULDC UR5, c[0x0][0x228] ;  /* 0x00008a0000057ab9 */ /* 0x000fe20000000800 */
[----:B------:R-:W-:Y:S01]  /*67ca0*/  ULDC UR6, c[0x0][0x228] ;  /* 0x00008a0000067ab9 */ /* 0x000fe20000000800 */
[----:B------:R-:W-:Y:S02]  /*67cb0*/  LOP3.LUT P0, RZ, R17, 0x40000, RZ, 0xc0, !PT ;  /* 0x0004000011ff7812 */ /* 0x000fe4000780c0ff */
[----:B--2---:R-:W-:Y:S01]  /*67cc0*/  ISETP.LT.AND P4, PT, R18, UR7, !P3 ;  /* 0x0000000712007c0c */ /* 0x004fe2000df81270 */
[----:B------:R-:W-:-:S12]  /*67cd0*/  ULDC UR7, c[0x0][0x228] ;  /* 0x00008a0000077ab9 */ /* 0x000fd80000000800 */
[----:B------:R-:W-:Y:S02]  /*67ce0*/  @P4 LOP3.LUT R0, R0, 0x10, RZ, 0xfc, !PT ;  /* 0x0000001000004812 */ /* 0x000fe400078efcff */
[----:B------:R-:W-:Y:S01]  /*67cf0*/  ISETP.LT.AND P4, PT, R29, UR4, !P2 ;  /* 0x000000041d007c0c */ /* 0x000fe2000d781270 */
[----:B------:R-:W-:Y:S01]  /*67d00*/  ULDC UR4, c[0x0][0x228] ;  /* 0x00008a0000047ab9 */ /* 0x000fe20000000800 */
[----:B------:R-:W-:-:S11]  /*67d10*/  LOP3.LUT R0, R0, 0xfffffff7, RZ, 0xc0, !PT ;  /* 0xfffffff700007812 */ /* 0x000fd600078ec0ff */
[----:B------:R-:W-:-:S04]  /*67d20*/  @P4 LOP3.LUT R0, R0, 0x8, RZ, 0xfc, !PT ;  /* 0x0000000800004812 */ /* 0x000fc800078efcff */
[----:B------:R-:W-:Y:S02]  /*67d30*/  LOP3.LUT R0, R0, 0xfffffffb, RZ, 0xc0, !PT ;  /* 0xfffffffb00007812 */ /* 0x000fe400078ec0ff */
[----:B------:R-:W-:Y:S01]  /*67d40*/  ISETP.LT.AND P4, PT, R18, UR7, !P2 ;  /* 0x0000000712007c0c */ /* 0x000fe2000d781270 */
[----:B------:R-:W-:Y:S01]  /*67d50*/  ULDC UR7, c[0x0][0x228] ;  /* 0x00008a0000077ab9 */ /* 0x000fe20000000800 */
[----:B------:R-:W-:-:S04]  /*67d60*/  @P6 LOP3.LUT R0, R0, 0x4, RZ, 0xfc, !PT ;  /* 0x0000000400006812 */ /* 0x000fc800078efcff */
[----:B------:R-:W-:-:S04]  /*67d70*/  LOP3.LUT R0, R0, 0xfffffffd, RZ, 0xc0, !PT ;  /* 0xfffffffd00007812 */ /* 0x000fc800078ec0ff */
[----:B------:R-:W-:-:S04]  /*67d80*/  @P5 LOP3.LUT R0, R0, 0x2, RZ, 0xfc, !PT ;  /* 0x0000000200005812 */ /* 0x000fc800078efcff */
[----:B------:R-:W-:-:S04]  /*67d90*/  LOP3.LUT R0, R0, 0xfffffffe, RZ, 0xc0, !PT ;  /* 0xfffffffe00007812 */ /* 0x000fc800078ec0ff */
[----:B------:R-:W-:Y:S02]  /*67da0*/  @P4 LOP3.LUT R0, R0, 0x1, RZ, 0xfc, !PT ;  /* 0x0000000100004812 */ /* 0x000fe400078efcff */
[----:B------:R-:W-:Y:S02]  /*67db0*/  ISETP.LT.AND P4, PT, R29, UR4, !P1 ;  /* 0x000000041d007c0c */ /* 0x000fe4000cf81270 */
[----:B------:R-:W-:Y:S02]  /*67dc0*/  ISETP.LT.AND P6, PT, R20, UR5, !P1 ;  /* 0x0000000514007c0c */ /* 0x000fe4000cfc1270 */
[----:B------:R-:W-:Y:S01]  /*67dd0*/  ISETP.LT.AND P5, PT, R19, UR6, !P1 ;  /* 0x0000000613007c0c */ /* 0x000fe2000cfa1270 */
[----:B------:R-:W-:Y:S01]  /*67de0*/  ULDC UR4, c[0x0][0x228] ;  /* 0x00008a0000047ab9 */ /* 0x000fe20000000800 */
[----:B------:R-:W-:Y:S01]  /*67df0*/  ULDC UR5, c[0x0][0x228] ;  /* 0x00008a0000057ab9 */ /* 0x000fe20000000800 */
[----:B------:R-:W-:-:S06]  /*67e00*/  ULDC UR6, c[0x0][0x228] ;  /* 0x00008a0000067ab9 */ /* 0x000fcc0000000800 */
        /* <DEDUP_REMOVED lines=11> */
[----:B------:R-:W-:Y:S02]  /*67ec0*/  ISETP.LT.AND P5, PT, R19, UR6, !P0 ;  /* 0x0000000613007c0c */ /* 0x000fe4000c7a1270 */
[----:B------:R-:W-:Y:S02]  /*67ed0*/  LOP3.LUT R2, R2, 0xf7ffffff, RZ, 0xc0, !PT ;  /* 0xf7ffffff02027812 */ /* 0x000fe400078ec0ff */
[----:B------:R-:W-:Y:S01]  /*67ee0*/  LOP3.LUT P3, RZ, R17, 0x20000, RZ, 0xc0, !PT ;  /* 0x0002000011ff7812 */ /* 0x000fe2000786c0ff */
[----:B------:R-:W-:Y:S01]  /*67ef0*/  ULDC UR4, c[0x0][0x228] ;  /* 0x00008a0000047ab9 */ /* 0x000fe20000000800 */
[----:B------:R-:W-:Y:S01]  /*67f00*/  ULDC UR5, c[0x0][0x228] ;  /* 0x00008a0000057ab9 */ /* 0x000fe20000000800 */
[----:B------:R-:W-:-:S02]  /*67f10*/  ULDC UR6, c[0x0][0x228] ;  /* 0x00008a0000067ab9 */ /* 0x000fc40000000800 */
        /* <DEDUP_REMOVED lines=114> */
[----:B------:R-:W-:Y:S01]  /*68640*/  LOP3.LUT P0, RZ, R17, 0x400, RZ, 0xc0, !PT ;  /* 0x0000040011ff7812 */ /* 0x000fe2000780c0ff */
[----:B------:R-:W-:Y:S01]  /*68650*/  ULDC UR4, c[0x0][0x228] ;  /* 0x00008a0000047ab9 */ /* 0x000fe20000000800 */
[----:B------:R-:W-:Y:S01]  /*68660*/  ULDC UR5, c[0x0][0x228] ;  /* 0x00008a0000057ab9 */ /* 0x000fe20000000800 */
[----:B------:R-:W-:-:S04]  /*68670*/  ULDC UR6, c[0x0][0x228] ;  /* 0x00008a0000067ab9 */ /* 0x000fc80000000800 */
        /* <DEDUP_REMOVED lines=389> */
[----:B------:R-:W-:Y:S02]  /*69ed0*/  @P4 LOP3.LUT R5, R5, 0x8, RZ, 0xfc, !PT ;  /* 0x0000000805054812 */ /* 0x000fe400078efcff */
[----:B------:R-:W-:Y:S01]  /*69ee0*/  ISETP.LT.AND P4, PT, R29, UR7, !P2 ;  /* 0x000000071d007c0c */ /* 0x000fe2000d781270 */
[----:B------:R-:W-:Y:S01]  /*69ef0*/  ULDC UR7, c[0x0][0x228] ;  /* 0x00008a0000077ab9 */ /* 0x000fe20000000800 */
[----:B------:R-:W-:-:S04]  /*69f00*/  LOP3.LUT R5, R5, 0xfffffffb, RZ, 0xc0, !PT ;  /* 0xfffffffb05057812 */ /* 0x000fc800078ec0ff */
[----:B------:R-:W-:Y:S02]  /*69f10*/  @P6 LOP3.LUT R5, R5, 0x4, RZ, 0xfc, !PT ;  /* 0x0000000405056812 */ /* 0x000fe400078efcff */
[----:B------:R-:W-:Y:S02]  /*69f20*/  ISETP.LT.AND P6, PT, R20, UR5, !P1 ;  /* 0x0000000514007c0c */ /* 0x000fe4000cfc1270 */
[----:B------:R-:W-:Y:S01]  /*69f30*/  LOP3.LUT P0, RZ, R11, 0x8000, RZ, 0xc0, !PT ;  /* 0x000080000bff7812 */ /* 0x000fe2000780c0ff */
[----:B------:R-:W-:Y:S01]  /*69f40*/  ULDC UR5, c[0x0][0x228] ;  /* 0x00008a0000057ab9 */ /* 0x000fe20000000800 */
[----:B------:R-:W-:Y:S02]  /*69f50*/  LOP3.LUT R5, R5, 0xfffffffd, RZ, 0xc0, !PT ;  /* 0xfffffffd05057812 */ /* 0x000fe400078ec0ff */
[----:B------:R-:W-:Y:S02]  /*69f60*/  @P4 LOP3.LUT R6, R6, 0x20000000, RZ, 0xfc, !PT ;  /* 0x2000000006064812 */ /* 0x000fe400078efcff */
[----:B------:R-:W-:-:S02]  /*69f70*/  ISETP.LT.AND P4, PT, R29, UR4, !P1 ;  /* 0x000000041d007c0c */ /* 0x000fc4000cf81270 */
[----:B------:R-:W-:Y:S02]  /*69f80*/  @P5 LOP3.LUT R5, R5, 0x2, RZ, 0xfc, !PT ;  /* 0x0000000205055812 */ /* 0x000fe400078efcff */
[----:B------:R-:W-:Y:S02]  /*69f90*/  ISETP.LT.AND P5, PT, R19, UR6, !P1 ;  /* 0x0000000613007c0c */ /* 0x000fe4000cfa1270 */
[----:B------:R-:W-:Y:S01]  /*69fa0*/  LOP3.LUT R6, R6, 0x7fffffff, RZ, 0xc0, !PT ;  /* 0x7fffffff06067812 */ /* 0x000fe200078ec0ff */
[----:B------:R-:W-:Y:S01]  /*69fb0*/  ULDC UR4, c[0x0][0x228] ;  /* 0x00008a0000047ab9 */ /* 0x000fe20000000800 */
[----:B------:R-:W-:Y:S01]  /*69fc0*/  LOP3.LUT R5, R5, 0xfffffffe, RZ, 0xc0, !PT ;  /* 0xfffffffe05057812 */ /* 0x000fe200078ec0ff */
[----:B------:R-:W-:Y:S01]  /*69fd0*/  ULDC UR6, c[0x0][0x228] ;  /* 0x00008a0000067ab9 */ /* 0x000fe20000000800 */
[----:B------:R-:W-:-:S04]  /*69fe0*/  @P6 LOP3.LUT R6, R6, 0x80000000, RZ, 0xfc, !PT ;  /* 0x8000000006066812 */ /* 0x000fc800078efcff */
[----:B------:R-:W-:Y:S02]  /*69ff0*/  LOP3.LUT R6, R6, 0xbfffffff, RZ, 0xc0, !PT ;  /* 0xbfffffff06067812 */ /* 0x000fe400078ec0ff */
[----:B------:R-:W-:Y:S02]  /*6a000*/  @P4 LOP3.LUT R5, R5, 0x1, RZ, 0xfc, !PT ;  /* 0x0000000105054812 */ /* 0x000fe400078efcff */
[----:B------:R-:W-:Y:S02]  /*6a010*/  ISETP.LT.AND P4, PT, R18, UR7, !P1 ;  /* 0x0000000712007c0c */ /* 0x000fe4000cf81270 */
[----:B------:R-:W-:Y:S02]  /*6a020*/  @P5 LOP3.LUT R6, R6, 0x40000000, RZ, 0xfc, !PT ;  /* 0x4000000006065812 */ /* 0x000fe400078efcff */
[----:B------:R-:W-:Y:S02]  /*6a030*/  ISETP.LT.AND P6, PT, R19, UR5, !P0 ;  /* 0x0000000513007c0c */ /* 0x000fe4000c7c1270 */
[----:B------:R-:W-:Y:S01]  /*6a040*/  ISETP.LT.AND P5, PT, R20, UR6, !P0 ;  /* 0x0000000614007c0c */ /* 0x000fe2000c7a1270 */
[----:B------:R-:W-:Y:S01]  /*6a050*/  ULDC UR7, c[0x0][0x228] ;  /* 0x00008a0000077ab9 */ /* 0x000fe20000000800 */
[----:B------:R-:W-:-:S02]  /*6a060*/  LOP3.LUT R6, R6, 0xfbffffff, RZ, 0xc0, !PT ;  /* 0xfbffffff06067812 */ /* 0x000fc400078ec0ff */
[----:B------:R-:W-:Y:S01]  /*6a070*/  LOP3.LUT P3, RZ, R11, 0x10000, RZ, 0xc0, !PT ;  /* 0x000100000bff7812 */ /* 0x000fe2000786c0ff */
[----:B------:R-:W-:Y:S01]  /*6a080*/  ULDC UR5, c[0x0][0x228] ;  /* 0x00008a0000057ab9 */ /* 0x000fe20000000800 */
[----:B------:R-:W-:Y:S01]  /*6a090*/  ULDC UR6, c[0x0][0x228] ;  /* 0x00008a0000067ab9 */ /* 0x000fe20000000800 */
        /* <DEDUP_REMOVED lines=240> */
[----:B------:R-:W-:Y:S01]  /*6afa0*/  LOP3.LUT R8, R8, 0x7fffffff, RZ, 0xc0, !PT ;  /* 0x7fffffff08087812 */ /* 0x000fe200078ec0ff */
[----:B------:R-:W-:Y:S01]  /*6afb0*/  ULDC UR6, c[0x0][0x228] ;  /* 0x00008a0000067ab9 */ /* 0x000fe20000000800 */
        /* <DEDUP_REMOVED lines=174> */
[----:B------:R-:W-:Y:S02]  /*6baa0*/  LOP3.LUT R9, R9, 0xfdffffff, RZ, 0xc0, !PT ;  /* 0xfdffffff09097812 */ /* 0x000fe400078ec0ff */
[----:B------:R-:W-:Y:S02]  /*6bab0*/  ISETP.LT.AND P6, PT, R29, UR4, !P3 ;  /* 0x000000041d007c0c */ /* 0x000fe4000dfc1270 */
[----:B------:R-:W-:Y:S01]  /*6bac0*/  LOP3.LUT P2, RZ, R13, 0x1000000, RZ, 0xc0, !PT ;  /* 0x010000000dff7812 */ /* 0x000fe2000784c0ff */
[----:B------:R-:W-:Y:S01]  /*6bad0*/  ULDC UR4, c[0x0][0x228] ;  /* 0x00008a0000047ab9 */ /* 0x000fe20000000800 */
[----:B------:R-:W-:-:S04]  /*6bae0*/  @P5 LOP3.LUT R9, R9, 0x2000000, RZ, 0xfc, !PT ;  /* 0x0200000009095812 */ /* 0x000fc800078efcff */
[----:B------:R-:W-:-:S04]  /*6baf0*/  LOP3.LUT R9, R9, 0xfeffffff, RZ, 0xc0, !PT ;  /* 0xfeffffff09097812 */ /* 0x000fc800078ec0ff */
[----:B------:R-:W-:Y:S02]  /*6bb00*/  @P4 LOP3.LUT R9, R9, 0x1000000, RZ, 0xfc, !PT ;  /* 0x0100000009094812 */ /* 0x000fe400078efcff */
[----:B------:R-:W-:Y:S02]  /*6bb10*/  ISETP.LT.AND P4, PT, R20, UR5, !P3 ;  /* 0x0000000514007c0c */ /* 0x000fe4000df81270 */
[----:B------:R-:W-:Y:S02]  /*6bb20*/  ISETP.LT.AND P5, PT, R19, UR6, !P3 ;  /* 0x0000000613007c0c */ /* 0x000fe4000dfa1270 */
[----:B------:R-:W-:Y:S01]  /*6bb30*/  LOP3.LUT R9, R9, 0xff7fffff, RZ, 0xc0, !PT ;  /* 0xff7fffff09097812 */ /* 0x000fe200078ec0ff */
[----:B------:R-:W-:Y:S01]  /*6bb40*/  ULDC UR5, c[0x0][0x228] ;  /* 0x00008a0000057ab9 */ /* 0x000fe20000000800 */
[----:B------:R-:W-:Y:S02]  /*6bb50*/  ULDC UR6, c[0x0][0x228] ;  /* 0x00008a0000067ab9 */ /* 0x000fe40000000800 */
[----:B------:R-:W-:-:S04]  /*6bb60*/  @P6 LOP3.LUT R9, R9, 0x800000, RZ, 0xfc, !PT ;  /* 0x0080000009096812 */ /* 0x000fc800078efcff */
[----:B------:R-:W-:Y:S02]  /*6bb70*/  LOP3.LUT R9, R9, 0xffbfffff, RZ, 0xc0, !PT ;  /* 0xffbfffff09097812 */ /* 0x000fe400078ec0ff */
[----:B------:R-:W-:Y:S02]  /*6bb80*/  ISETP.LT.AND P3, PT, R18, UR7, !P3 ;  /* 0x0000000712007c0c */ /* 0x000fe4000df61270 */
[----:B------:R-:W-:Y:S01]  /*6bb90*/  ISETP.LT.AND P6, PT, R29, UR4, !P2 ;  /* 0x000000041d007c0c */ /* 0x000fe2000d7c1270 */
[----:B------:R-:W-:Y:S01]  /*6bba0*/  ULDC UR7, c[0x0][0x228] ;  /* 0x00008a0000077ab9 */ /* 0x000fe20000000800 */
[----:B------:R-:W-:Y:S02]  /*6bbb0*/  @P4 LOP3.LUT R9, R9, 0x400000, RZ, 0xfc, !PT ;  /* 0x0040000009094812 */ /* 0x000fe400078efcff */
[----:B------:R-:W-:Y:S01]  /*6bbc0*/  LOP3.LUT P1, RZ, R13, 0x800000, RZ, 0xc0, !PT ;  /* 0x008000000dff7812 */ /* 0x000fe2000782c0ff */
[----:B------:R-:W-:Y:S01]  /*6bbd0*/  ULDC UR4, c[0x0][0x228] ;  /* 0x00008a0000047ab9 */ /* 0x000fe20000000800 */
[----:B------:R-:W-:-:S04]  /*6bbe0*/  LOP3.LUT R9, R9, 0xffdfffff, RZ, 0xc0, !PT ;  /* 0xffdfffff09097812 */ /* 0x000fc800078ec0ff */
        /* <DEDUP_REMOVED lines=41> */
[----:B------:R-:W-:-:S07]  /*6be80*/  ULDC UR6, c[0x0][0x228] ;  /* 0x00008a0000067ab9 */ /* 0x000fce0000000800 */
[----:B------:R-:W-:-:S04]  /*6be90*/  @P1 LOP3.LUT R9, R9, 0x800, RZ, 0xfc, !PT ;  /* 0x0000080009091812 */ /* 0x000fc800078efcff */
[----:B------:R-:W-:Y:S02]  /*6bea0*/  LOP3.LUT R9, R9, 0xfffffbff, RZ, 0xc0, !PT ;  /* 0xfffffbff09097812 */ /* 0x000fe400078ec0ff */
[----:B------:R-:W-:Y:S01]  /*6beb0*/  ISETP.LT.AND P0, PT, R18, UR7, !P0 ;  /* 0x0000000712007c0c */ /* 0x000fe2000c701270 */
[----:B------:R-:W-:Y:S01]  /*6bec0*/  ULDC UR7, c[0x0][0x228] ;  /* 0x00008a0000077ab9 */ /* 0x000fe20000000800 */
[----:B------:R-:W-:-:S04]  /*6bed0*/  @P6 LOP3.LUT R9, R9, 0x400, RZ, 0xfc, !PT ;  /* 0x0000040009096812 */ /* 0x000fc800078efcff */
[----:B------:R-:W-:-:S04]  /*6bee0*/  LOP3.LUT R9, R9, 0xfffffdff, RZ, 0xc0, !PT ;  /* 0xfffffdff09097812 */ /* 0x000fc800078ec0ff */
[----:B------:R-:W-:Y:S02]  /*6bef0*/  @P5 LOP3.LUT R9, R9, 0x200, RZ, 0xfc, !PT ;  /* 0x0000020009095812 */ /* 0x000fe400078efcff */
[----:B------:R-:W-:Y:S02]  /*6bf00*/  ISETP.LT.AND P5, PT, R29, UR4, !P4 ;  /* 0x000000041d007c0c */ /* 0x000fe4000e7a1270 */
[----:B------:R-:W-:Y:S02]  /*6bf10*/  ISETP.LT.AND P6, PT, R20, UR5, !P4 ;  /* 0x0000000514007c0c */ /* 0x000fe4000e7c1270 */
[----:B------:R-:W-:Y:S02]  /*6bf20*/  LOP3.LUT P3, RZ, R13, 0x100000, RZ, 0xc0, !PT ;  /* 0x001000000dff7812 */ /* 0x000fe4000786c0ff */
[----:B------:R-:W-:Y:S01]  /*6bf30*/  LOP3.LUT R9, R9, 0xfffffeff, RZ, 0xc0, !PT ;  /* 0xfffffeff09097812 */ /* 0x000fe200078ec0ff */
[----:B------:R-:W-:Y:S01]  /*6bf40*/  ULDC UR4, c[0x0][0x228] ;  /* 0x00008a0000047ab9 */ /* 0x000fe20000000800 */
[----:B------:R-:W-:-:S02]  /*6bf50*/  ULDC UR5, c[0x0][0x228] ;  /* 0x00008a0000057ab9 */ /* 0x000fc40000000800 */
[----:B------:R-:W-:-:S04]  /*6bf60*/  @P0 LOP3.LUT R9, R9, 0x100, RZ, 0xfc, !PT ;  /* 0x0000010009090812 */ /* 0x000fc800078efcff */
[----:B------:R-:W-:-:S04]  /*6bf70*/  LOP3.LUT R9, R9, 0xffffff7f, RZ, 0xc0, !PT ;  /* 0xffffff7f09097812 */ /* 0x000fc800078ec0ff */
[----:B------:R-:W-:Y:S02]  /*6bf80*/  @P5 LOP3.LUT R9, R9, 0x80, RZ, 0xfc, !PT ;  /* 0x0000008009095812 */ /* 0x000fe400078efcff */
[----:B------:R-:W-:Y:S02]  /*6bf90*/  ISETP.LT.AND P5, PT, R19, UR6, !P4 ;  /* 0x0000000613007c0c */ /* 0x000fe4000e7a1270 */
[----:B------:R-:W-:Y:S02]  /*6bfa0*/  LOP3.LUT R9, R9, 0xffffffbf, RZ, 0xc0, !PT ;  /* 0xffffffbf09097812 */ /* 0x000fe400078ec0ff */
[----:B------:R-:W-:Y:S01]  /*6bfb0*/  ISETP.LT.AND P4, PT, R18, UR7, !P4 ;  /* 0x0000000712007c0c */ /* 0x000fe2000e781270 */
[----:B------:R-:W-:Y:S01]  /*6bfc0*/  ULDC UR6, c[0x0][0x228] ;  /* 0x00008a0000067ab9 */ /* 0x000fe20000000800 */
[----:B------:R-:W-:Y:S02]  /*6bfd0*/  LOP3.LUT R26, R26, 0xfff7ffff, RZ, 0xc0, !PT ;  /* 0xfff7ffff1a1a7812 */ /* 0x000fe400078ec0ff */
[----:B------:R-:W-:-:S02]  /*6bfe0*/  @P6 LOP3.LUT R9, R9, 0x40, RZ, 0xfc, !PT ;  /* 0x0000004009096812 */ /* 0x000fc400078efcff */
[----:B------:R-:W-:Y:S01]  /*6bff0*/  LOP3.LUT P2, RZ, R13, 0x80000, RZ, 0xc0, !PT ;  /* 0x000800000dff7812 */ /* 0x000fe2000784c0ff */
[----:B------:R-:W-:Y:S01]  /*6c000*/  ULDC UR7, c[0x0][0x228] ;  /* 0x00008a0000077ab9 */ /* 0x000fe20000000800 */
[----:B------:R-:W-:Y:S02]  /*6c010*/  LOP3.LUT R9, R9, 0xffffffdf, RZ, 0xc0, !PT ;  /* 0xffffffdf09097812 */ /* 0x000fe400078ec0ff */
[----:B------:R-:W-:Y:S01]  /*6c020*/  ISETP.LT.AND P6, PT, R29, UR4, !P3 ;  /* 0x000000041d007c0c */ /* 0x000fe2000dfc1270 */
[----:B------:R-:W-:Y:S01]  /*6c030*/  ULDC UR4, c[0x0][0x228] ;  /* 0x00008a0000047ab9 */ /* 0x000fe20000000800 */
[----:B------:R-:W-:-:S04]  /*6c040*/  @P5 LOP3.LUT R9, R9, 0x20, RZ, 0xfc, !PT ;  /* 0x0000002009095812 */ /* 0x000fc800078efcff */
[----:B------:R-:W-:-:S04]  /*6c050*/  LOP3.LUT R9, R9, 0xffffffef, RZ, 0xc0, !PT ;  /* 0xffffffef09097812 */ /* 0x000fc800078ec0ff */
[----:B------:R-:W-:-:S04]  /*6c060*/  @P4 LOP3.LUT R9, R9, 0x10, RZ, 0xfc, !PT ;  /* 0x0000001009094812 */ /* 0x000fc800078efcff */
[----:B------:R-:W-:Y:S02]  /*6c070*/  LOP3.LUT R9, R9, 0xfffffff7, RZ, 0xc0, !PT ;  /* 0xfffffff709097812 */ /* 0x000fe400078ec0ff */
[----:B------:R-:W-:Y:S02]  /*6c080*/  ISETP.LT.AND P5, PT, R20, UR5, !P3 ;  /* 0x0000000514007c0c */ /* 0x000fe4000dfa1270 */
[----:B------:R-:W-:Y:S02]  /*6c090*/  ISETP.LT.AND P4, PT, R19, UR6, !P3 ;  /* 0x0000000613007c0c */ /* 0x000fe4000df81270 */
[----:B------:R-:W-:Y:S02]  /*6c0a0*/  @P6 LOP3.LUT R9, R9, 0x8, RZ, 0xfc, !PT ;  /* 0x0000000809096812 */ /* 0x000fe400078efcff */
[----:B------:R-:W-:Y:S01]  /*6c0b0*/  LOP3.LUT P6, RZ, R13, 0x40, RZ, 0xc0, !PT ;  /* 0x000000400dff7812 */ /* 0x000fe200078cc0ff */
[----:B------:R-:W-:Y:S01]  /*6c0c0*/  ULDC UR5, c[0x0][0x228] ;  /* 0x00008a0000057ab9 */ /* 0x000fe20000000800 */
[----:B------:R-:W-:Y:S01]  /*6c0d0*/  ULDC UR6, c[0x0][0x228] ;  /* 0x00008a0000067ab9 */ /* 0x000fe20000000800 */
[----:B------:R-:W-:-:S02]  /*6c0e0*/  LOP3.LUT R9, R9, 0xfffffffb, RZ, 0xc0, !PT ;  /* 0xfffffffb09097812 */ /* 0x000fc400078ec0ff */
[----:B------:R-:W-:Y:S01]  /*6c0f0*/  ISETP.LT.AND P3, PT, R18, UR7, !P3 ;  /* 0x0000000712007c0c */ /* 0x000fe2000df61270 */
[----:B------:R-:W-:Y:S01]  /*6c100*/  ULDC UR7, c[0x0][0x228] ;  /* 0x00008a0000077ab9 */ /* 0x000fe20000000800 */
[----:B------:R-:W-:Y:S02]  /*6c110*/  @P5 LOP3.LUT R9, R9, 0x4, RZ, 0xfc, !PT ;  /* 0x0000000409095812 */ /* 0x000fe400078efcff */
[----:B------:R-:W-:Y:S02]  /*6c120*/  ISETP.LT.AND P5, PT, R29, UR4, !P2 ;  /* 0x000000041d007c0c */ /* 0x000fe4000d7a1270 */
[C---:B------:R-:W-:Y:S01]  /*6c130*/  LOP3.LUT P1, RZ, R13.reuse, 0x40000, RZ, 0xc0, !PT ;  /* 0x000400000dff7812 */ /* 0x040fe2000782c0ff */
[----:B------:R-:W-:Y:S01]  /*6c140*/  ULDC UR4, c[0x0][0x228] ;  /* 0x00008a0000047ab9 */ /* 0x000fe20000000800 */
[----:B------:R-:W-:Y:S02]  /*6c150*/  @P6 LOP3.LUT R26, R26, 0x80000, RZ, 0xfc, !PT ;  /* 0x000800001a1a6812 */ /* 0x000fe400078efcff */
[----:B------:R-:W-:-:S02]  /*6c160*/  LOP3.LUT P6, RZ, R13, 0x80, RZ, 0xc0, !PT ;  /* 0x000000800dff7812 */ /* 0x000fc400078cc0ff */
[----:B------:R-:W-:Y:S02]  /*6c170*/  LOP3.LUT R9, R9, 0xfffffffd, RZ, 0xc0, !PT ;  /* 0xfffffffd09097812 */ /* 0x000fe400078ec0ff */
[----:B------:R-:W-:Y:S02]  /*6c180*/  LOP3.LUT R26, R26, 0xffefffff, RZ, 0xc0, !PT ;  /* 0xffefffff1a1a7812 */ /* 0x000fe400078ec0ff */
[----:B------:R-:W-:Y:S02]  /*6c190*/  @P4 LOP3.LUT R9, R9, 0x2, RZ, 0xfc, !PT ;  /* 0x0000000209094812 */ /* 0x000fe400078efcff */
[----:B------:R-:W-:Y:S01]  /*6c1a0*/  ISETP.LT.AND P4, PT, R20, UR5, !P2 ;  /* 0x0000000514007c0c */ /* 0x000fe2000d781270 */
[----:B------:R-:W-:Y:S01]  /*6c1b0*/  ULDC UR5, c[0x0][0x228] ;  /* 0x00008a0000057ab9 */ /* 0x000fe20000000800 */
[----:B------:R-:W-:Y:S02]  /*6c1c0*/  LOP3.LUT R9, R9, 0xfffffffe, RZ, 0xc0, !PT ;  /* 0xfffffffe09097812 */ /* 0x000fe400078ec0ff */
[----:B------:R-:W-:-:S02]  /*6c1d0*/  @P5 LOP3.LUT R10, R10, 0x80000000, RZ, 0xfc, !PT ;  /* 0x800000000a0a5812 */ /* 0x000fc400078efcff */
[----:B------:R-:W-:Y:S02]  /*6c1e0*/  @P6 LOP3.LUT R26, R26, 0x100000, RZ, 0xfc, !PT ;  /* 0x001000001a1a6812 */ /* 0x000fe400078efcff */
[----:B------:R-:W-:Y:S02]  /*6c1f0*/  LOP3.LUT P6, RZ, R13, 0x100, RZ, 0xc0, !PT ;  /* 0x000001000dff7812 */ /* 0x000fe400078cc0ff */
[----:B------:R-:W-:Y:S02]  /*6c200*/  @P3 LOP3.LUT R9, R9, 0x1, RZ, 0xfc, !PT ;  /* 0x0000000109093812 */ /* 0x000fe400078efcff */
[----:B------:R-:W-:Y:S02]  /*6c210*/  ISETP.LT.AND P3, PT, R19, UR6, !P2 ;  /* 0x0000000613007c0c */ /* 0x000fe4000d761270 */
[----:B------:R-:W-:Y:S02]  /*6c220*/  LOP3.LUT R10, R10, 0xbfffffff, RZ, 0xc0, !PT ;  /* 0xbfffffff0a0a7812 */ /* 0x000fe400078ec0ff */
[----:B------:R-:W-:Y:S01]  /*6c230*/  LOP3.LUT R26, R26, 0xffdfffff, RZ, 0xc0, !PT ;  /* 0xffdfffff1a1a7812 */ /* 0x000fe200078ec0ff */
[----:B------:R-:W-:Y:S01]  /*6c240*/  ULDC UR6, c[0x0][0x228] ;  /* 0x00008a0000067ab9 */ /* 0x000fe20000000800 */
[----:B------:R-:W-:-:S02]  /*6c250*/  @P4 LOP3.LUT R10, R10, 0x40000000, RZ, 0xfc, !PT ;  /* 0x400000000a0a4812 */ /* 0x000fc400078efcff */
[----:B------:R-:W-:Y:S02]  /*6c260*/  ISETP.LT.AND P2, PT, R18, UR7, !P2 ;  /* 0x0000000712007c0c */ /* 0x000fe4000d741270 */
[----:B------:R-:W-:Y:S02]  /*6c270*/  @P6 LOP3.LUT R26, R26, 0x200000, RZ, 0xfc, !PT ;  /* 0x002000001a1a6812 */ /* 0x000fe400078efcff */
[----:B------:R-:W-:Y:S02]  /*6c280*/  LOP3.LUT R10, R10, 0xdfffffff, RZ, 0xc0, !PT ;  /* 0xdfffffff0a0a7812 */ /* 0x000fe400078ec0ff */
[----:B------:R-:W-:Y:S02]  /*6c290*/  LOP3.LUT P6, RZ, R13, 0x200, RZ, 0xc0, !PT ;  /* 0x000002000dff7812 */ /* 0x000fe400078cc0ff */
[----:B------:R-:W-:Y:S02]  /*6c2a0*/  ISETP.LT.AND P4, PT, R29, UR4, !P1 ;  /* 0x000000041d007c0c */ /* 0x000fe4000cf81270 */
[----:B------:R-:W-:-:S02]  /*6c2b0*/  LOP3.LUT R26, R26, 0xffbfffff, RZ, 0xc0, !PT ;  /* 0xffbfffff1a1a7812 */ /* 0x000fc400078ec0ff */
[----:B------:R-:W-:Y:S01]  /*6c2c0*/  @P3 LOP3.LUT R10, R10, 0x20000000, RZ, 0xfc, !PT ;  /* 0x200000000a0a3812 */ /* 0x000fe200078efcff */
[----:B------:R-:W-:Y:S01]  /*6c2d0*/  ULDC UR7, c[0x0][0x228] ;  /* 0x00008a0000077ab9 */ /* 0x000fe20000000800 */
[----:B------:R-:W-:Y:S01]  /*6c2e0*/  LOP3.LUT P0, RZ, R13, 0x20000, RZ, 0xc0, !PT ;  /* 0x000200000dff7812 */ /* 0x000fe2000780c0ff */
[----:B------:R-:W-:Y:S01]  /*6c2f0*/  ULDC UR4, c[0x0][0x228] ;  /* 0x00008a0000047ab9 */ /* 0x000fe20000000800 */
[----:B------:R-:W-:Y:S02]  /*6c300*/  LOP3.LUT R10, R10, 0xefffffff, RZ, 0xc0, !PT ;  /* 0xefffffff0a0a7812 */ /* 0x000fe400078ec0ff */
[----:B------:R-:W-:Y:S01]  /*6c310*/  ISETP.LT.AND P3, PT, R20, UR5, !P1 ;  /* 0x0000000514007c0c */ /* 0x000fe2000cf61270 */
[----:B------:R-:W-:Y:S01]  /*6c320*/  ULDC UR5, c[0x0][0x228] ;  /* 0x00008a0000057ab9 */ /* 0x000fe20000000800 */
[----:B------:R-:W-:Y:S02]  /*6c330*/  @P2 LOP3.LUT R10, R10, 0x10000000, RZ, 0xfc, !PT ;  /* 0x100000000a0a2812 */ /* 0x000fe400078efcff */
[----:B------:R-:W-:-:S02]  /*6c340*/  @P6 LOP3.LUT R26, R26, 0x400000, RZ, 0xfc, !PT ;  /* 0x004000001a1a6812 */ /* 0x000fc400078efcff */
[----:B------:R-:W-:Y:S02]  /*6c350*/  LOP3.LUT P6, RZ, R13, 0x400, RZ, 0xc0, !PT ;  /* 0x000004000dff7812 */ /* 0x000fe400078cc0ff */
[----:B------:R-:W-:Y:S02]  /*6c360*/  LOP3.LUT R10, R10, 0xf7ffffff, RZ, 0xc0, !PT ;  /* 0xf7ffffff0a0a7812 */ /* 0x000fe400078ec0ff */
[----:B------:R-:W-:Y:S02]  /*6c370*/  ISETP.LT.AND P2, PT, R19, UR6, !P1 ;  /* 0x0000000613007c0c */ /* 0x000fe4000cf41270 */
[----:B------:R-:W-:Y:S02]  /*6c380*/  @P4 LOP3.LUT R10, R10, 0x8000000, RZ, 0xfc, !PT ;  /* 0x080000000a0a4812 */ /* 0x000fe400078efcff */
[----:B------:R-:W-:Y:S01]  /*6c390*/  LOP3.LUT R26, R26, 0xff7fffff, RZ, 0xc0, !PT ;  /* 0xff7fffff1a1a7812 */ /* 0x000fe200078ec0ff */
[----:B------:R-:W-:Y:S01]  /*6c3a0*/  ULDC UR6, c[0x0][0x228] ;  /* 0x00008a0000067ab9 */ /* 0x000fe20000000800 */
[----:B------:R-:W-:-:S02]  /*6c3b0*/  LOP3.LUT R10, R10, 0xfbffffff, RZ, 0xc0, !PT ;  /* 0xfbffffff0a0a7812 */ /* 0x000fc400078ec0ff */
[----:B------:R-:W-:Y:S01]  /*6c3c0*/  ISETP.LT.AND P1, PT, R18, UR7, !P1 ;  /* 0x0000000712007c0c */ /* 0x000fe2000cf21270 */
[----:B------:R-:W-:Y:S01]  /*6c3d0*/  ULDC UR7, c[0x0][0x228] ;  /* 0x00008a0000077ab9 */ /* 0x000fe20000000800 */
[----:B------:R-:W-:Y:S02]  /*6c3e0*/  @P3 LOP3.LUT R10, R10, 0x4000000, RZ, 0xfc, !PT ;  /* 0x040000000a0a3812 */ /* 0x000fe400078efcff */
[----:B------:R-:W-:Y:S02]  /*6c3f0*/  @P6 LOP3.LUT R26, R26, 0x800000, RZ, 0xfc, !PT ;  /* 0x008000001a1a6812 */ /* 0x000fe400078efcff */
[----:B------:R-:W-:Y:S02]  /*6c400*/  LOP3.LUT P6, RZ, R13, 0x800, RZ, 0xc0, !PT ;  /* 0x000008000dff7812 */ /* 0x000fe400078cc0ff */
[----:B------:R-:W-:-:S04]  /*6c410*/  LOP3.LUT R10, R10, 0xfdffffff, RZ, 0xc0, !PT ;  /* 0xfdffffff0a0a7812 */ /* 0x000fc800078ec0ff */
[----:B------:R-:W-:Y:S02]  /*6c420*/  @P2 LOP3.LUT R10, R10, 0x2000000, RZ, 0xfc, !PT ;  /* 0x020000000a0a2812 */ /* 0x000fe400078efcff */
[----:B------:R-:W-:Y:S02]  /*6c430*/  LOP3.LUT R26, R26, 0xfeffffff, RZ, 0xc0, !PT ;  /* 0xfeffffff1a1a7812 */ /* 0x000fe400078ec0ff */
[----:B------:R-:W-:-:S03]  /*6c440*/  LOP3.LUT R10, R10, 0xfeffffff, RZ, 0xc0, !PT ;  /* 0xfeffffff0a0a7812 */ /* 0x000fc600078ec0ff */
[----:B------:R-:W-:Y:S02]  /*6c450*/  @P6 LOP3.LUT R26, R26, 0x1000000, RZ, 0xfc, !PT ;  /* 0x010000001a1a6812 */ /* 0x000fe400078efcff */
[----:B------:R-:W-:Y:S02]  /*6c460*/  @P1 LOP3.LUT R10, R10, 0x1000000, RZ, 0xfc, !PT ;  /* 0x010000000a0a1812 */ /* 0x000fe400078efcff */
[----:B------:R-:W-:Y:S02]  /*6c470*/  ISETP.LT.AND P1, PT, R29, UR4, !P0 ;  /* 0x000000041d007c0c */ /* 0x000fe4000c721270 */
[----:B------:R-:W-:Y:S02]  /*6c480*/  LOP3.LUT P6, RZ, R13, 0x1000, RZ, 0xc0, !PT ;  /* 0x000010000dff7812 */ /* 0x000fe400078cc0ff */
[----:B------:R-:W-:Y:S02]  /*6c490*/  ISETP.LT.AND P3, PT, R20, UR5, !P0 ;  /* 0x0000000514007c0c */ /* 0x000fe4000c761270 */
[----:B------:R-:W-:-:S02]  /*6c4a0*/  LOP3.LUT R10, R10, 0xff7fffff, RZ, 0xc0, !PT ;  /* 0xff7fffff0a0a7812 */ /* 0x000fc400078ec0ff */
[----:B------:R-:W-:Y:S02]  /*6c4b0*/  LOP3.LUT R26, R26, 0xfdffffff, RZ, 0xc0, !PT ;  /* 0xfdffffff1a1a7812 */ /* 0x000fe400078ec0ff */
[----:B------:R-:W-:Y:S02]  /*6c4c0*/  ISETP.LT.AND P2, PT, R19, UR6, !P0 ;  /* 0x0000000613007c0c */ /* 0x000fe4000c741270 */
[C---:B------:R-:W-:Y:S02]  /*6c4d0*/  LOP3.LUT P5, RZ, R13.reuse, 0x20, RZ, 0xc0, !PT ;  /* 0x000000200dff7812 */ /* 0x040fe400078ac0ff */
[----:B------:R-:W-:Y:S02]  /*6c4e0*/  LOP3.LUT P4, RZ, R13, 0x10, RZ, 0xc0, !PT ;  /* 0x000000100dff7812 */ /* 0x000fe4000788c0ff */
[----:B---3--:R-:W-:Y:S02]  /*6c4f0*/  LOP3.LUT R14, R14, 0xdfffffff, RZ, 0xc0, !PT ;  /* 0xdfffffff0e0e7812 */ /* 0x008fe400078ec0ff */
[----:B----4-:R-:W-:Y:S01]  /*6c500*/  LOP3.LUT R15, R15, 0x7fffffff, RZ, 0xc0, !PT ;  /* 0x7fffffff0f0f7812 */ /* 0x010fe200078ec0ff */
[----:B------:R-:W-:Y:S01]  /*6c510*/  ULDC UR5, c[0x0][0x228] ;  /* 0x00008a0000057ab9 */ /* 0x000fe20000000800 */
[----:B------:R-:W-:Y:S01]  /*6c520*/  ULDC UR4, c[0x0][0x228] ;  /* 0x00008a0000047ab9 */ /* 0x000fe20000000800 */
[----:B------:R-:W-:-:S02]  /*6c530*/  @P1 LOP3.LUT R10, R10, 0x800000, RZ, 0xfc, !PT ;  /* 0x008000000a0a1812 */ /* 0x000fc400078efcff */
[----:B------:R-:W-:Y:S02]  /*6c540*/  @P6 LOP3.LUT R26, R26, 0x2000000, RZ, 0xfc, !PT ;  /* 0x020000001a1a6812 */ /* 0x000fe400078efcff */
[----:B------:R-:W-:Y:S01]  /*6c550*/  LOP3.LUT P6, RZ, R13, 0x2000, RZ, 0xc0, !PT ;  /* 0x000020000dff7812 */ /* 0x000fe200078cc0ff */
[----:B------:R-:W-:Y:S01]  /*6c560*/  ULDC UR6, c[0x0][0x228] ;  /* 0x00008a0000067ab9 */ /* 0x000fe20000000800 */
[----:B------:R-:W-:Y:S02]  /*6c570*/  LOP3.LUT R10, R10, 0xffbfffff, RZ, 0xc0, !PT ;  /* 0xffbfffff0a0a7812 */ /* 0x000fe400078ec0ff */
[----:B------:R-:W-:Y:S02]  /*6c580*/  LOP3.LUT R26, R26, 0xfbffffff, RZ, 0xc0, !PT ;  /* 0xfbffffff1a1a7812 */ /* 0x000fe400078ec0ff */
[----:B------:R-:W-:Y:S02]  /*6c590*/  @P3 LOP3.LUT R10, R10, 0x400000, RZ, 0xfc, !PT ;  /* 0x004000000a0a3812 */ /* 0x000fe400078efcff */
[----:B------:R-:W-:-:S02]  /*6c5a0*/  ISETP.LT.AND P1, PT, R18, UR7, !P0 ;  /* 0x0000000712007c0c */ /* 0x000fc4000c721270 */
[----:B------:R-:W-:-:S03]  /*6c5b0*/  LOP3.LUT R10, R10, 0xffdfffff, RZ, 0xc0, !PT ;  /* 0xffdfffff0a0a7812 */ /* 0x000fc600078ec0ff */
[----:B------:R-:W-:Y:S02]  /*6c5c0*/  @P6 LOP3.LUT R26, R26, 0x4000000, RZ, 0xfc, !PT ;  /* 0x040000001a1a6812 */ /* 0x000fe400078efcff */
[C---:B------:R-:W-:Y:S02]  /*6c5d0*/  LOP3.LUT P6, RZ, R13.reuse, 0x4000, RZ, 0xc0, !PT ;  /* 0x000040000dff7812 */ /* 0x040fe400078cc0ff */
[----:B------:R-:W-:Y:S02]  /*6c5e0*/  @P2 LOP3.LUT R10, R10, 0x200000, RZ, 0xfc, !PT ;  /* 0x002000000a0a2812 */ /* 0x000fe400078efcff */
[----:B------:R-:W-:Y:S02]  /*6c5f0*/  LOP3.LUT P0, RZ, R13, 0x10000, RZ, 0xc0, !PT ;  /* 0x000100000dff7812 */ /* 0x000fe4000780c0ff */
[----:B------:R-:W-:Y:S02]  /*6c600*/  ISETP.LT.AND P5, PT, R29, UR35, !P5 ;  /* 0x000000231d007c0c */ /* 0x000fe4000efa1270 */
[----:B------:R-:W-:-:S02]  /*6c610*/  LOP3.LUT R26, R26, 0xf7ffffff, RZ, 0xc0, !PT ;  /* 0xf7ffffff1a1a7812 */ /* 0x000fc400078ec0ff */
[----:B------:R-:W-:Y:S02]  /*6c620*/  LOP3.LUT R10, R10, 0xffefffff, RZ, 0xc0, !PT ;  /* 0xffefffff0a0a7812 */ /* 0x000fe400078ec0ff */
[----:B------:R-:W-:Y:S02]  /*6c630*/  ISETP.LT.AND P4, PT, R29, UR34, !P4 ;  /* 0x000000221d007c0c */ /* 0x000fe4000e781270 */
[C---:B------:R-:W-:Y:S02]  /*6c640*/  LOP3.LUT P3, RZ, R13.reuse, 0x8, RZ, 0xc0, !PT ;  /* 0x000000080dff7812 */ /* 0x040fe4000786c0ff */
[----:B------:R-:W-:Y:S02]  /*6c650*/  LOP3.LUT P2, RZ, R13, 0x4, RZ, 0xc0, !PT ;  /* 0x000000040dff7812 */ /* 0x000fe4000784c0ff */
[----:B------:R-:W-:Y:S02]  /*6c660*/  @P1 LOP3.LUT R10, R10, 0x100000, RZ, 0xfc, !PT ;  /* 0x001000000a0a1812 */ /* 0x000fe400078efcff */
[----:B------:R-:W-:Y:S01]  /*6c670*/  ISETP.LT.AND P1, PT, R29, UR46, !P0 ;  /* 0x0000002e1d007c0c */ /* 0x000fe2000c721270 */
[----:B------:R-:W-:Y:S01]  /*6c680*/  ULDC UR7, c[0x0][0x228] ;  /* 0x00008a0000077ab9 */ /* 0x000fe20000000800 */
[----:B------:R-:W-:-:S02]  /*6c690*/  LOP3.LUT R11, R11, 0xbfffffff, RZ, 0xc0, !PT ;  /* 0xbfffffff0b0b7812 */ /* 0x000fc400078ec0ff */
[----:B------:R-:W-:Y:S02]  /*6c6a0*/  @P6 LOP3.LUT R26, R26, 0x8000000, RZ, 0xfc, !PT ;  /* 0x080000001a1a6812 */ /* 0x000fe400078efcff */
[----:B------:R-:W-:Y:S02]  /*6c6b0*/  LOP3.LUT P6, RZ, R13, 0x8000, RZ, 0xc0, !PT ;  /* 0x000080000dff7812 */ /* 0x000fe400078cc0ff */
[----:B------:R-:W-:Y:S02]  /*6c6c0*/  LOP3.LUT R10, R10, 0xfff7ffff, RZ, 0xc0, !PT ;  /* 0xfff7ffff0a0a7812 */ /* 0x000fe400078ec0ff */
[C---:B------:R-:W-:Y:S02]  /*6c6d0*/  ISETP.LT.AND P3, PT, R29.reuse, UR31, !P3 ;  /* 0x0000001f1d007c0c */ /* 0x040fe4000df61270 */
[C---:B------:R-:W-:Y:S02]  /*6c6e0*/  ISETP.LT.AND P2, PT, R29.reuse, UR30, !P2 ;  /* 0x0000001e1d007c0c */ /* 0x040fe4000d741270 */
[----:B------:R-:W-:-:S02]  /*6c6f0*/  ISETP.LT.AND P6, PT, R29, UR45, !P6 ;  /* 0x0000002d1d007c0c */ /* 0x000fc4000f7c1270 */
[----:B------:R-:W-:Y:S01]  /*6c700*/  LOP3.LUT P0, RZ, R13, 0x2, RZ, 0xc0, !PT ;  /* 0x000000020dff7812 */ /* 0x000fe2000780c0ff */
[----:B------:R-:W-:Y:S01]  /*6c710*/  ULDC UR31, c[0x0][0x228] ;  /* 0x00008a00001f7ab9 */ /* 0x000fe20000000800 */
[----:B------:R-:W-:Y:S01]  /*6c720*/  ULDC UR45, c[0x0][0x228] ;  /* 0x00008a00002d7ab9 */ /* 0x000fe20000000800 */
[----:B------:R-:W-:Y:S02]  /*6c730*/  LOP3.LUT R28, R28, 0xfffff7ff, RZ, 0xc0, !PT ;  /* 0xfffff7ff1c1c7812 */ /* 0x000fe400078ec0ff */
[----:B------:R-:W-:Y:S01]  /*6c740*/  @P1 LOP3.LUT R10, R10, 0x80000, RZ, 0xfc, !PT ;  /* 0x000800000a0a1812 */ /* 0x000fe200078efcff */
[----:B------:R-:W-:Y:S01]  /*6c750*/  ULDC UR34, c[0x0][0x228] ;  /* 0x00008a0000227ab9 */ /* 0x000fe20000000800 */
[----:B------:R-:W-:Y:S01]  /*6c760*/  ULDC UR46, c[0x0][0x228] ;  /* 0x00008a00002e7ab9 */ /* 0x000fe20000000800 */
[----:B------:R0:W-:Y:S01]  /*6c770*/  STL [R1+0x1f50], R0 ;  /* 0x001f500001007387 */ /* 0x0001e20000100800 */
[----:B------:R-:W-:Y:S01]  /*6c780*/  LOP3.LUT R10, R10, 0xfffeffff, RZ, 0xc0, !PT ;  /* 0xfffeffff0a0a7812 */ /* 0x000fe200078ec0ff */
[----:B------:R-:W-:Y:S01]  /*6c790*/  ULDC UR35, c[0x0][0x228] ;  /* 0x00008a0000237ab9 */ /* 0x000fe20000000800 */
[----:B------:R-:W-:-:S02]  /*6c7a0*/  ULDC UR30, c[0x0][0x228] ;  /* 0x00008a00001e7ab9 */ /* 0x000fc40000000800 */
[----:B------:R-:W-:Y:S02]  /*6c7b0*/  @P6 LOP3.LUT R10, R10, 0x10000, RZ, 0xfc, !PT ;  /* 0x000100000a0a6812 */ /* 0x000fe400078efcff */
[----:B------:R-:W-:-:S04]  /*6c7c0*/  LOP3.LUT P6, RZ, R26, 0x8000000, RZ, 0xc0, !PT ;  /* 0x080000001aff7812 */ /* 0x000fc800078cc0ff */
[C---:B------:R-:W-:Y:S02]  /*6c7d0*/  ISETP.LT.AND P6, PT, R29.reuse, UR44, !P6 ;  /* 0x0000002c1d007c0c */ /* 0x040fe4000f7c1270 */
[----:B------:R-:W-:Y:S02]  /*6c7e0*/  LOP3.LUT R10, R10, 0xffffdfff, RZ, 0xc0, !PT ;  /* 0xffffdfff0a0a7812 */ /* 0x000fe400078ec0ff */
[----:B------:R-:W-:Y:S02]  /*6c7f0*/  ISETP.LT.AND P0, PT, R29, UR29, !P0 ;  /* 0x0000001d1d007c0c */ /* 0x000fe4000c701270 */
[----:B------:R-:W-:Y:S01]  /*6c800*/  LOP3.LUT P1, RZ, R13, 0x1, RZ, 0xc0, !PT ;  /* 0x000000010dff7812 */ /* 0x000fe2000782c0ff */
[----:B------:R-:W-:Y:S01]  /*6c810*/  STL [R1+0x1f54], R2 ;  /* 0x001f540201007387 */ /* 0x000fe20000100800 */
[----:B------:R-:W-:Y:S01]  /*6c820*/  ULDC UR29, c[0x0][0x228] ;  /* 0x00008a00001d7ab9 */ /* 0x000fe20000000800 */
[----:B------:R-:W-:-:S04]  /*6c830*/  ULDC UR44, c[0x0][0x228] ;  /* 0x00008a00002c7ab9 */ /* 0x000fc80000000800 */
[----:B------:R-:W-:Y:S02]  /*6c840*/  @P6 LOP3.LUT R10, R10, 0x2000, RZ, 0xfc, !PT ;  /* 0x000020000a0a6812 */ /* 0x000fe400078efcff */
[----:B------:R-:W-:-:S04]  /*6c850*/  LOP3.LUT P6, RZ, R26, 0x4000000, RZ, 0xc0, !PT ;  /* 0x040000001aff7812 */ /* 0x000fc800078cc0ff */
[C---:B------:R-:W-:Y:S02]  /*6c860*/  ISETP.LT.AND P6, PT, R29.reuse, UR43, !P6 ;  /* 0x0000002b1d007c0c */ /* 0x040fe4000f7c1270 */
[----:B------:R-:W-:Y:S02]  /*6c870*/  LOP3.LUT R10, R10, 0xfffffbff, RZ, 0xc0, !PT ;  /* 0xfffffbff0a0a7812 */ /* 0x000fe400078ec0ff */
[----:B------:R-:W-:Y:S01]  /*6c880*/  ISETP.LT.AND P1, PT, R29, UR28, !P1 ;  /* 0x0000001c1d007c0c */ /* 0x000fe2000cf21270 */
[----:B------:R-:W-:Y:S01]  /*6c890*/  ULDC UR28, c[0x0][0x228] ;  /* 0x00008a00001c7ab9 */ /* 0x000fe20000000800 */
[----:B------:R-:W-:Y:S01]  /*6c8a0*/  STL [R1+0x1f58], R3 ;  /* 0x001f580301007387 */ /* 0x000fe20000100800 */
[----:B------:R-:W-:-:S06]  /*6c8b0*/  ULDC UR43, c[0x0][0x228] ;  /* 0x00008a00002b7ab9 */ /* 0x000fcc0000000800 */
[----:B------:R-:W-:Y:S02]  /*6c8c0*/  @P6 LOP3.LUT R10, R10, 0x400, RZ, 0xfc, !PT ;  /* 0x000004000a0a6812 */ /* 0x000fe400078efcff */
[----:B------:R-:W-:-:S04]  /*6c8d0*/  LOP3.LUT P6, RZ, R26, 0x2000000, RZ, 0xc0, !PT ;  /* 0x020000001aff7812 */ /* 0x000fc800078cc0ff */
[----:B------:R-:W-:Y:S02]  /*6c8e0*/  ISETP.LT.AND P6, PT, R29, UR42, !P6 ;  /* 0x0000002a1d007c0c */ /* 0x000fe4000f7c1270 */
[----:B------:R-:W-:Y:S01]  /*6c8f0*/  LOP3.LUT R10, R10, 0xffffff7f, RZ, 0xc0, !PT ;  /* 0xffffff7f0a0a7812 */ /* 0x000fe200078ec0ff */
[----:B------:R-:W-:-:S10]  /*6c900*/  ULDC UR42, c[0x0][0x228] ;  /* 0x00008a00002a7ab9 */ /* 0x000fd40000000800 */
        /* <DEDUP_REMOVED lines=9> */
[----:B------:R-:W-:Y:S01]  /*6c9a0*/  STL.64 [R1+0x1f48], R6 ;  /* 0x001f480601007387 */ /* 0x000fe20000100a00 */
[----:B------:R-:W-:-:S09]  /*6c9b0*/  ULDC UR40, c[0x0][0x228] ;  /* 0x00008a0000287ab9 */ /* 0x000fd20000000800 */
        /* <DEDUP_REMOVED lines=20> */
[----:B------:R-:W-:Y:S01]  /*6cb00*/  STL [R1+0x1f5c], R8 ;  /* 0x001f5c0801007387 */ /* 0x000fe20000100800 */
[----:B------:R-:W-:-:S09]  /*6cb10*/  ULDC UR36, c[0x0][0x228] ;  /* 0x00008a0000247ab9 */ /* 0x000fd20000000800 */
[----:B------:R-:W-:-:S04]  /*6cb20*/  @P6 LOP3.LUT R12, R12, 0x200000, RZ, 0xfc, !PT ;  /* 0x002000000c0c6812 */ /* 0x000fc800078efcff */
[----:B------:R-:W-:-:S04]  /*6cb30*/  LOP3.LUT R12, R12, 0xfffbffff, RZ, 0xc0, !PT ;  /* 0xfffbffff0c0c7812 */ /* 0x000fc800078ec0ff */
        /* <DEDUP_REMOVED lines=8> */
[----:B------:R-:W-:Y:S02]  /*6cbc0*/  @P0 LOP3.LUT R12, R12, 0x40, RZ, 0xfc, !PT ;  /* 0x000000400c0c0812 */ /* 0x000fe400078efcff */
[----:B------:R-:W-:Y:S02]  /*6cbd0*/  LOP3.LUT P0, RZ, R26, 0x2000, RZ, 0xc0, !PT ;  /* 0x000020001aff7812 */ /* 0x000fe4000780c0ff */
[----:B------:R-:W-:-:S04]  /*6cbe0*/  LOP3.LUT R12, R12, 0xfffffff7, RZ, 0xc0, !PT ;  /* 0xfffffff70c0c7812 */ /* 0x000fc800078ec0ff */
[----:B------:R-:W-:Y:S02]  /*6cbf0*/  @P1 LOP3.LUT R12, R12, 0x8, RZ, 0xfc, !PT ;  /* 0x000000080c0c1812 */ /* 0x000fe400078efcff */
[----:B------:R-:W-:Y:S02]  /*6cc00*/  ISETP.LT.AND P1, PT, R29, UR27, !P0 ;  /* 0x0000001b1d007c0c */ /* 0x000fe4000c721270 */
[C---:B------:R-:W-:Y:S02]  /*6cc10*/  LOP3.LUT P6, RZ, R26.reuse, 0x40000, RZ, 0xc0, !PT ;  /* 0x000400001aff7812 */ /* 0x040fe400078cc0ff */
[----:B------:R-:W-:Y:S02]  /*6cc20*/  LOP3.LUT P5, RZ, R26, 0x20000, RZ, 0xc0, !PT ;  /* 0x000200001aff7812 */ /* 0x000fe400078ac0ff */
[----:B------:R-:W-:Y:S02]  /*6cc30*/  LOP3.LUT R12, R12, 0xfffffffe, RZ, 0xc0, !PT ;  /* 0xfffffffe0c0c7812 */ /* 0x000fe400078ec0ff */
[----:B------:R-:W-:-:S02]  /*6cc40*/  LOP3.LUT P4, RZ, R26, 0x10000, RZ, 0xc0, !PT ;  /* 0x000100001aff7812 */ /* 0x000fc4000788c0ff */
[----:B------:R-:W-:Y:S02]  /*6cc50*/  @P0 LOP3.LUT R27, R27, 0x1000, RZ, 0xfc, !PT ;  /* 0x000010001b1b0812 */ /* 0x000fe400078efcff */
[C---:B------:R-:W-:Y:S02]  /*6cc60*/  LOP3.LUT P3, RZ, R26.reuse, 0x8000, RZ, 0xc0, !PT ;  /* 0x000080001aff7812 */ /* 0x040fe4000786c0ff */
[----:B------:R-:W-:Y:S01]  /*6cc70*/  LOP3.LUT P2, RZ, R26, 0x4000, RZ, 0xc0, !PT ;  /* 0x000040001aff7812 */ /* 0x000fe2000784c0ff */
[----:B------:R-:W-:Y:S01]  /*6cc80*/  ULDC UR27, c[0x0][0x228] ;  /* 0x00008a00001b7ab9 */ /* 0x000fe20000000800 */
[----:B------:R-:W-:Y:S02]  /*6cc90*/  @P1 LOP3.LUT R12, R12, 0x1, RZ, 0xfc, !PT ;  /* 0x000000010c0c1812 */ /* 0x000fe400078efcff */
[----:B------:R-:W-:Y:S02]  /*6cca0*/  LOP3.LUT P1, RZ, R26, 0x1000, RZ, 0xc0, !PT ;  /* 0x000010001aff7812 */ /* 0x000fe4000782c0ff */
[----:B------:R-:W-:-:S02]  /*6ccb0*/  LOP3.LUT R27, R27, 0xfffff7ff, RZ, 0xc0, !PT ;  /* 0xfffff7ff1b1b7812 */ /* 0x000fc400078ec0ff */
[----:B------:R-:W-:Y:S02]  /*6ccc0*/  ISETP.LT.AND P0, PT, R29, UR26, !P1 ;  /* 0x0000001a1d007c0c */ /* 0x000fe4000cf01270 */
[----:B------:R-:W-:Y:S02]  /*6ccd0*/  LOP3.LUT R26, R26, 0xfffffbff, RZ, 0xc0, !PT ;  /* 0xfffffbff1a1a7812 */ /* 0x000fe400078ec0ff */
[----:B------:R-:W-:Y:S01]  /*6cce0*/  LOP3.LUT R12, R12, 0xdfffffff, RZ, 0xc0, !PT ;  /* 0xdfffffff0c0c7812 */ /* 0x000fe200078ec0ff */
[----:B------:R1:W-:Y:S01]  /*6ccf0*/  STL [R1+0x1f60], R9 ;  /* 0x001f600901007387 */ /* 0x0003e20000100800 */
[----:B------:R-:W-:-:S03]  /*6cd00*/  ULDC UR26, c[0x0][0x228] ;  /* 0x00008a00001a7ab9 */ /* 0x000fc60000000800 */
[----:B------:R-:W-:Y:S02]  /*6cd10*/  @P1 LOP3.LUT R27, R27, 0x800, RZ, 0xfc, !PT ;  /* 0x000008001b1b1812 */ /* 0x000fe400078efcff */
[----:B------:R-:W-:Y:S02]  /*6cd20*/  LOP3.LUT P1, RZ, R17, 0x10000000, RZ, 0xc0, !PT ;  /* 0x1000000011ff7812 */ /* 0x000fe4000782c0ff */
[----:B------:R-:W-:Y:S02]  /*6cd30*/  @P0 LOP3.LUT R14, R14, 0x20000000, RZ, 0xfc, !PT ;  /* 0x200000000e0e0812 */ /* 0x000fe400078efcff */
[----:B------:R-:W-:Y:S02]  /*6cd40*/  ISETP.LT.AND P0, PT, R29, UR25, !P2 ;  /* 0x000000191d007c0c */ /* 0x000fe4000d701270 */
[----:B------:R-:W-:Y:S01]  /*6cd50*/  LOP3.LUT R27, R27, 0xffffdfff, RZ, 0xc0, !PT ;  /* 0xffffdfff1b1b7812 */ /* 0x000fe200078ec0ff */
[----:B------:R-:W-:-:S06]  /*6cd60*/  ULDC UR25, c[0x0][0x228] ;  /* 0x00008a0000197ab9 */ /* 0x000fcc0000000800 */
[----:B------:R-:W-:Y:S02]  /*6cd70*/  @P1 LOP3.LUT R26, R26, 0x400, RZ, 0xfc, !PT ;  /* 0x000004001a1a1812 */ /* 0x000fe400078efcff */
[----:B------:R-:W-:Y:S02]  /*6cd80*/  LOP3.LUT P1, RZ, R17, 0x400000, RZ, 0xc0, !PT ;  /* 0x0040000011ff7812 */ /* 0x000fe4000782c0ff */
[----:B------:R-:W-:Y:S02]  /*6cd90*/  LOP3.LUT R26, R26, 0xfffff7ff, RZ, 0xc0, !PT ;  /* 0xfffff7ff1a1a7812 */ /* 0x000fe400078ec0ff */
[----:B------:R-:W-:-:S09]  /*6cda0*/  LOP3.LUT R14, R14, 0xfbffffff, RZ, 0xc0, !PT ;  /* 0xfbffffff0e0e7812 */ /* 0x000fd200078ec0ff */
[----:B------:R-:W-:Y:S02]  /*6cdb0*/  @P1 LOP3.LUT R26, R26, 0x800, RZ, 0xfc, !PT ;  /* 0x000008001a1a1812 */ /* 0x000fe400078efcff */
[----:B------:R-:W-:Y:S02]  /*6cdc0*/  ISETP.LT.AND P1, PT, R29, UR24, !P3 ;  /* 0x000000181d007c0c */ /* 0x000fe4000df21270 */
[----:B------:R-:W-:Y:S02]  /*6cdd0*/  @P0 LOP3.LUT R14, R14, 0x4000000, RZ, 0xfc, !PT ;  /* 0x040000000e0e0812 */ /* 0x000fe400078efcff */
[----:B------:R-:W-:Y:S01]  /*6cde0*/  @P2 LOP3.LUT R27, R27, 0x2000, RZ, 0xfc, !PT ;  /* 0x000020001b1b2812 */ /* 0x000fe200078efcff */
[----:B------:R-:W-:Y:S01]  /*6cdf0*/  ULDC UR24, c[0x0][0x228] ;  /* 0x00008a0000187ab9 */ /* 0x000fe20000000800 */
[----:B------:R-:W-:-:S07]  /*6ce00*/  LOP3.LUT R14, R14, 0xff7fffff, RZ, 0xc0, !PT ;  /* 0xff7fffff0e0e7812 */ /* 0x000fce00078ec0ff */
[----:B------:R-:W-:Y:S02]  /*6ce10*/  @P1 LOP3.LUT R14, R14, 0x800000, RZ, 0xfc, !PT ;  /* 0x008000000e0e1812 */ /* 0x000fe400078efcff */
[----:B------:R-:W-:Y:S02]  /*6ce20*/  ISETP.LT.AND P1, PT, R29, UR23, !P4 ;  /* 0x000000171d007c0c */ /* 0x000fe4000e721270 */
[----:B------:R-:W-:Y:S02]  /*6ce30*/  LOP3.LUT R27, R27, 0xffffbfff, RZ, 0xc0, !PT ;  /* 0xffffbfff1b1b7812 */ /* 0x000fe400078ec0ff */
[C---:B------:R-:W-:Y:S02]  /*6ce40*/  LOP3.LUT P2, RZ, R17.reuse, 0x8000000, RZ, 0xc0, !PT ;  /* 0x0800000011ff7812 */ /* 0x040fe4000784c0ff */
[----:B------:R-:W-:Y:S02]  /*6ce50*/  LOP3.LUT R14, R14, 0xffefffff, RZ, 0xc0, !PT ;  /* 0xffefffff0e0e7812 */ /* 0x000fe400078ec0ff */
[----:B------:R-:W-:Y:S01]  /*6ce60*/  LOP3.LUT P0, RZ, R17, 0x20000000, RZ, 0xc0, !PT ;  /* 0x2000000011ff7812 */ /* 0x000fe2000780c0ff */
[----:B------:R-:W-:-:S04]  /*6ce70*/  ULDC UR23, c[0x0][0x228] ;  /* 0x00008a0000177ab9 */ /* 0x000fc80000000800 */
[----:B------:R-:W-:Y:S02]  /*6ce80*/  @P1 LOP3.LUT R14, R14, 0x100000, RZ, 0xfc, !PT ;  /* 0x001000000e0e1812 */ /* 0x000fe400078efcff */
[----:B------:R-:W-:Y:S02]  /*6ce90*/  ISETP.LT.AND P1, PT, R29, UR22, !P5 ;  /* 0x000000161d007c0c */ /* 0x000fe4000ef21270 */
[----:B------:R-:W-:Y:S02]  /*6cea0*/  @P3 LOP3.LUT R27, R27, 0x4000, RZ, 0xfc, !PT ;  /* 0x000040001b1b3812 */ /* 0x000fe400078efcff */
[----:B------:R-:W-:Y:S02]  /*6ceb0*/  ISETP.LT.AND P2, PT, R29, UR15, !P2 ;  /* 0x0000000f1d007c0c */ /* 0x000fe4000d741270 */
[----:B------:R-:W-:Y:S02]  /*6cec0*/  LOP3.LUT R14, R14, 0xfffdffff, RZ, 0xc0, !PT ;  /* 0xfffdffff0e0e7812 */ /* 0x000fe400078ec0ff */
[----:B------:R-:W-:-:S02]  /*6ced0*/  LOP3.LUT P3, RZ, R17, 0x4000000, RZ, 0xc0, !PT ;  /* 0x0400000011ff7812 */ /* 0x000fc4000786c0ff */
[----:B------:R-:W-:Y:S02]  /*6cee0*/  LOP3.LUT R27, R27, 0xffff7fff, RZ, 0xc0, !PT ;  /* 0xffff7fff1b1b7812 */ /* 0x000fe400078ec0ff */
[C---:B------:R-:W-:Y:S01]  /*6cef0*/  ISETP.LT.AND P0, PT, R29.reuse, UR13, !P0 ;  /* 0x0000000d1d007c0c */ /* 0x040fe2000c701270 */
[----:B------:R-:W-:Y:S01]  /*6cf00*/  ULDC UR15, c[0x0][0x228] ;  /* 0x00008a00000f7ab9 */ /* 0x000fe20000000800 */
[----:B------:R-:W-:Y:S01]  /*6cf10*/  ULDC UR22, c[0x0][0x228] ;  /* 0x00008a0000167ab9 */ /* 0x000fe20000000800 */
[----:B------:R-:W-:Y:S02]  /*6cf20*/  @P1 LOP3.LUT R14, R14, 0x20000, RZ, 0xfc, !PT ;  /* 0x000200000e0e1812 */ /* 0x000fe400078efcff */
[----:B------:R-:W-:Y:S02]  /*6cf30*/  ISETP.LT.AND P1, PT, R29, UR21, !P6 ;  /* 0x000000151d007c0c */ /* 0x000fe4000f721270 */
[----:B------:R-:W-:Y:S02]  /*6cf40*/  @P4 LOP3.LUT R27, R27, 0x8000, RZ, 0xfc, !PT ;  /* 0x000080001b1b4812 */ /* 0x000fe400078efcff */
[----:B------:R-:W-:-:S02]  /*6cf50*/  ISETP.LT.AND P3, PT, R29, UR16, !P3 ;  /* 0x000000101d007c0c */ /* 0x000fc4000df61270 */
[----:B------:R-:W-:Y:S02]  /*6cf60*/  LOP3.LUT R14, R14, 0xffffbfff, RZ, 0xc0, !PT ;  /* 0xffffbfff0e0e7812 */ /* 0x000fe400078ec0ff */
[----:B------:R-:W-:Y:S02]  /*6cf70*/  LOP3.LUT P4, RZ, R17, 0x2000000, RZ, 0xc0, !PT ;  /* 0x0200000011ff7812 */ /* 0x000fe4000788c0ff */
[----:B------:R-:W-:Y:S01]  /*6cf80*/  LOP3.LUT R27, R27, 0xfffeffff, RZ, 0xc0, !PT ;  /* 0xfffeffff1b1b7812 */ /* 0x000fe200078ec0ff */
[----:B------:R-:W-:Y:S01]  /*6cf90*/  ULDC UR16, c[0x0][0x228] ;  /* 0x00008a0000107ab9 */ /* 0x000fe20000000800 */
[----:B------:R-:W-:Y:S01]  /*6cfa0*/  ULDC UR13, c[0x0][0x228] ;  /* 0x00008a00000d7ab9 */ /* 0x000fe20000000800 */
[----:B------:R-:W-:Y:S01]  /*6cfb0*/  ULDC UR21, c[0x0][0x228] ;  /* 0x00008a0000157ab9 */ /* 0x000fe20000000800 */
[----:B------:R-:W-:Y:S02]  /*6cfc0*/  @P5 LOP3.LUT R27, R27, 0x10000, RZ, 0xfc, !PT ;  /* 0x000100001b1b5812 */ /* 0x000fe400078efcff */
[----:B------:R-:W-:-:S02]  /*6cfd0*/  @P1 LOP3.LUT R14, R14, 0x4000, RZ, 0xfc, !PT ;  /* 0x000040000e0e1812 */ /* 0x000fc400078efcff */
[----:B------:R-:W-:Y:S02]  /*6cfe0*/  LOP3.LUT P1, RZ, R26, 0x800, RZ, 0xc0, !PT ;  /* 0x000008001aff7812 */ /* 0x000fe4000782c0ff */
[----:B------:R-:W-:Y:S02]  /*6cff0*/  LOP3.LUT R27, R27, 0xfffdffff, RZ, 0xc0, !PT ;  /* 0xfffdffff1b1b7812 */ /* 0x000fe400078ec0ff */
[----:B------:R-:W-:Y:S02]  /*6d000*/  ISETP.LT.AND P1, PT, R29, UR20, !P1 ;  /* 0x000000141d007c0c */ /* 0x000fe4000cf21270 */
[----:B------:R-:W-:Y:S02]  /*6d010*/  @P6 LOP3.LUT R27, R27, 0x20000, RZ, 0xfc, !PT ;  /* 0x000200001b1b6812 */ /* 0x000fe400078efcff */
[----:B------:R-:W-:Y:S02]  /*6d020*/  LOP3.LUT P6, RZ, R17, 0x800000, RZ, 0xc0, !PT ;  /* 0x0080000011ff7812 */ /* 0x000fe400078cc0ff */
[----:B------:R-:W-:-:S02]  /*6d030*/  LOP3.LUT R14, R14, 0xfffff7ff, RZ, 0xc0, !PT ;  /* 0xfffff7ff0e0e7812 */ /* 0x000fc400078ec0ff */
[----:B------:R-:W-:Y:S02]  /*6d040*/  @P3 LOP3.LUT R15, R15, 0x80000000, RZ, 0xfc, !PT ;  /* 0x800000000f0f3812 */ /* 0x000fe400078efcff */
[----:B------:R-:W-:Y:S02]  /*6d050*/  LOP3.LUT P5, RZ, R17, 0x1000000, RZ, 0xc0, !PT ;  /* 0x0100000011ff7812 */ /* 0x000fe400078ac0ff */
[C---:B------:R-:W-:Y:S02]  /*6d060*/  ISETP.LT.AND P6, PT, R29.reuse, UR19, !P6 ;  /* 0x000000131d007c0c */ /* 0x040fe4000f7c1270 */
[----:B------:R-:W-:Y:S01]  /*6d070*/  ISETP.LT.AND P4, PT, R29, UR17, !P4 ;  /* 0x000000111d007c0c */ /* 0x000fe2000e781270 */
[----:B------:R-:W-:Y:S01]  /*6d080*/  ULDC UR20, c[0x0][0x228] ;  /* 0x00008a0000147ab9 */ /* 0x000fe20000000800 */
[----:B------:R-:W-:Y:S02]  /*6d090*/  @P1 LOP3.LUT R14, R14, 0x800, RZ, 0xfc, !PT ;  /* 0x000008000e0e1812 */ /* 0x000fe400078efcff */
[----:B------:R-:W-:-:S02]  /*6d0a0*/  LOP3.LUT R27, R27, 0xf7ffffff, RZ, 0xc0, !PT ;  /* 0xf7ffffff1b1b7812 */ /* 0x000fc400078ec0ff */
[----:B------:R-:W-:Y:S02]  /*6d0b0*/  LOP3.LUT R15, R15, 0xefffffff, RZ, 0xc0, !PT ;  /* 0xefffffff0f0f7812 */ /* 0x000fe400078ec0ff */
[----:B------:R-:W-:Y:S02]  /*6d0c0*/  ISETP.LT.AND P5, PT, R29, UR18, !P5 ;  /* 0x000000121d007c0c */ /* 0x000fe4000efa1270 */
[----:B------:R-:W-:Y:S02]  /*6d0d0*/  LOP3.LUT R14, R14, 0xfffffeff, RZ, 0xc0, !PT ;  /* 0xfffffeff0e0e7812 */ /* 0x000fe400078ec0ff */
[----:B------:R-:W-:Y:S02]  /*6d0e0*/  LOP3.LUT P1, RZ, R26, 0x400, RZ, 0xc0, !PT ;  /* 0x000004001aff7812 */ /* 0x000fe4000782c0ff */
[----:B------:R-:W-:Y:S02]  /*6d0f0*/  @P2 LOP3.LUT R15, R15, 0x10000000, RZ, 0xfc, !PT ;  /* 0x100000000f0f2812 */ /* 0x000fe400078efcff */
[----:B------:R-:W-:-:S02]  /*6d100*/  LOP3.LUT P3, RZ, R16, 0x10000, RZ, 0xc0, !PT ;  /* 0x0001000010ff7812 */ /* 0x000fc4000786c0ff */
[----:B------:R-:W-:Y:S02]  /*6d110*/  @P6 LOP3.LUT R14, R14, 0x100, RZ, 0xfc, !PT ;  /* 0x000001000e0e6812 */ /* 0x000fe400078efcff */
[----:B------:R-:W-:Y:S01]  /*6d120*/  LOP3.LUT P6, RZ, R16, 0x2000, RZ, 0xc0, !PT ;  /* 0x0000200010ff7812 */ /* 0x000fe200078cc0ff */
[----:B------:R-:W-:Y:S01]  /*6d130*/  ULDC UR19, c[0x0][0x228] ;  /* 0x00008a0000137ab9 */ /* 0x000fe20000000800 */
[----:B------:R-:W-:Y:S01]  /*6d140*/  ULDC UR17, c[0x0][0x228] ;  /* 0x00008a0000117ab9 */ /* 0x000fe20000000800 */
[----:B------:R-:W-:-:S10]  /*6d150*/  ULDC UR18, c[0x0][0x228] ;  /* 0x00008a0000127ab9 */ /* 0x000fd40000000800 */
[----:B------:R-:W-:Y:S02]  /*6d160*/  @P6 LOP3.LUT R27, R27, 0x8000000, RZ, 0xfc, !PT ;  /* 0x080000001b1b6812 */ /* 0x000fe400078efcff */
[----:B------:R-:W-:Y:S02]  /*6d170*/  LOP3.LUT P6, RZ, R16, 0x1000, RZ, 0xc0, !PT ;  /* 0x0000100010ff7812 */ /* 0x000fe400078cc0ff */
[----:B------:R-:W-:-:S11]  /*6d180*/  LOP3.LUT R27, R27, 0xefffffff, RZ, 0xc0, !PT ;  /* 0xefffffff1b1b7812 */ /* 0x000fd600078ec0ff */
        /* <DEDUP_REMOVED lines=35> */
[----:B------:R-:W-:Y:S02]  /*6d3c0*/  LOP3.LUT R26, R26, 0xfffffeff, RZ, 0xc0, !PT ;  /* 0xfffffeff1a1a7812 */ /* 0x000fe400078ec0ff */
[----:B------:R-:W-:Y:S02]  /*6d3d0*/  ISETP.LT.AND P1, PT, R29, UR14, !P1 ;  /* 0x0000000e1d007c0c */ /* 0x000fe4000cf21270 */
[----:B------:R-:W-:Y:S02]  /*6d3e0*/  LOP3.LUT R15, R15, 0xfdffffff, RZ, 0xc0, !PT ;  /* 0xfdffffff0f0f7812 */ /* 0x000fe400078ec0ff */
[----:B------:R-:W-:-:S02]  /*6d3f0*/  LOP3.LUT R14, R14, 0xffffffdf, RZ, 0xc0, !PT ;  /* 0xffffffdf0e0e7812 */ /* 0x000fc400078ec0ff */
[----:B------:R-:W-:Y:S01]  /*6d400*/  LOP3.LUT P2, RZ, R16, 0x20000, RZ, 0xc0, !PT ;  /* 0x0002000010ff7812 */ /* 0x000fe2000784c0ff */
[----:B------:R-:W-:Y:S02]  /*6d410*/  ULDC UR14, c[0x0][0x228] ;  /* 0x00008a00000e7ab9 */ /* 0x000fe40000000800 */
[----:B------:R-:W-:Y:S02]  /*6d420*/  @P6 LOP3.LUT R26, R26, 0x100, RZ, 0xfc, !PT ;  /* 0x000001001a1a6812 */ /* 0x000fe400078efcff */
[----:B------:R-:W-:Y:S02]  /*6d430*/  LOP3.LUT P6, RZ, R17, 0x80000000, RZ, 0xc0, !PT ;  /* 0x8000000011ff7812 */ /* 0x000fe400078cc0ff */
[----:B------:R-:W-:Y:S02]  /*6d440*/  LOP3.LUT R26, R26, 0xfffffdff, RZ, 0xc0, !PT ;  /* 0xfffffdff1a1a7812 */ /* 0x000fe400078ec0ff */
[----:B------:R-:W-:-:S09]  /*6d450*/  @P1 LOP3.LUT R15, R15, 0x2000000, RZ, 0xfc, !PT ;  /* 0x020000000f0f1812 */ /* 0x000fd200078efcff */
[----:B------:R-:W-:Y:S02]  /*6d460*/  @P6 LOP3.LUT R26, R26, 0x200, RZ, 0xfc, !PT ;  /* 0x000002001a1a6812 */ /* 0x000fe400078efcff */
[----:B------:R-:W-:Y:S02]  /*6d470*/  LOP3.LUT P6, RZ, R17, 0x40000000, RZ, 0xc0, !PT ;  /* 0x4000000011ff7812 */ /* 0x000fe400078cc0ff */
[----:B------:R-:W-:Y:S02]  /*6d480*/  LOP3.LUT R15, R15, 0xffbfffff, RZ, 0xc0, !PT ;  /* 0xffbfffff0f0f7812 */ /* 0x000fe400078ec0ff */
[----:B------:R-:W-:Y:S02]  /*6d490*/  ISETP.LT.AND P6, PT, R29, UR12, !P6 ;  /* 0x0000000c1d007c0c */ /* 0x000fe4000f7c1270 */
[----:B------:R-:W-:Y:S02]  /*6d4a0*/  @P0 LOP3.LUT R15, R15, 0x400000, RZ, 0xfc, !PT ;  /* 0x004000000f0f0812 */ /* 0x000fe400078efcff */
[----:B------:R-:W-:-:S02]  /*6d4b0*/  @P5 LOP3.LUT R14, R14, 0x20, RZ, 0xfc, !PT ;  /* 0x000000200e0e5812 */ /* 0x000fc400078efcff */
[----:B------:R-:W-:Y:S02]  /*6d4c0*/  LOP3.LUT P1, RZ, R16, 0x40000, RZ, 0xc0, !PT ;  /* 0x0004000010ff7812 */ /* 0x000fe4000782c0ff */
[----:B------:R-:W-:Y:S02]  /*6d4d0*/  LOP3.LUT R17, R17, 0xfff7ffff, RZ, 0xc0, !PT ;  /* 0xfff7ffff11117812 */ /* 0x000fe400078ec0ff */
[----:B------:R-:W-:Y:S01]  /*6d4e0*/  LOP3.LUT R15, R15, 0xfff7ffff, RZ, 0xc0, !PT ;  /* 0xfff7ffff0f0f7812 */ /* 0x000fe200078ec0ff */
[----:B------:R-:W-:-:S03]  /*6d4f0*/  ULDC UR12, c[0x0][0x228] ;  /* 0x00008a00000c7ab9 */ /* 0x000fc60000000800 */
[----:B------:R-:W-:Y:S02]  /*6d500*/  @P6 LOP3.LUT R15, R15, 0x80000, RZ, 0xfc, !PT ;  /* 0x000800000f0f6812 */ /* 0x000fe400078efcff */
[----:B------:R-:W-:-:S04]  /*6d510*/  LOP3.LUT P6, RZ, R26, 0x200, RZ, 0xc0, !PT ;  /* 0x000002001aff7812 */ /* 0x000fc800078cc0ff */
[----:B------:R-:W-:Y:S02]  /*6d520*/  ISETP.LT.AND P6, PT, R29, UR11, !P6 ;  /* 0x0000000b1d007c0c */ /* 0x000fe4000f7c1270 */
[----:B------:R-:W-:Y:S02]  /*6d530*/  LOP3.LUT R15, R15, 0xfffeffff, RZ, 0xc0, !PT ;  /* 0xfffeffff0f0f7812 */ /* 0x000fe400078ec0ff */
[----:B------:R-:W-:Y:S02]  /*6d540*/  LOP3.LUT R14, R14, 0xfffffffb, RZ, 0xc0, !PT ;  /* 0xfffffffb0e0e7812 */ /* 0x000fe400078ec0ff */
[C---:B------:R-:W-:Y:S02]  /*6d550*/  LOP3.LUT P5, RZ, R16.reuse, 0x4000, RZ, 0xc0, !PT ;  /* 0x0000400010ff7812 */ /* 0x040fe400078ac0ff */
[----:B------:R-:W-:Y:S01]  /*6d560*/  LOP3.LUT P0, RZ, R16, 0x80000, RZ, 0xc0, !PT ;  /* 0x0008000010ff7812 */ /* 0x000fe2000780c0ff */
[----:B------:R-:W-:-:S04]  /*6d570*/  ULDC UR11, c[0x0][0x228] ;  /* 0x00008a00000b7ab9 */ /* 0x000fc80000000800 */
[----:B------:R-:W-:Y:S02]  /*6d580*/  @P6 LOP3.LUT R15, R15, 0x10000, RZ, 0xfc, !PT ;  /* 0x000100000f0f6812 */ /* 0x000fe400078efcff */
[----:B------:R-:W-:-:S04]  /*6d590*/  LOP3.LUT P6, RZ, R26, 0x100, RZ, 0xc0, !PT ;  /* 0x000001001aff7812 */ /* 0x000fc800078cc0ff */
[----:B------:R-:W-:Y:S02]  /*6d5a0*/  ISETP.LT.AND P6, PT, R29, UR10, !P6 ;  /* 0x0000000a1d007c0c */ /* 0x000fe4000f7c1270 */
[----:B------:R-:W-:Y:S02]  /*6d5b0*/  LOP3.LUT R15, R15, 0xffffdfff, RZ, 0xc0, !PT ;  /* 0xffffdfff0f0f7812 */ /* 0x000fe400078ec0ff */
[----:B------:R-:W-:Y:S02]  /*6d5c0*/  @P4 LOP3.LUT R14, R14, 0x4, RZ, 0xfc, !PT ;  /* 0x000000040e0e4812 */ /* 0x000fe400078efcff */
[----:B------:R-:W-:Y:S01]  /*6d5d0*/  ISETP.LT.AND P1, PT, R29, UR53, !P1 ;  /* 0x000000351d007c0c */ /* 0x000fe2000cf21270 */
[----:B------:R-:W-:-:S06]  /*6d5e0*/  ULDC UR10, c[0x0][0x228] ;  /* 0x00008a00000a7ab9 */ /* 0x000fcc0000000800 */
[----:B------:R-:W-:Y:S02]  /*6d5f0*/  @P6 LOP3.LUT R15, R15, 0x2000, RZ, 0xfc, !PT ;  /* 0x000020000f0f6812 */ /* 0x000fe400078efcff */
[----:B------:R-:W-:-:S04]  /*6d600*/  LOP3.LUT P6, RZ, R26, 0x80, RZ, 0xc0, !PT ;  /* 0x000000801aff7812 */ /* 0x000fc800078cc0ff */
[----:B------:R-:W-:Y:S02]  /*6d610*/  ISETP.LT.AND P6, PT, R29, UR9, !P6 ;  /* 0x000000091d007c0c */ /* 0x000fe4000f7c1270 */
[----:B------:R-:W-:Y:S02]  /*6d620*/  LOP3.LUT R15, R15, 0xfffffbff, RZ, 0xc0, !PT ;  /* 0xfffffbff0f0f7812 */ /* 0x000fe400078ec0ff */
[----:B------:R-:W-:Y:S02]  /*6d630*/  LOP3.LUT P4, RZ, R16, 0x8000, RZ, 0xc0, !PT ;  /* 0x0000800010ff7812 */ /* 0x000fe4000788c0ff */
[----:B------:R-:W-:Y:S01]  /*6d640*/  LOP3.LUT R14, R14, 0x7fffffff, RZ, 0xc0, !PT ;  /* 0x7fffffff0e0e7812 */ /* 0x000fe200078ec0ff */
[----:B------:R-:W-:-:S06]  /*6d650*/  ULDC UR9, c[0x0][0x228] ;  /* 0x00008a0000097ab9 */ /* 0x000fcc0000000800 */
[----:B------:R-:W-:Y:S02]  /*6d660*/  @P6 LOP3.LUT R15, R15, 0x400, RZ, 0xfc, !PT ;  /* 0x000004000f0f6812 */ /* 0x000fe400078efcff */
[----:B------:R-:W-:-:S04]  /*6d670*/  LOP3.LUT P6, RZ, R26, 0x40, RZ, 0xc0, !PT ;  /* 0x000000401aff7812 */ /* 0x000fc800078cc0ff */
[----:B------:R-:W-:Y:S02]  /*6d680*/  ISETP.LT.AND P6, PT, R29, UR8, !P6 ;  /* 0x000000081d007c0c */ /* 0x000fe4000f7c1270 */
[----:B------:R-:W-:Y:S02]  /*6d690*/  LOP3.LUT R15, R15, 0xffffff7f, RZ, 0xc0, !PT ;  /* 0xffffff7f0f0f7812 */ /* 0x000fe400078ec0ff */
[----:B------:R-:W-:Y:S01]  /*6d6a0*/  LOP3.LUT R16, R16, 0xbfffffff, RZ, 0xc0, !PT ;  /* 0xbfffffff10107812 */ /* 0x000fe200078ec0ff */
[----:B------:R-:W-:-:S08]  /*6d6b0*/  ULDC UR8, c[0x0][0x228] ;  /* 0x00008a0000087ab9 */ /* 0x000fd00000000800 */
        /* <DEDUP_REMOVED lines=32> */
[----:B------:R-:W-:Y:S01]  /*6d8c0*/  ISETP.LT.AND P6, PT, R29, UR15, !P6 ;  /* 0x0000000f1d007c0c */ /* 0x000fe2000f7c1270 */
[----:B------:R-:W-:-:S12]  /*6d8d0*/  ULDC UR15, c[0x0][0x228] ;  /* 0x00008a00000f7ab9 */ /* 0x000fd80000000800 */
        /* <DEDUP_REMOVED lines=13> */
[----:B------:R-:W-:-:S11]  /*6d9b0*/  LOP3.LUT R17, R17, 0xfffffbff, RZ, 0xc0, !PT ;  /* 0xfffffbff11117812 */ /* 0x000fd600078ec0ff */
[----:B------:R-:W-:Y:S02]  /*6d9c0*/  @P6 LOP3.LUT R17, R17, 0x400, RZ, 0xfc, !PT ;  /* 0x0000040011116812 */ /* 0x000fe400078efcff */
[----:B------:R-:W-:-:S04]  /*6d9d0*/  LOP3.LUT P6, RZ, R27, 0x8000000, RZ, 0xc0, !PT ;  /* 0x080000001bff7812 */ /* 0x000fc800078cc0ff */
[----:B------:R-:W-:Y:S02]  /*6d9e0*/  ISETP.LT.AND P6, PT, R29, UR31, !P6 ;  /* 0x0000001f1d007c0c */ /* 0x000fe4000f7c1270 */
[----:B------:R-:W-:-:S11]  /*6d9f0*/  LOP3.LUT R17, R17, 0xffffff7f, RZ, 0xc0, !PT ;  /* 0xffffff7f11117812 */ /* 0x000fd600078ec0ff */
[----:B------:R-:W-:Y:S02]  /*6da00*/  @P6 LOP3.LUT R17, R17, 0x80, RZ, 0xfc, !PT ;  /* 0x0000008011116812 */ /* 0x000fe400078efcff */
[C---:B------:R-:W-:Y:S02]  /*6da10*/  ISETP.LT.AND P6, PT, R29.reuse, UR37, !P5 ;  /* 0x000000251d007c0c */ /* 0x040fe4000efc1270 */
[C---:B------:R-:W-:Y:S02]  /*6da20*/  ISETP.LT.AND P5, PT, R29.reuse, UR41, !P4 ;  /* 0x000000291d007c0c */ /* 0x040fe4000e7a1270 */
[C---:B------:R-:W-:Y:S02]  /*6da30*/  ISETP.LT.AND P4, PT, R29.reuse, UR45, !P3 ;  /* 0x0000002d1d007c0c */ /* 0x040fe4000df81270 */
[----:B------:R-:W-:-:S11]  /*6da40*/  ISETP.LT.AND P3, PT, R29, UR49, !P2 ;  /* 0x000000311d007c0c */ /* 0x000fd6000d761270 */
[----:B------:R-:W-:-:S04]  /*6da50*/  @P4 LOP3.LUT R11, R11, 0x40000000, RZ, 0xfc, !PT ;  /* 0x400000000b0b4812 */ /* 0x000fc800078efcff */
[----:B------:R-:W-:-:S04]  /*6da60*/  LOP3.LUT R11, R11, 0xf7ffffff, RZ, 0xc0, !PT ;  /* 0xf7ffffff0b0b7812 */ /* 0x000fc800078ec0ff */
[----:B------:R-:W-:-:S04]  /*6da70*/  @P3 LOP3.LUT R11, R11, 0x8000000, RZ, 0xfc, !PT ;  /* 0x080000000b0b3812 */ /* 0x000fc800078efcff */
[----:B------:R-:W-:-:S04]  /*6da80*/  LOP3.LUT R11, R11, 0xfeffffff, RZ, 0xc0, !PT ;  /* 0xfeffffff0b0b7812 */ /* 0x000fc800078ec0ff */
[----:B------:R-:W-:Y:S02]  /*6da90*/  @P1 LOP3.LUT R11, R11, 0x1000000, RZ, 0xfc, !PT ;  /* 0x010000000b0b1812 */ /* 0x000fe400078efcff */
[----:B------:R-:W-:Y:S02]  /*6daa0*/  LOP3.LUT P1, RZ, R13, 0x8000, RZ, 0xc0, !PT ;  /* 0x000080000dff7812 */ /* 0x000fe4000782c0ff */
[----:B------:R-:W-:Y:S02]  /*6dab0*/  LOP3.LUT R17, R17, 0xffffffef, RZ, 0xc0, !PT ;  /* 0xffffffef11117812 */ /* 0x000fe400078ec0ff */
[----:B------:R-:W-:Y:S02]  /*6dac0*/  LOP3.LUT R27, R27, 0xfbffffff, RZ, 0xc0, !PT ;  /* 0xfbffffff1b1b7812 */ /* 0x000fe400078ec0ff */
[----:B------:R-:W-:Y:S02]  /*6dad0*/  @P6 LOP3.LUT R17, R17, 0x10, RZ, 0xfc, !PT ;  /* 0x0000001011116812 */ /* 0x000fe400078efcff */
[----:B------:R-:W-:-:S05]  /*6dae0*/  LOP3.LUT P6, RZ, R13, 0x40, RZ, 0xc0, !PT ;  /* 0x000000400dff7812 */ /* 0x000fca00078cc0ff */
[----:B------:R-:W-:-:S04]  /*6daf0*/  @P1 LOP3.LUT R27, R27, 0x4000000, RZ, 0xfc, !PT ;  /* 0x040000001b1b1812 */ /* 0x000fc800078efcff */
[----:B------:R-:W-:-:S04]  /*6db00*/  LOP3.LUT R27, R27, 0xfffbffff, RZ, 0xc0, !PT ;  /* 0xfffbffff1b1b7812 */ /* 0x000fc800078ec0ff */
        /* <DEDUP_REMOVED lines=18> */
[----:B------:R-:W-:-:S04]  /*6dc30*/  LOP3.LUT P1, RZ, R13, 0x10000, RZ, 0xc0, !PT ;  /* 0x000100000dff7812 */ /* 0x000fc8000782c0ff */
[----:B------:R-:W-:Y:S01]  /*6dc40*/  ISETP.LT.AND P1, PT, R20, UR23, !P1 ;  /* 0x0000001714007c0c */ /* 0x000fe2000cf21270 */
[----:B------:R-:W-:-:S04]  /*6dc50*/  ULDC UR23, c[0x0][0x228] ;  /* 0x00008a0000177ab9 */ /* 0x000fc80000000800 */
[----:B------:R-:W-:Y:S02]  /*6dc60*/  @P6 LOP3.LUT R27, R27, 0x1000000, RZ, 0xfc, !PT ;  /* 0x010000001b1b6812 */ /* 0x000fe400078efcff */
[----:B------:R-:W-:Y:S02]  /*6dc70*/  LOP3.LUT P6, RZ, R13, 0x2000, RZ, 0xc0, !PT ;  /* 0x000020000dff7812 */ /* 0x000fe400078cc0ff */
[----:B------:R-:W-:-:S04]  /*6dc80*/  LOP3.LUT R27, R27, 0xfdffffff, RZ, 0xc0, !PT ;  /* 0xfdffffff1b1b7812 */ /* 0x000fc800078ec0ff */
[----:B------:R-:W-:-:S07]  /*6dc90*/  @P1 LOP3.LUT R10, R10, 0x40000, RZ, 0xfc, !PT ;  /* 0x000400000a0a1812 */ /* 0x000fce00078efcff */
[----:B------:R-:W-:-:S04]  /*6dca0*/  @P6 LOP3.LUT R27, R27, 0x2000000, RZ, 0xfc, !PT ;  /* 0x020000001b1b6812 */ /* 0x000fc800078efcff */
[----:B------:R-:W-:-:S04]  /*6dcb0*/  LOP3.LUT P1, RZ, R27, 0x4000000, RZ, 0xc0, !PT ;  /* 0x040000001bff7812 */ /* 0x000fc8000782c0ff */
[----:B------:R-:W-:Y:S02]  /*6dcc0*/  ISETP.LT.AND P1, PT, R20, UR19, !P1 ;  /* 0x0000001314007c0c */ /* 0x000fe4000cf21270 */
[----:B------:R-:W-:Y:S02]  /*6dcd0*/  LOP3.LUT P6, RZ, R13, 0x4000, RZ, 0xc0, !PT ;  /* 0x000040000dff7812 */ /* 0x000fe400078cc0ff */
[----:B------:R-:W-:Y:S01]  /*6dce0*/  LOP3.LUT R10, R10, 0xffff7fff, RZ, 0xc0, !PT ;  /* 0xffff7fff0a0a7812 */ /* 0x000fe200078ec0ff */
[----:B------:R-:W-:Y:S01]  /*6dcf0*/  ULDC UR19, c[0x0][0x228] ;  /* 0x00008a0000137ab9 */ /* 0x000fe20000000800 */
[----:B------:R-:W-:Y:S01]  /*6dd00*/  ISETP.LT.AND P6, PT, R20, UR15, !P6 ;  /* 0x0000000f14007c0c */ /* 0x000fe2000f7c1270 */
[----:B------:R-:W-:-:S06]  /*6dd10*/  ULDC UR15, c[0x0][0x228] ;  /* 0x00008a00000f7ab9 */ /* 0x000fcc0000000800 */
[----:B------:R-:W-:-:S04]  /*6dd20*/  @P1 LOP3.LUT R10, R10, 0x8000, RZ, 0xfc, !PT ;  /* 0x000080000a0a1812 */ /* 0x000fc800078efcff */
[----:B------:R-:W-:-:S04]  /*6dd30*/  LOP3.LUT R10, R10, 0xffffefff, RZ, 0xc0, !PT ;  /* 0xffffefff0a0a7812 */ /* 0x000fc800078ec0ff */
        /* <DEDUP_REMOVED lines=28> */
[----:B------:R-:W-:Y:S02]  /*6df00*/  LOP3.LUT R12, R12, 0xfbffffff, RZ, 0xc0, !PT ;  /* 0xfbffffff0c0c7812 */ /* 0x000fe400078ec0ff */
[----:B------:R-:W-:Y:S02]  /*6df10*/  @P5 LOP3.LUT R17, R17, 0x2, RZ, 0xfc, !PT ;  /* 0x0000000211115812 */ /* 0x000fe400078efcff */
[----:B------:R-:W-:Y:S02]  /*6df20*/  LOP3.LUT P4, RZ, R13, 0x10, RZ, 0xc0, !PT ;  /* 0x000000100dff7812 */ /* 0x000fe4000788c0ff */
[----:B------:R-:W-:Y:S01]  /*6df30*/  ISETP.LT.AND P2, PT, R29, UR57, !P0 ;  /* 0x000000391d007c0c */ /* 0x000fe2000c741270 */
[----:B------:R-:W-:-:S04]  /*6df40*/  ULDC UR23, c[0x0][0x228] ;  /* 0x00008a0000177ab9 */ /* 0x000fc80000000800 */
[----:B------:R-:W-:Y:S02]  /*6df50*/  @P6 LOP3.LUT R12, R12, 0x4000000, RZ, 0xfc, !PT ;  /* 0x040000000c0c6812 */ /* 0x000fe400078efcff */
[----:B------:R-:W-:-:S04]  /*6df60*/  LOP3.LUT P6, RZ, R27, 0x80000, RZ, 0xc0, !PT ;  /* 0x000800001bff7812 */ /* 0x000fc800078cc0ff */
[----:B------:R-:W-:Y:S02]  /*6df70*/  ISETP.LT.AND P6, PT, R20, UR19, !P6 ;  /* 0x0000001314007c0c */ /* 0x000fe4000f7c1270 */
[----:B------:R-:W-:Y:S02]  /*6df80*/  LOP3.LUT R12, R12, 0xff7fffff, RZ, 0xc0, !PT ;  /* 0xff7fffff0c0c7812 */ /* 0x000fe400078ec0ff */
[C---:B------:R-:W-:Y:S02]  /*6df90*/  LOP3.LUT P5, RZ, R13.reuse, 0x20, RZ, 0xc0, !PT ;  /* 0x000000200dff7812 */ /* 0x040fe400078ac0ff */
[----:B------:R-:W-:Y:S02]  /*6dfa0*/  ISETP.LT.AND P4, PT, R20, UR23, !P4 ;  /* 0x0000001714007c0c */ /* 0x000fe4000e781270 */
[----:B------:R-:W-:Y:S02]  /*6dfb0*/  LOP3.LUT P0, RZ, R16, 0x100000, RZ, 0xc0, !PT ;  /* 0x0010000010ff7812 */ /* 0x000fe4000780c0ff */
[----:B------:R-:W-:Y:S01]  /*6dfc0*/  LOP3.LUT P3, RZ, R13, 0x8, RZ, 0xc0, !PT ;  /* 0x000000080dff7812 */ /* 0x000fe2000786c0ff */
[----:B------:R-:W-:-:S02]  /*6dfd0*/  ULDC UR19, c[0x0][0x228] ;  /* 0x00008a0000137ab9 */ /* 0x000fc40000000800 */
[----:B------:R-:W-:Y:S02]  /*6dfe0*/  @P6 LOP3.LUT R12, R12, 0x800000, RZ, 0xfc, !PT ;  /* 0x008000000c0c6812 */ /* 0x000fe400078efcff */
[----:B------:R-:W-:Y:S02]  /*6dff0*/  LOP3.LUT P6, RZ, R27, 0x40000, RZ, 0xc0, !PT ;  /* 0x000400001bff7812 */ /* 0x000fe400078cc0ff */
[----:B------:R-:W-:Y:S02]  /*6e000*/  ISETP.LT.AND P5, PT, R20, UR11, !P5 ;  /* 0x0000000b14007c0c */ /* 0x000fe4000efa1270 */
[----:B------:R-:W-:Y:S02]  /*6e010*/  ISETP.LT.AND P0, PT, R29, UR61, !P0 ;  /* 0x0000003d1d007c0c */ /* 0x000fe4000c701270 */
[----:B------:R-:W-:Y:S02]  /*6e020*/  LOP3.LUT R12, R12, 0xffefffff, RZ, 0xc0, !PT ;  /* 0xffefffff0c0c7812 */ /* 0x000fe400078ec0ff */
[----:B------:R-:W-:-:S02]  /*6e030*/  ISETP.LT.AND P6, PT, R20, UR15, !P6 ;  /* 0x0000000f14007c0c */ /* 0x000fc4000f7c1270 */
[----:B------:R-:W-:Y:S02]  /*6e040*/  LOP3.LUT R11, R11, 0xffdfffff, RZ, 0xc0, !PT ;  /* 0xffdfffff0b0b7812 */ /* 0x000fe400078ec0ff */
[----:B------:R-:W-:Y:S01]  /*6e050*/  ISETP.LT.AND P3, PT, R20, UR19, !P3 ;  /* 0x0000001314007c0c */ /* 0x000fe2000df61270 */
[----:B------:R-:W-:Y:S01]  /*6e060*/  ULDC UR15, c[0x0][0x228] ;  /* 0x00008a00000f7ab9 */ /* 0x000fe20000000800 */
[----:B------:R-:W-:Y:S01]  /*6e070*/  ULDC UR11, c[0x0][0x228] ;  /* 0x00008a00000b7ab9 */ /* 0x000fe20000000800 */
[----:B------:R-:W-:Y:S01]  /*6e080*/  LOP3.LUT P1, RZ, R13, 0x1, RZ, 0xc0, !PT ;  /* 0x000000010dff7812 */ /* 0x000fe2000782c0ff */
[----:B------:R-:W-:Y:S01]  /*6e090*/  ULDC UR23, c[0x0][0x228] ;  /* 0x00008a0000177ab9 */ /* 0x000fe20000000800 */
[----:B------:R-:W2:Y:S04]  /*6e0a0*/  LDL.LU R29, [R1+0x1fe4] ;  /* 0x001fe400011d7983 */ /* 0x000ea80000300800 */
[----:B------:R-:W-:-:S02]  /*6e0b0*/  @P6 LOP3.LUT R12, R12, 0x100000, RZ, 0xfc, !PT ;  /* 0x001000000c0c6812 */ /* 0x000fc400078efcff */
[----:B------:R-:W-:Y:S01]  /*6e0c0*/  @P2 LOP3.LUT R11, R11, 0x200000, RZ, 0xfc, !PT ;  /* 0x002000000b0b2812 */ /* 0x000fe200078efcff */
[----:B------:R-:W-:Y:S01]  /*6e0d0*/  ULDC UR19, c[0x0][0x228] ;  /* 0x00008a0000137ab9 */ /* 0x000fe20000000800 */
[----:B------:R-:W-:-:S04]  /*6e0e0*/  LOP3.LUT R12, R12, 0xfffdffff, RZ, 0xc0, !PT ;  /* 0xfffdffff0c0c7812 */ /* 0x000fc800078ec0ff */
[----:B------:R-:W-:Y:S02]  /*6e0f0*/  @P5 LOP3.LUT R12, R12, 0x20000, RZ, 0xfc, !PT ;  /* 0x000200000c0c5812 */ /* 0x000fe400078efcff */
[----:B------:R-:W-:Y:S02]  /*6e100*/  LOP3.LUT P2, RZ, R13, 0x4, RZ, 0xc0, !PT ;  /* 0x000000040dff7812 */ /* 0x000fe4000784c0ff */
[----:B------:R-:W-:Y:S02]  /*6e110*/  LOP3.LUT R12, R12, 0xffffbfff, RZ, 0xc0, !PT ;  /* 0xffffbfff0c0c7812 */ /* 0x000fe400078ec0ff */
[----:B------:R-:W-:Y:S02]  /*6e120*/  LOP3.LUT R11, R11, 0xfffbffff, RZ, 0xc0, !PT ;  /* 0xfffbffff0b0b7812 */ /* 0x000fe400078ec0ff */
[----:B------:R-:W-:Y:S02]  /*6e130*/  @P4 LOP3.LUT R12, R12, 0x4000, RZ, 0xfc, !PT ;  /* 0x000040000c0c4812 */ /* 0x000fe400078efcff */
[----:B------:R-:W-:-:S02]  /*6e140*/  ISETP.LT.AND P2, PT, R20, UR15, !P2 ;  /* 0x0000000f14007c0c */ /* 0x000fc4000d741270 */
[----:B------:R-:W-:Y:S02]  /*6e150*/  @P0 LOP3.LUT R11, R11, 0x40000, RZ, 0xfc, !PT ;  /* 0x000400000b0b0812 */ /* 0x000fe400078efcff */
[----:B------:R-:W-:Y:S02]  /*6e160*/  LOP3.LUT R12, R12, 0xfffff7ff, RZ, 0xc0, !PT ;  /* 0xfffff7ff0c0c7812 */ /* 0x000fe400078ec0ff */
[----:B------:R-:W-:Y:S02]  /*6e170*/  LOP3.LUT P0, RZ, R13, 0x2, RZ, 0xc0, !PT ;  /* 0x000000020dff7812 */ /* 0x000fe4000780c0ff */
[----:B------:R-:W-:Y:S01]  /*6e180*/  ISETP.LT.AND P1, PT, R20, UR23, !P1 ;  /* 0x0000001714007c0c */ /* 0x000fe2000cf21270 */
[----:B------:R-:W-:Y:S01]  /*6e190*/  ULDC UR15, c[0x0][0x228] ;  /* 0x00008a00000f7ab9 */ /* 0x000fe20000000800 */
[----:B------:R-:W-:Y:S02]  /*6e1a0*/  @P3 LOP3.LUT R12, R12, 0x800, RZ, 0xfc, !PT ;  /* 0x000008000c0c3812 */ /* 0x000fe400078efcff */
[----:B------:R-:W-:Y:S01]  /*6e1b0*/  ISETP.LT.AND P0, PT, R20, UR11, !P0 ;  /* 0x0000000b14007c0c */ /* 0x000fe2000c701270 */
[----:B------:R-:W-:Y:S01]  /*6e1c0*/  ULDC UR11, c[0x0][0x228] ;  /* 0x00008a00000b7ab9 */ /* 0x000fe20000000800 */
[----:B------:R-:W-:-:S02]  /*6e1d0*/  LOP3.LUT P6, RZ, R27, 0x20000, RZ, 0xc0, !PT ;  /* 0x000200001bff7812 */ /* 0x000fc400078cc0ff */
[----:B------:R-:W-:Y:S02]  /*6e1e0*/  LOP3.LUT R12, R12, 0xfffffeff, RZ, 0xc0, !PT ;  /* 0xfffffeff0c0c7812 */ /* 0x000fe400078ec0ff */
[C---:B------:R-:W-:Y:S02]  /*6e1f0*/  LOP3.LUT P5, RZ, R27.reuse, 0x10000, RZ, 0xc0, !PT ;  /* 0x000100001bff7812 */ /* 0x040fe400078ac0ff */
[----:B------:R-:W-:Y:S01]  /*6e200*/  LOP3.LUT P4, RZ, R27, 0x8000, RZ, 0xc0, !PT ;  /* 0x000080001bff7812 */ /* 0x000fe2000788c0ff */
[----:B------:R-:W-:Y:S01]  /*6e210*/  ULDC UR23, c[0x0][0x228] ;  /* 0x00008a0000177ab9 */ /* 0x000fe20000000800 */
        /* <DEDUP_REMOVED lines=8> */
[----:B------:R-:W-:Y:S01]  /*6e2a0*/  LOP3.LUT P3, RZ, R27, 0x4000, RZ, 0xc0, !PT ;  /* 0x000040001bff7812 */ /* 0x000fe2000786c0ff */
[----:B------:R-:W-:Y:S01]  /*6e2b0*/  ULDC UR19, c[0x0][0x228] ;  /* 0x00008a0000137ab9 */ /* 0x000fe20000000800 */
[----:B------:R-:W-:-:S07]  /*6e2c0*/  @P0 LOP3.LUT R28, R28, 0x800, RZ, 0xfc, !PT ;  /* 0x000008001c1c0812 */ /* 0x000fce00078efcff */
[----:B------:R-:W-:Y:S02]  /*6e2d0*/  @P1 LOP3.LUT R14, R14, 0x80000000, RZ, 0xfc, !PT ;  /* 0x800000000e0e1812 */ /* 0x000fe400078efcff */
[C---:B------:R-:W-:Y:S02]  /*6e2e0*/  LOP3.LUT P1, RZ, R27.reuse, 0x800, RZ, 0xc0, !PT ;  /* 0x000008001bff7812 */ /* 0x040fe4000782c0ff */
[----:B------:R-:W-:Y:S02]  /*6e2f0*/  LOP3.LUT R28, R28, 0xfffffbff, RZ, 0xc0, !PT ;  /* 0xfffffbff1c1c7812 */ /* 0x000fe400078ec0ff */
[----:B------:R-:W-:Y:S02]  /*6e300*/  ISETP.LT.AND P0, PT, R20, UR15, !P1 ;  /* 0x0000000f14007c0c */ /* 0x000fe4000cf01270 */
[----:B------:R-:W-:Y:S02]  /*6e310*/  LOP3.LUT R14, R14, 0xefffffff, RZ, 0xc0, !PT ;  /* 0xefffffff0e0e7812 */ /* 0x000fe400078ec0ff */
[----:B------:R-:W-:Y:S01]  /*6e320*/  LOP3.LUT R27, R27, 0xfffffbff, RZ, 0xc0, !PT ;  /* 0xfffffbff1b1b7812 */ /* 0x000fe200078ec0ff */
[----:B------:R-:W-:-:S04]  /*6e330*/  ULDC UR15, c[0x0][0x228] ;  /* 0x00008a00000f7ab9 */ /* 0x000fc80000000800 */
[----:B------:R-:W-:Y:S02]  /*6e340*/  @P1 LOP3.LUT R28, R28, 0x400, RZ, 0xfc, !PT ;  /* 0x000004001c1c1812 */ /* 0x000fe400078efcff */
[----:B------:R-:W-:Y:S02]  /*6e350*/  LOP3.LUT P1, RZ, R17, 0x8000000, RZ, 0xc0, !PT ;  /* 0x0800000011ff7812 */ /* 0x000fe4000782c0ff */
[----:B------:R-:W-:Y:S02]  /*6e360*/  @P0 LOP3.LUT R14, R14, 0x10000000, RZ, 0xfc, !PT ;  /* 0x100000000e0e0812 */ /* 0x000fe400078efcff */
[----:B------:R-:W-:Y:S02]  /*6e370*/  ISETP.LT.AND P0, PT, R20, UR11, !P2 ;  /* 0x0000000b14007c0c */ /* 0x000fe4000d701270 */
[----:B------:R-:W-:Y:S01]  /*6e380*/  LOP3.LUT R28, R28, 0xffffefff, RZ, 0xc0, !PT ;  /* 0xffffefff1c1c7812 */ /* 0x000fe200078ec0ff */
[----:B------:R-:W-:Y:S01]  /*6e390*/  ULDC UR11, c[0x0][0x228] ;  /* 0x00008a00000b7ab9 */ /* 0x000fe20000000800 */
[----:B------:R-:W-:-:S05]  /*6e3a0*/  LOP3.LUT R14, R14, 0xfdffffff, RZ, 0xc0, !PT ;  /* 0xfdffffff0e0e7812 */ /* 0x000fca00078ec0ff */
[----:B------:R-:W-:Y:S02]  /*6e3b0*/  @P1 LOP3.LUT R27, R27, 0x400, RZ, 0xfc, !PT ;  /* 0x000004001b1b1812 */ /* 0x000fe400078efcff */
[----:B------:R-:W-:Y:S02]  /*6e3c0*/  ISETP.LT.AND P1, PT, R20, UR23, !P3 ;  /* 0x0000001714007c0c */ /* 0x000fe4000df21270 */
[----:B------:R-:W-:Y:S01]  /*6e3d0*/  @P2 LOP3.LUT R28, R28, 0x1000, RZ, 0xfc, !PT ;  /* 0x000010001c1c2812 */ /* 0x000fe200078efcff */
[----:B------:R-:W-:Y:S01]  /*6e3e0*/  ULDC UR23, c[0x0][0x228] ;  /* 0x00008a0000177ab9 */ /* 0x000fe20000000800 */
[----:B------:R-:W-:-:S04]  /*6e3f0*/  @P0 LOP3.LUT R14, R14, 0x2000000, RZ, 0xfc, !PT ;  /* 0x020000000e0e0812 */ /* 0x000fc800078efcff */
[----:B------:R-:W-:Y:S02]  /*6e400*/  LOP3.LUT R14, R14, 0xffbfffff, RZ, 0xc0, !PT ;  /* 0xffbfffff0e0e7812 */ /* 0x000fe400078ec0ff */
[----:B------:R-:W-:-:S03]  /*6e410*/  LOP3.LUT R28, R28, 0xffffdfff, RZ, 0xc0, !PT ;  /* 0xffffdfff1c1c7812 */ /* 0x000fc600078ec0ff */
[----:B------:R-:W-:Y:S02]  /*6e420*/  @P1 LOP3.LUT R14, R14, 0x400000, RZ, 0xfc, !PT ;  /* 0x004000000e0e1812 */ /* 0x000fe400078efcff */
[----:B------:R-:W-:Y:S02]  /*6e430*/  ISETP.LT.AND P1, PT, R20, UR19, !P4 ;  /* 0x0000001314007c0c */ /* 0x000fe4000e721270 */
[----:B------:R-:W-:Y:S02]  /*6e440*/  @P3 LOP3.LUT R28, R28, 0x2000, RZ, 0xfc, !PT ;  /* 0x000020001c1c3812 */ /* 0x000fe400078efcff */
[----:B------:R-:W-:Y:S02]  /*6e450*/  LOP3.LUT P2, RZ, R17, 0x4000000, RZ, 0xc0, !PT ;  /* 0x0400000011ff7812 */ /* 0x000fe4000784c0ff */
[----:B------:R-:W-:Y:S01]  /*6e460*/  LOP3.LUT R14, R14, 0xfff7ffff, RZ, 0xc0, !PT ;  /* 0xfff7ffff0e0e7812 */ /* 0x000fe200078ec0ff */
[----:B------:R-:W-:Y:S01]  /*6e470*/  ULDC UR19, c[0x0][0x228] ;  /* 0x00008a0000137ab9 */ /* 0x000fe20000000800 */
[----:B------:R-:W-:-:S04]  /*6e480*/  LOP3.LUT R28, R28, 0xffffbfff, RZ, 0xc0, !PT ;  /* 0xffffbfff1c1c7812 */ /* 0x000fc800078ec0ff */
[----:B------:R-:W-:Y:S02]  /*6e490*/  @P4 LOP3.LUT R28, R28, 0x4000, RZ, 0xfc, !PT ;  /* 0x000040001c1c4812 */ /* 0x000fe400078efcff */
[----:B------:R-:W-:Y:S02]  /*6e4a0*/  @P1 LOP3.LUT R14, R14, 0x80000, RZ, 0xfc, !PT ;  /* 0x000800000e0e1812 */ /* 0x000fe400078efcff */
[----:B------:R-:W-:Y:S02]  /*6e4b0*/  ISETP.LT.AND P1, PT, R20, UR15, !P5 ;  /* 0x0000000f14007c0c */ /* 0x000fe4000ef21270 */
[----:B------:R-:W-:Y:S02]  /*6e4c0*/  LOP3.LUT R28, R28, 0xffff7fff, RZ, 0xc0, !PT ;  /* 0xffff7fff1c1c7812 */ /* 0x000fe400078ec0ff */
[----:B------:R-:W-:Y:S02]  /*6e4d0*/  LOP3.LUT P4, RZ, R17, 0x1000000, RZ, 0xc0, !PT ;  /* 0x0100000011ff7812 */ /* 0x000fe4000788c0ff */
[----:B------:R-:W-:Y:S01]  /*6e4e0*/  LOP3.LUT R14, R14, 0xfffeffff, RZ, 0xc0, !PT ;  /* 0xfffeffff0e0e7812 */ /* 0x000fe200078ec0ff */
[----:B------:R-:W-:Y:S01]  /*6e4f0*/  ULDC UR15, c[0x0][0x228] ;  /* 0x00008a00000f7ab9 */ /* 0x000fe20000000800 */
[----:B------:R-:W-:-:S04]  /*6e500*/  @P5 LOP3.LUT R28, R28, 0x8000, RZ, 0xfc, !PT ;  /* 0x000080001c1c5812 */ /* 0x000fc800078efcff */
[----:B------:R-:W-:Y:S02]  /*6e510*/  LOP3.LUT R28, R28, 0xfffeffff, RZ, 0xc0, !PT ;  /* 0xfffeffff1c1c7812 */ /* 0x000fe400078ec0ff */
[----:B------:R-:W-:Y:S02]  /*6e520*/  @P1 LOP3.LUT R14, R14, 0x10000, RZ, 0xfc, !PT ;  /* 0x000100000e0e1812 */ /* 0x000fe400078efcff */
[----:B------:R-:W-:Y:S02]  /*6e530*/  ISETP.LT.AND P1, PT, R20, UR11, !P6 ;  /* 0x0000000b14007c0c */ /* 0x000fe4000f721270 */
[----:B------:R-:W-:Y:S02]  /*6e540*/  @P6 LOP3.LUT R28, R28, 0x10000, RZ, 0xfc, !PT ;  /* 0x000100001c1c6812 */ /* 0x000fe400078efcff */
[----:B------:R-:W-:Y:S02]  /*6e550*/  LOP3.LUT P6, RZ, R17, 0x400000, RZ, 0xc0, !PT ;  /* 0x0040000011ff7812 */ /* 0x000fe400078cc0ff */
[----:B------:R-:W-:-:S02]  /*6e560*/  LOP3.LUT R14, R14, 0xffffdfff, RZ, 0xc0, !PT ;  /* 0xffffdfff0e0e7812 */ /* 0x000fc400078ec0ff */
[C---:B------:R-:W-:Y:S02]  /*6e570*/  LOP3.LUT P5, RZ, R17.reuse, 0x800000, RZ, 0xc0, !PT ;  /* 0x0080000011ff7812 */ /* 0x040fe400078ac0ff */
[C---:B------:R-:W-:Y:S02]  /*6e580*/  LOP3.LUT P0, RZ, R17.reuse, 0x10000000, RZ, 0xc0, !PT ;  /* 0x1000000011ff7812 */ /* 0x040fe4000780c0ff */
[----:B------:R-:W-:Y:S02]  /*6e590*/  ISETP.LT.AND P6, PT, R20, UR23, !P6 ;  /* 0x0000001714007c0c */ /* 0x000fe4000f7c1270 */
[----:B------:R-:W-:Y:S01]  /*6e5a0*/  LOP3.LUT R28, R28, 0xfbffffff, RZ, 0xc0, !PT ;  /* 0xfbffffff1c1c7812 */ /* 0x000fe200078ec0ff */
[----:B------:R-:W-:Y:S01]  /*6e5b0*/  ULDC UR23, c[0x0][0x228] ;  /* 0x00008a0000177ab9 */ /* 0x000fe20000000800 */
[----:B------:R-:W-:Y:S02]  /*6e5c0*/  ISETP.LT.AND P4, PT, R20, UR15, !P4 ;  /* 0x0000000f14007c0c */ /* 0x000fe4000e781270 */
[----:B------:R-:W-:Y:S01]  /*6e5d0*/  LOP3.LUT P3, RZ, R17, 0x2000000, RZ, 0xc0, !PT ;  /* 0x0200000011ff7812 */ /* 0x000fe2000786c0ff */
[----:B------:R-:W-:Y:S01]  /*6e5e0*/  ULDC UR11, c[0x0][0x228] ;  /* 0x00008a00000b7ab9 */ /* 0x000fe20000000800 */
[----:B------:R-:W-:-:S02]  /*6e5f0*/  @P1 LOP3.LUT R14, R14, 0x2000, RZ, 0xfc, !PT ;  /* 0x000020000e0e1812 */ /* 0x000fc400078efcff */
[C---:B------:R-:W-:Y:S02]  /*6e600*/  ISETP.LT.AND P2, PT, R20.reuse, UR23, !P2 ;  /* 0x0000001714007c0c */ /* 0x040fe4000d741270 */
[C---:B------:R-:W-:Y:S02]  /*6e610*/  LOP3.LUT P1, RZ, R27.reuse, 0x400, RZ, 0xc0, !PT ;  /* 0x000004001bff7812 */ /* 0x040fe4000782c0ff */
[----:B------:R-:W-:Y:S02]  /*6e620*/  ISETP.LT.AND P5, PT, R20, UR19, !P5 ;  /* 0x0000001314007c0c */ /* 0x000fe4000efa1270 */
[----:B------:R-:W-:Y:S02]  /*6e630*/  LOP3.LUT R14, R14, 0xfffffbff, RZ, 0xc0, !PT ;  /* 0xfffffbff0e0e7812 */ /* 0x000fe400078ec0ff */
[----:B------:R-:W-:Y:S01]  /*6e640*/  LOP3.LUT R27, R27, 0xfffffffe, RZ, 0xc0, !PT ;  /* 0xfffffffe1b1b7812 */ /* 0x000fe200078ec0ff */
[----:B------:R-:W-:Y:S01]  /*6e650*/  ULDC UR19, c[0x0][0x228] ;  /* 0x00008a0000137ab9 */ /* 0x000fe20000000800 */
[----:B------:R-:W-:Y:S01]  /*6e660*/  ULDC UR15, c[0x0][0x228] ;  /* 0x00008a00000f7ab9 */ /* 0x000fe20000000800 */
[----:B------:R-:W-:-:S02]  /*6e670*/  @P6 LOP3.LUT R14, R14, 0x400, RZ, 0xfc, !PT ;  /* 0x000004000e0e6812 */ /* 0x000fc400078efcff */
[----:B------:R-:W-:Y:S02]  /*6e680*/  LOP3.LUT P6, RZ, R16, 0x2000, RZ, 0xc0, !PT ;  /* 0x0000200010ff7812 */ /* 0x000fe400078cc0ff */
[C---:B------:R-:W-:Y:S02]  /*6e690*/  ISETP.LT.AND P3, PT, R20.reuse, UR11, !P3 ;  /* 0x0000000b14007c0c */ /* 0x040fe4000df61270 */
[C---:B------:R-:W-:Y:S01]  /*6e6a0*/  ISETP.LT.AND P1, PT, R20.reuse, UR19, !P1 ;  /* 0x0000001314007c0c */ /* 0x040fe2000cf21270 */
[----:B------:R-:W-:Y:S01]  /*6e6b0*/  ULDC UR23, c[0x0][0x228] ;  /* 0x00008a0000177ab9 */ /* 0x000fe20000000800 */
[----:B------:R-:W-:Y:S02]  /*6e6c0*/  @P2 LOP3.LUT R15, R15, 0x40000000, RZ, 0xfc, !PT ;  /* 0x400000000f0f2812 */ /* 0x000fe400078efcff */
[----:B------:R-:W-:Y:S01]  /*6e6d0*/  ISETP.LT.AND P0, PT, R20, UR15, !P0 ;  /* 0x0000000f14007c0c */ /* 0x000fe2000c701270 */
[----:B------:R-:W-:Y:S01]  /*6e6e0*/  ULDC UR11, c[0x0][0x228] ;  /* 0x00008a00000b7ab9 */ /* 0x000fe20000000800 */
[----:B------:R-:W-:-:S03]  /*6e6f0*/  ULDC UR19, c[0x0][0x228] ;  /* 0x00008a0000137ab9 */ /* 0x000fc60000000800 */
[----:B------:R-:W-:Y:S02]  /*6e700*/  @P6 LOP3.LUT R28, R28, 0x4000000, RZ, 0xfc, !PT ;  /* 0x040000001c1c6812 */ /* 0x000fe400078efcff */
[----:B------:R-:W-:Y:S02]  /*6e710*/  LOP3.LUT P6, RZ, R16, 0x1000, RZ, 0xc0, !PT ;  /* 0x0000100010ff7812 */ /* 0x000fe400078cc0ff */
[----:B------:R-:W-:Y:S01]  /*6e720*/  LOP3.LUT R15, R15, 0xf7ffffff, RZ, 0xc0, !PT ;  /* 0xf7ffffff0f0f7812 */ /* 0x000fe200078ec0ff */
[----:B------:R-:W-:Y:S01]  /*6e730*/  ULDC UR15, c[0x0][0x228] ;  /* 0x00008a00000f7ab9 */ /* 0x000fe20000000800 */
[----:B------:R-:W-:-:S09]  /*6e740*/  LOP3.LUT R28, R28, 0xf7ffffff, RZ, 0xc0, !PT ;  /* 0xf7ffffff1c1c7812 */ /* 0x000fd200078ec0ff */
        /* <DEDUP_REMOVED lines=13> */
[----:B------:R-:W-:-:S13]  /*6e820*/  LOP3.LUT P6, RZ, R16, 0x80, RZ, 0xc0, !PT ;  /* 0x0000008010ff7812 */ /* 0x000fda00078cc0ff */
        /* <DEDUP_REMOVED lines=32> */
[----:B------:R-:W-:Y:S01]  /*6ea30*/  @P0 LOP3.LUT R15, R15, 0x1000000, RZ, 0xfc, !PT ;  /* 0x010000000f0f0812 */ /* 0x000fe200078efcff */
[----:B------:R-:W-:-:S03]  /*6ea40*/  ULDC UR11, c[0x0][0x228] ;  /* 0x00008a00000b7ab9 */ /* 0x000fc60000000800 */
[----:B------:R-:W-:-:S07]  /*6ea50*/  LOP3.LUT R15, R15, 0xffdfffff, RZ, 0xc0, !PT ;  /* 0xffdfffff0f0f7812 */ /* 0x000fce00078ec0ff */
        /* <DEDUP_REMOVED lines=24> */
[----:B------:R-:W-:Y:S02]  /*6ebe0*/  LOP3.LUT R15, R15, 0xffffffbf, RZ, 0xc0, !PT ;  /* 0xffffffbf0f0f7812 */ /* 0x000fe400078ec0ff */
[----:B------:R-:W-:Y:S02]  /*6ebf0*/  @P5 LOP3.LUT R14, R14, 0x80, RZ, 0xfc, !PT ;  /* 0x000000800e0e5812 */ /* 0x000fe400078efcff */
[C---:B------:R-:W-:Y:S02]  /*6ec00*/  LOP3.LUT P2, RZ, R16.reuse, 0x20000, RZ, 0xc0, !PT ;  /* 0x0002000010ff7812 */ /* 0x040fe4000784c0ff */
[C---:B------:R-:W-:Y:S02]  /*6ec10*/  LOP3.LUT P1, RZ, R16.reuse, 0x40000, RZ, 0xc0, !PT ;  /* 0x0004000010ff7812 */ /* 0x040fe4000782c0ff */
[----:B------:R-:W-:-:S02]  /*6ec20*/  LOP3.LUT P0, RZ, R16, 0x80000, RZ, 0xc0, !PT ;  /* 0x0008000010ff7812 */ /* 0x000fc4000780c0ff */
[----:B------:R-:W-:Y:S02]  /*6ec30*/  LOP3.LUT R17, R17, 0xffdfffff, RZ, 0xc0, !PT ;  /* 0xffdfffff11117812 */ /* 0x000fe400078ec0ff */
[----:B------:R-:W-:Y:S01]  /*6ec40*/  LOP3.LUT R11, R11, 0xdfffffff, RZ, 0xc0, !PT ;  /* 0xdfffffff0b0b7812 */ /* 0x000fe200078ec0ff */
[----:B------:R-:W-:Y:S01]  /*6ec50*/  ULDC UR23, c[0x0][0x228] ;  /* 0x00008a0000177ab9 */ /* 0x000fe20000000800 */
[----:B------:R-:W-:Y:S02]  /*6ec60*/  @P6 LOP3.LUT R15, R15, 0x40, RZ, 0xfc, !PT ;  /* 0x000000400f0f6812 */ /* 0x000fe400078efcff */
[----:B------:R-:W-:-:S04]  /*6ec70*/  LOP3.LUT P6, RZ, R27, 0x10, RZ, 0xc0, !PT ;  /* 0x000000101bff7812 */ /* 0x000fc800078cc0ff */
[----:B------:R-:W-:Y:S02]  /*6ec80*/  ISETP.LT.AND P6, PT, R20, UR19, !P6 ;  /* 0x0000001314007c0c */ /* 0x000fe4000f7c1270 */
[----:B------:R-:W-:Y:S02]  /*6ec90*/  LOP3.LUT R15, R15, 0xfffffff7, RZ, 0xc0, !PT ;  /* 0xfffffff70f0f7812 */ /* 0x000fe400078ec0ff */
[----:B------:R-:W-:Y:S02]  /*6eca0*/  LOP3.LUT R14, R14, 0xffffffef, RZ, 0xc0, !PT ;  /* 0xffffffef0e0e7812 */ /* 0x000fe400078ec0ff */
[----:B------:R-:W-:Y:S02]  /*6ecb0*/  LOP3.LUT P5, RZ, R16, 0x4000, RZ, 0xc0, !PT ;  /* 0x0000400010ff7812 */ /* 0x000fe400078ac0ff */
[----:B------:R-:W-:Y:S02]  /*6ecc0*/  ISETP.LT.AND P1, PT, R20, UR54, !P1 ;  /* 0x0000003614007c0c */ /* 0x000fe4000cf21270 */
[----:B------:R-:W-:Y:S01]  /*6ecd0*/  LOP3.LUT R10, R10, 0xfffdffff, RZ, 0xc0, !PT ;  /* 0xfffdffff0a0a7812 */ /* 0x000fe200078ec0ff */
[----:B------:R-:W-:-:S02]  /*6ece0*/  ULDC UR19, c[0x0][0x228] ;  /* 0x00008a0000137ab9 */ /* 0x000fc40000000800 */
[----:B------:R-:W-:Y:S02]  /*6ecf0*/  @P6 LOP3.LUT R15, R15, 0x8, RZ, 0xfc, !PT ;  /* 0x000000080f0f6812 */ /* 0x000fe400078efcff */
[----:B------:R-:W-:-:S04]  /*6ed00*/  LOP3.LUT P6, RZ, R27, 0x8, RZ, 0xc0, !PT ;  /* 0x000000081bff7812 */ /* 0x000fc800078cc0ff */
[----:B------:R-:W-:Y:S02]  /*6ed10*/  ISETP.LT.AND P6, PT, R20, UR15, !P6 ;  /* 0x0000000f14007c0c */ /* 0x000fe4000f7c1270 */
[----:B------:R-:W-:Y:S02]  /*6ed20*/  LOP3.LUT R15, R15, 0xfffffffe, RZ, 0xc0, !PT ;  /* 0xfffffffe0f0f7812 */ /* 0x000fe400078ec0ff */
[----:B------:R-:W-:Y:S01]  /*6ed30*/  @P4 LOP3.LUT R14, R14, 0x10, RZ, 0xfc, !PT ;  /* 0x000000100e0e4812 */ /* 0x000fe200078efcff */
[----:B------:R-:W-:-:S08]  /*6ed40*/  ULDC UR15, c[0x0][0x228] ;  /* 0x00008a00000f7ab9 */ /* 0x000fd00000000800 */
[----:B------:R-:W-:Y:S02]  /*6ed50*/  @P6 LOP3.LUT R15, R15, 0x1, RZ, 0xfc, !PT ;  /* 0x000000010f0f6812 */ /* 0x000fe400078efcff */
[----:B------:R-:W-:Y:S02]  /*6ed60*/  LOP3.LUT P6, RZ, R27, 0x4, RZ, 0xc0, !PT ;  /* 0x000000041bff7812 */ /* 0x000fe400078cc0ff */
[----:B------:R-:W-:Y:S02]  /*6ed70*/  LOP3.LUT R14, R14, 0xfffffffd, RZ, 0xc0, !PT ;  /* 0xfffffffd0e0e7812 */ /* 0x000fe400078ec0ff */
[----:B------:R-:W-:Y:S02]  /*6ed80*/  ISETP.LT.AND P6, PT, R20, UR11, !P6 ;  /* 0x0000000b14007c0c */ /* 0x000fe4000f7c1270 */
[----:B------:R-:W-:Y:S02]  /*6ed90*/  @P3 LOP3.LUT R14, R14, 0x2, RZ, 0xfc, !PT ;  /* 0x000000020e0e3812 */ /* 0x000fe400078efcff */
[----:B------:R-:W-:-:S02]  /*6eda0*/  LOP3.LUT P4, RZ, R16, 0x8000, RZ, 0xc0, !PT ;  /* 0x0000800010ff7812 */ /* 0x000fc4000788c0ff */
[C---:B------:R-:W-:Y:S02]  /*6edb0*/  LOP3.LUT P3, RZ, R16.reuse, 0x10000, RZ, 0xc0, !PT ;  /* 0x0001000010ff7812 */ /* 0x040fe4000786c0ff */
[----:B------:R-:W-:Y:S01]  /*6edc0*/  LOP3.LUT R16, R16, 0xdfffffff, RZ, 0xc0, !PT ;  /* 0xdfffffff10107812 */ /* 0x000fe200078ec0ff */
[----:B------:R-:W-:-:S04]  /*6edd0*/  ULDC UR11, c[0x0][0x228] ;  /* 0x00008a00000b7ab9 */ /* 0x000fc80000000800 */
[----:B------:R-:W-:Y:S02]  /*6ede0*/  @P6 LOP3.LUT R16, R16, 0x20000000, RZ, 0xfc, !PT ;  /* 0x2000000010106812 */ /* 0x000fe400078efcff */
[----:B------:R-:W-:-:S04]  /*6edf0*/  LOP3.LUT P6, RZ, R27, 0x2, RZ, 0xc0, !PT ;  /* 0x000000021bff7812 */ /* 0x000fc800078cc0ff */
[----:B------:R-:W-:Y:S02]  /*6ee00*/  ISETP.LT.AND P6, PT, R20, UR4, !P6 ;  /* 0x0000000414007c0c */ /* 0x000fe4000f7c1270 */
[----:B------:R-:W-:Y:S02]  /*6ee10*/  LOP3.LUT R16, R16, 0xfbffffff, RZ, 0xc0, !PT ;  /* 0xfbffffff10107812 */ /* 0x000fe400078ec0ff */
[----:B------:R-:W-:Y:S02]  /*6ee20*/  LOP3.LUT R12, R12, 0x7fffffff, RZ, 0xc0, !PT ;  /* 0x7fffffff0c0c7812 */ /* 0x000fe400078ec0ff */
[----:B------:R-:W-:Y:S02]  /*6ee30*/  LOP3.LUT R14, R14, 0xbfffffff, RZ, 0xc0, !PT ;  /* 0xbfffffff0e0e7812 */ /* 0x000fe400078ec0ff */
[----:B--2---:R-:W-:Y:S02]  /*6ee40*/  LOP3.LUT R29, R29, 0xfffffdff, RZ, 0xc0, !PT ;  /* 0xfffffdff1d1d7812 */ /* 0x004fe400078ec0ff */
[----:B------:R-:W-:Y:S01]  /*6ee50*/  LOP3.LUT R15, R15, 0xdfffffff, RZ, 0xc0, !PT ;  /* 0xdfffffff0f0f7812 */ /* 0x000fe200078ec0ff */
[----:B------:R-:W-:-:S02]  /*6ee60*/  ULDC UR4, c[0x0][0x228] ;  /* 0x00008a0000047ab9 */ /* 0x000fc40000000800 */
[----:B------:R-:W-:Y:S02]  /*6ee70*/  @P6 LOP3.LUT R16, R16, 0x4000000, RZ, 0xfc, !PT ;  /* 0x0400000010106812 */ /* 0x000fe400078efcff */
[----:B------:R-:W-:-:S04]  /*6ee80*/  LOP3.LUT P6, RZ, R27, 0x1, RZ, 0xc0, !PT ;  /* 0x000000011bff7812 */ /* 0x000fc800078cc0ff */
[----:B------:R-:W-:Y:S02]  /*6ee90*/  ISETP.LT.AND P6, PT, R20, UR8, !P6 ;  /* 0x0000000814007c0c */ /* 0x000fe4000f7c1270 */
[----:B------:R-:W-:-:S11]  /*6eea0*/  LOP3.LUT R16, R16, 0xff7fffff, RZ, 0xc0, !PT ;  /* 0xff7fffff10107812 */ /* 0x000fd600078ec0ff */
[----:B------:R-:W-:Y:S02]  /*6eeb0*/  @P6 LOP3.LUT R16, R16, 0x800000, RZ, 0xfc, !PT ;  /* 0x0080000010106812 */ /* 0x000fe400078efcff */
[----:B------:R-:W-:-:S04]  /*6eec0*/  LOP3.LUT P6, RZ, R28, 0x80000000, RZ, 0xc0, !PT ;  /* 0x800000001cff7812 */ /* 0x000fc800078cc0ff */
[----:B------:R-:W-:-:S13]  /*6eed0*/  ISETP.LT.AND P6, PT, R20, UR12, !P6 ;  /* 0x0000000c14007c0c */ /* 0x000fda000f7c1270 */
        /* <DEDUP_REMOVED lines=53> */
[C---:B------:R-:W-:Y:S02]  /*6f230*/  LOP3.LUT P6, RZ, R13.reuse, 0x1000, RZ, 0xc0, !PT ;  /* 0x000010000dff7812 */ /* 0x040fe400078cc0ff */
        /* <DEDUP_REMOVED lines=55> */
[----:B------:R-:W-:Y:S02]  /*6f5b0*/  LOP3.LUT P5, RZ, R13, 0x20, RZ, 0xc0, !PT ;  /* 0x000000200dff7812 */ /* 0x000fe400078ac0ff */
[----:B------:R-:W-:Y:S02]  /*6f5c0*/  ISETP.LT.AND P4, PT, R19, UR23, !P4 ;  /* 0x0000001713007c0c */ /* 0x000fe4000e781270 */
[----:B------:R-:W-:Y:S02]  /*6f5d0*/  LOP3.LUT P0, RZ, R16, 0x100000, RZ, 0xc0, !PT ;  /* 0x0010000010ff7812 */ /* 0x000fe4000780c0ff */
[----:B------:R-:W-:Y:S01]  /*6f5e0*/  LOP3.LUT P3, RZ, R13, 0x8, RZ, 0xc0, !PT ;  /* 0x000000080dff7812 */ /* 0x000fe2000786c0ff */
[----:B------:R-:W-:-:S02]  /*6f5f0*/  ULDC UR19, c[0x0][0x228] ;  /* 0x00008a0000137ab9 */ /* 0x000fc40000000800 */
[----:B------:R-:W-:Y:S02]  /*6f600*/  @P6 LOP3.LUT R12, R12, 0x400000, RZ, 0xfc, !PT ;  /* 0x004000000c0c6812 */ /* 0x000fe400078efcff */
[----:B------:R-:W-:Y:S02]  /*6f610*/  LOP3.LUT P6, RZ, R28, 0x20000, RZ, 0xc0, !PT ;  /* 0x000200001cff7812 */ /* 0x000fe400078cc0ff */
[C---:B------:R-:W-:Y:S02]  /*6f620*/  ISETP.LT.AND P5, PT, R19.reuse, UR11, !P5 ;  /* 0x0000000b13007c0c */ /* 0x040fe4000efa1270 */
        /* <DEDUP_REMOVED lines=8> */
[----:B------:R-:W-:-:S05]  /*6f6b0*/  ULDC UR23, c[0x0][0x228] ;  /* 0x00008a0000177ab9 */ /* 0x000fca0000000800 */
[----:B------:R-:W-:Y:S02]  /*6f6c0*/  @P6 LOP3.LUT R12, R12, 0x80000, RZ, 0xfc, !PT ;  /* 0x000800000c0c6812 */ /* 0x000fe400078efcff */
        /* <DEDUP_REMOVED lines=12> */
[C---:B------:R-:W-:Y:S01]  /*6f790*/  ISETP.LT.AND P1, PT, R19.reuse, UR23, !P1 ;  /* 0x0000001713007c0c */ /* 0x040fe2000cf21270 */
        /* <DEDUP_REMOVED lines=21> */
[----:B------:R-:W-:Y:S02]  /*6f8f0*/  LOP3.LUT P1, RZ, R28, 0x400, RZ, 0xc0, !PT ;  /* 0x000004001cff7812 */ /* 0x000fe4000782c0ff */
        /* <DEDUP_REMOVED lines=41> */
[----:B------:R-:W-:Y:S02]  /*6fb90*/  LOP3.LUT P0, RZ, R17, 0x10000000, RZ, 0xc0, !PT ;  /* 0x1000000011ff7812 */ /* 0x000fe4000780c0ff */
        /* <DEDUP_REMOVED lines=8> */
[----:B------:R-:W-:Y:S02]  /*6fc20*/  LOP3.LUT P1, RZ, R28, 0x200, RZ, 0xc0, !PT ;  /* 0x000002001cff7812 */ /* 0x000fe4000782c0ff */
        /* <DEDUP_REMOVED lines=8> */
[----:B------:R-:W-:Y:S01]  /*6fcb0*/  ISETP.LT.AND P1, PT, R19, UR19, !P1 ;  /* 0x0000001313007c0c */ /* 0x000fe2000cf21270 */
        /* <DEDUP_REMOVED lines=82> */
[----:B------:R-:W-:Y:S01]  /*701e0*/  LOP3.LUT P0, RZ, R16, 0x80000, RZ, 0xc0, !PT ;  /* 0x0008000010ff7812 */ /* 0x000fe2000780c0ff */
[----:B------:R-:W-:-:S02]  /*701f0*/  ULDC UR11, c[0x0][0x228] ;  /* 0x00008a00000b7ab9 */ /* 0x000fc40000000800 */
[----:B------:R-:W-:Y:S02]  /*70200*/  @P6 LOP3.LUT R15, R15, 0x100, RZ, 0xfc, !PT ;  /* 0x000001000f0f6812 */ /* 0x000fe400078efcff */
[----:B------:R-:W-:-:S04]  /*70210*/  LOP3.LUT P6, RZ, R28, 0x10, RZ, 0xc0, !PT ;  /* 0x000000101cff7812 */ /* 0x000fc800078cc0ff */
[----:B------:R-:W-:Y:S02]  /*70220*/  ISETP.LT.AND P6, PT, R19, UR23, !P6 ;  /* 0x0000001713007c0c */ /* 0x000fe4000f7c1270 */
[----:B------:R-:W-:Y:S02]  /*70230*/  LOP3.LUT R15, R15, 0xffffffdf, RZ, 0xc0, !PT ;  /* 0xffffffdf0f0f7812 */ /* 0x000fe400078ec0ff */
[----:B------:R-:W-:Y:S02]  /*70240*/  LOP3.LUT R14, R14, 0xfffffff7, RZ, 0xc0, !PT ;  /* 0xfffffff70e0e7812 */ /* 0x000fe400078ec0ff */
[----:B------:R-:W-:Y:S02]  /*70250*/  LOP3.LUT P5, RZ, R16, 0x4000, RZ, 0xc0, !PT ;  /* 0x0000400010ff7812 */ /* 0x000fe400078ac0ff */
[----:B------:R-:W-:Y:S02]  /*70260*/  LOP3.LUT R17, R17, 0xffefffff, RZ, 0xc0, !PT ;  /* 0xffefffff11117812 */ /* 0x000fe400078ec0ff */
[----:B------:R-:W-:Y:S01]  /*70270*/  LOP3.LUT R11, R11, 0x7fffffff, RZ, 0xc0, !PT ;  /* 0x7fffffff0b0b7812 */ /* 0x000fe200078ec0ff */
[----:B------:R-:W-:-:S02]  /*70280*/  ULDC UR23, c[0x0][0x228] ;  /* 0x00008a0000177ab9 */ /* 0x000fc40000000800 */
        /* <DEDUP_REMOVED lines=19> */
[----:B------:R-:W-:Y:S01]  /*703c0*/  LOP3.LUT R16, R16, 0xefffffff, RZ, 0xc0, !PT ;  /* 0xefffffff10107812 */ /* 0x000fe200078ec0ff */
[----:B------:R-:W-:Y:S01]  /*703d0*/  STL [R1+0x1f64], R10 ;  /* 0x001f640a01007387 */ /* 0x000fe20000100800 */
[----:B------:R-:W-:-:S09]  /*703e0*/  ULDC UR11, c[0x0][0x228] ;  /* 0x00008a00000b7ab9 */ /* 0x000fd20000000800 */
        /* <DEDUP_REMOVED lines=34> */
[----:B------:R-:W-:Y:S02]  /*70610*/  ISETP.LT.AND P2, PT, R19, UR59, !P0 ;  /* 0x0000003b13007c0c */ /* 0x000fe4000c741270 */
[----:B------:R-:W-:Y:S02]  /*70620*/  LOP3.LUT P0, RZ, R13, 0x8000, RZ, 0xc0, !PT ;  /* 0x000080000dff7812 */ /* 0x000fe4000780c0ff */
[----:B------:R-:W-:-:S05]  /*70630*/  LOP3.LUT R29, R29, 0xfeffffff, RZ, 0xc0, !PT ;  /* 0xfeffffff1d1d7812 */ /* 0x000fca00078ec0ff */
[----:B------:R-:W-:Y:S02]  /*70640*/  @P6 LOP3.LUT R11, R11, 0x80000000, RZ, 0xfc, !PT ;  /* 0x800000000b0b6812 */ /* 0x000fe400078efcff */
[----:B------:R-:W-:-:S04]  /*70650*/  LOP3.LUT P6, RZ, R13, 0x40, RZ, 0xc0, !PT ;  /* 0x000000400dff7812 */ /* 0x000fc800078cc0ff */
[----:B------:R-:W-:-:S04]  /*70660*/  @P0 LOP3.LUT R29, R29, 0x1000000, RZ, 0xfc, !PT ;  /* 0x010000001d1d0812 */ /* 0x000fc800078efcff */
[----:B------:R-:W-:-:S05]  /*70670*/  LOP3.LUT R29, R29, 0xfffeffff, RZ, 0xc0, !PT ;  /* 0xfffeffff1d1d7812 */ /* 0x000fca00078ec0ff */
        /* <DEDUP_REMOVED lines=9> */
[----:B------:R-:W-:-:S04]  /*70710*/  LOP3.LUT R17, R17, 0xfffffffb, RZ, 0xc0, !PT ;  /* 0xfffffffb11117812 */ /* 0x000fc800078ec0ff */
[----:B------:R-:W-:-:S05]  /*70720*/  @P5 LOP3.LUT R17, R17, 0x4, RZ, 0xfc, !PT ;  /* 0x0000000411115812 */ /* 0x000fca00078efcff */
[----:B------:R-:W-:Y:S02]  /*70730*/  @P6 LOP3.LUT R29, R29, 0x80000, RZ, 0xfc, !PT ;  /* 0x000800001d1d6812 */ /* 0x000fe400078efcff */
[----:B------:R-:W-:Y:S02]  /*70740*/  LOP3.LUT P6, RZ, R13, 0x400, RZ, 0xc0, !PT ;  /* 0x000004000dff7812 */ /* 0x000fe400078cc0ff */
[----:B------:R-:W-:Y:S02]  /*70750*/  ISETP.LT.AND P5, PT, R19, UR47, !P3 ;  /* 0x0000002f13007c0c */ /* 0x000fe4000dfa1270 */
[----:B------:R-:W-:Y:S02]  /*70760*/  LOP3.LUT R29, R29, 0xffefffff, RZ, 0xc0, !PT ;  /* 0xffefffff1d1d7812 */ /* 0x000fe400078ec0ff */
[----:B------:R-:W-:Y:S02]  /*70770*/  LOP3.LUT R11, R11, 0xefffffff, RZ, 0xc0, !PT ;  /* 0xefffffff0b0b7812 */ /* 0x000fe400078ec0ff */
[----:B------:R-:W-:-:S05]  /*70780*/  ISETP.LT.AND P3, PT, R19, UR55, !P1 ;  /* 0x0000003713007c0c */ /* 0x000fca000cf61270 */
[----:B------:R-:W-:Y:S02]  /*70790*/  @P6 LOP3.LUT R29, R29, 0x100000, RZ, 0xfc, !PT ;  /* 0x001000001d1d6812 */ /* 0x000fe400078efcff */
[----:B------:R-:W-:Y:S02]  /*707a0*/  LOP3.LUT P6, RZ, R13, 0x800, RZ, 0xc0, !PT ;  /* 0x000008000dff7812 */ /* 0x000fe400078cc0ff */
[----:B------:R-:W-:Y:S02]  /*707b0*/  @P5 LOP3.LUT R11, R11, 0x10000000, RZ, 0xfc, !PT ;  /* 0x100000000b0b5812 */ /* 0x000fe400078efcff */
[----:B------:R-:W-:Y:S02]  /*707c0*/  LOP3.LUT R29, R29, 0xffdfffff, RZ, 0xc0, !PT ;  /* 0xffdfffff1d1d7812 */ /* 0x000fe400078ec0ff */
[----:B------:R-:W-:-:S04]  /*707d0*/  LOP3.LUT R11, R11, 0xfdffffff, RZ, 0xc0, !PT ;  /* 0xfdffffff0b0b7812 */ /* 0x000fc800078ec0ff */
[----:B------:R-:W-:-:S03]  /*707e0*/  @P4 LOP3.LUT R11, R11, 0x2000000, RZ, 0xfc, !PT ;  /* 0x020000000b0b4812 */ /* 0x000fc600078efcff */
[----:B------:R-:W-:Y:S02]  /*707f0*/  @P6 LOP3.LUT R29, R29, 0x200000, RZ, 0xfc, !PT ;  /* 0x002000001d1d6812 */ /* 0x000fe400078efcff */
[----:B------:R-:W-:Y:S02]  /*70800*/  LOP3.LUT P6, RZ, R13, 0x1000, RZ, 0xc0, !PT ;  /* 0x000010000dff7812 */ /* 0x000fe400078cc0ff */
[----:B------:R-:W-:Y:S02]  /*70810*/  LOP3.LUT R11, R11, 0xffbfffff, RZ, 0xc0, !PT ;  /* 0xffbfffff0b0b7812 */ /* 0x000fe400078ec0ff */
[----:B------:R-:W-:Y:S02]  /*70820*/  LOP3.LUT P1, RZ, R16, 0x100000, RZ, 0xc0, !PT ;  /* 0x0010000010ff7812 */ /* 0x000fe4000782c0ff */
[----:B------:R-:W-:Y:S02]  /*70830*/  @P3 LOP3.LUT R11, R11, 0x400000, RZ, 0xfc, !PT ;  /* 0x004000000b0b3812 */ /* 0x000fe400078efcff */
[----:B------:R-:W-:-:S02]  /*70840*/  LOP3.LUT R29, R29, 0xffbfffff, RZ, 0xc0, !PT ;  /* 0xffbfffff1d1d7812 */ /* 0x000fc400078ec0ff */
[----:B------:R-:W-:Y:S02]  /*70850*/  ISETP.LT.AND P1, PT, R19, UR4, !P1 ;  /* 0x0000000413007c0c */ /* 0x000fe4000cf21270 */
[----:B------:R-:W-:Y:S02]  /*70860*/  LOP3.LUT P0, RZ, R13, 0x10000, RZ, 0xc0, !PT ;  /* 0x000100000dff7812 */ /* 0x000fe4000780c0ff */
[----:B------:R-:W-:Y:S01]  /*70870*/  LOP3.LUT R11, R11, 0xfff7ffff, RZ, 0xc0, !PT ;  /* 0xfff7ffff0b0b7812 */ /* 0x000fe200078ec0ff */
[----:B------:R-:W-:Y:S01]  /*70880*/  STL [R1+0x1f68], R12 ;  /* 0x001f680c01007387 */ /* 0x000fe20000100800 */
[C---:B------:R-:W-:Y:S02]  /*70890*/  LOP3.LUT P5, RZ, R13.reuse, 0x20, RZ, 0xc0, !PT ;  /* 0x000000200dff7812 */ /* 0x040fe400078ac0ff */
[----:B------:R-:W-:Y:S02]  /*708a0*/  LOP3.LUT P4, RZ, R13, 0x10, RZ, 0xc0, !PT ;  /* 0x000000100dff7812 */ /* 0x000fe4000788c0ff */
[----:B------:R-:W-:-:S02]  /*708b0*/  @P6 LOP3.LUT R29, R29, 0x400000, RZ, 0xfc, !PT ;  /* 0x004000001d1d6812 */ /* 0x000fc400078efcff */
[----:B------:R-:W-:Y:S02]  /*708c0*/  @P2 LOP3.LUT R11, R11, 0x80000, RZ, 0xfc, !PT ;  /* 0x000800000b0b2812 */ /* 0x000fe400078efcff */
[----:B------:R-:W-:Y:S02]  /*708d0*/  LOP3.LUT P6, RZ, R13, 0x2000, RZ, 0xc0, !PT ;  /* 0x000020000dff7812 */ /* 0x000fe400078cc0ff */
[----:B------:R-:W-:Y:S02]  /*708e0*/  ISETP.LT.AND P0, PT, R18, UR23, !P0 ;  /* 0x0000001712007c0c */ /* 0x000fe4000c701270 */
[----:B------:R-:W-:Y:S02]  /*708f0*/  LOP3.LUT R29, R29, 0xff7fffff, RZ, 0xc0, !PT ;  /* 0xff7fffff1d1d7812 */ /* 0x000fe400078ec0ff */
[----:B------:R-:W-:Y:S01]  /*70900*/  LOP3.LUT R11, R11, 0xfffeffff, RZ, 0xc0, !PT ;  /* 0xfffeffff0b0b7812 */ /* 0x000fe200078ec0ff */
[----:B------:R-:W-:Y:S01]  /*70910*/  STL [R1+0x1f6c], R14 ;  /* 0x001f6c0e01007387 */ /* 0x000fe20000100800 */
[----:B------:R-:W-:Y:S01]  /*70920*/  ULDC UR23, c[0x0][0x228] ;  /* 0x00008a0000177ab9 */ /* 0x000fe20000000800 */
[----:B------:R-:W-:-:S02]  /*70930*/  LOP3.LUT P3, RZ, R13, 0x8, RZ, 0xc0, !PT ;  /* 0x000000080dff7812 */ /* 0x000fc4000786c0ff */
[----:B------:R-:W-:Y:S01]  /*70940*/  @P1 LOP3.LUT R11, R11, 0x10000, RZ, 0xfc, !PT ;  /* 0x000100000b0b1812 */ /* 0x000fe200078efcff */
[----:B------:R-:W-:-:S03]  /*70950*/  ULDC UR4, c[0x0][0x228] ;  /* 0x00008a0000047ab9 */ /* 0x000fc60000000800 */
[----:B------:R-:W-:Y:S02]  /*70960*/  LOP3.LUT R11, R11, 0xffff7fff, RZ, 0xc0, !PT ;  /* 0xffff7fff0b0b7812 */ /* 0x000fe400078ec0ff */
[----:B------:R-:W-:Y:S02]  /*70970*/  @P6 LOP3.LUT R29, R29, 0x800000, RZ, 0xfc, !PT ;  /* 0x008000001d1d6812 */ /* 0x000fe400078efcff */
[----:B------:R-:W-:Y:S02]  /*70980*/  @P0 LOP3.LUT R11, R11, 0x8000, RZ, 0xfc, !PT ;  /* 0x000080000b0b0812 */ /* 0x000fe400078efcff */
[----:B------:R-:W-:-:S04]  /*70990*/  LOP3.LUT P0, RZ, R29, 0x1000000, RZ, 0xc0, !PT ;  /* 0x010000001dff7812 */ /* 0x000fc8000780c0ff */
[C---:B------:R-:W-:Y:S02]  /*709a0*/  ISETP.LT.AND P0, PT, R18.reuse, UR19, !P0 ;  /* 0x0000001312007c0c */ /* 0x040fe4000c701270 */
[----:B------:R-:W-:Y:S02]  /*709b0*/  LOP3.LUT P6, RZ, R13, 0x4000, RZ, 0xc0, !PT ;  /* 0x000040000dff7812 */ /* 0x000fe400078cc0ff */
[----:B------:R-:W-:Y:S01]  /*709c0*/  LOP3.LUT R11, R11, 0xffffbfff, RZ, 0xc0, !PT ;  /* 0xffffbfff0b0b7812 */ /* 0x000fe200078ec0ff */
[----:B------:R-:W-:Y:S04]  /*709d0*/  STL [R1+0x1f70], R15 ;  /* 0x001f700f01007387 */ /* 0x000fe80000100800 */
[----:B0-----:R-:W2:Y:S01]  /*709e0*/  LDL.LU R0, [R1] ;  /* 0x0000000001007983 */ /* 0x001ea20000300800 */
[----:B------:R-:W-:Y:S01]  /*709f0*/  ISETP.LT.AND P6, PT, R18, UR15, !P6 ;  /* 0x0000000f12007c0c */ /* 0x000fe2000f7c1270 */
[----:B------:R-:W-:Y:S01]  /*70a00*/  ULDC UR19, c[0x0][0x228] ;  /* 0x00008a0000137ab9 */ /* 0x000fe20000000800 */
[----:B------:R-:W-:Y:S01]  /*70a10*/  ULDC UR15, c[0x0][0x228] ;  /* 0x00008a00000f7ab9 */ /* 0x000fe20000000800 */
[----:B------:R-:W-:-:S02]  /*70a20*/  LOP3.LUT P2, RZ, R13, 0x4, RZ, 0xc0, !PT ;  /* 0x000000040dff7812 */ /* 0x000fc4000784c0ff */
[----:B------:R-:W-:Y:S01]  /*70a30*/  LOP3.LUT P1, RZ, R13, 0x2, RZ, 0xc0, !PT ;  /* 0x000000020dff7812 */ /* 0x000fe2000782c0ff */
[----:B------:R-:W3:Y:S04]  /*70a40*/  LDL.LU R20, [R1+0x1388] ;  /* 0x0013880001147983 */ /* 0x000ee80000300800 */
[----:B------:R-:W4:Y:S04]  /*70a50*/  LDL.LU R19, [R1+0x1318] ;  /* 0x0013180001137983 */ /* 0x000f280000300800 */
[----:B------:R-:W4:Y:S01]  /*70a60*/  LDL.LU R26, [R1+0x1bc] ;  /* 0x0001bc00011a7983 */ /* 0x000f220000300800 */
[----:B------:R-:W-:-:S03]  /*70a70*/  @P0 LOP3.LUT R11, R11, 0x4000, RZ, 0xfc, !PT ;  /* 0x000040000b0b0812 */ /* 0x000fc600078efcff */
[----:B-1----:R-:W4:Y:S01]  /*70a80*/  LDL.LU R9, [R1+0x1224] ;  /* 0x0012240001097983 */ /* 0x002f220000300800 */
[----:B------:R-:W-:Y:S02]  /*70a90*/  LOP3.LUT P0, RZ, R13, 0x1, RZ, 0xc0, !PT ;  /* 0x000000010dff7812 */ /* 0x000fe4000780c0ff */
[----:B------:R-:W-:Y:S01]  /*70aa0*/  LOP3.LUT R11, R11, 0xffffdfff, RZ, 0xc0, !PT ;  /* 0xffffdfff0b0b7812 */ /* 0x000fe200078ec0ff */
[----:B------:R-:W4:Y:S01]  /*70ab0*/  LDL.LU R8, [R1+0x12d0] ;  /* 0x0012d00001087983 */ /* 0x000f220000300800 */
[----:B------:R-:W-:-:S03]  /*70ac0*/  LOP3.LUT R13, R13, 0x7fffffff, RZ, 0xc0, !PT ;  /* 0x7fffffff0d0d7812 */ /* 0x000fc600078ec0ff */
[----:B------:R-:W4:Y:S01]  /*70ad0*/  LDL.LU R25, [R1+0x12dc] ;  /* 0x0012dc0001197983 */ /* 0x000f220000300800 */
[----:B------:R-:W-:Y:S02]  /*70ae0*/  @P6 LOP3.LUT R11, R11, 0x2000, RZ, 0xfc, !PT ;  /* 0x000020000b0b6812 */ /* 0x000fe400078efcff */
[----:B------:R-:W-:Y:S01]  /*70af0*/  LOP3.LUT P6, RZ, R29, 0x800000, RZ, 0xc0, !PT ;  /* 0x008000001dff7812 */ /* 0x000fe200078cc0ff */
[----:B------:R-:W4:Y:S04]  /*70b00*/  LDL.LU R4, [R1+0x12f4] ;  /* 0x0012f40001047983 */ /* 0x000f280000300800 */
[----:B------:R-:W4:Y:S01]  /*70b10*/  LDL.LU R6, [R1+0x12d8] ;  /* 0x0012d80001067983 */ /* 0x000f220000300800 */
[----:B------:R-:W-:Y:S02]  /*70b20*/  LOP3.LUT R11, R11, 0xffffefff, RZ, 0xc0, !PT ;  /* 0xffffefff0b0b7812 */ /* 0x000fe400078ec0ff */
[----:B------:R-:W-:Y:S01]  /*70b30*/  ISETP.LT.AND P6, PT, R18, UR11, !P6 ;  /* 0x0000000b12007c0c */ /* 0x000fe2000f7c1270 */
[----:B------:R-:W-:Y:S01]  /*70b40*/  ULDC UR11, c[0x0][0x228] ;  /* 0x00008a00000b7ab9 */ /* 0x000fe20000000800 */
[----:B------:R-:W4:Y:S04]  /*70b50*/  LDL.LU R7, [R1+0x1b0] ;  /* 0x0001b00001077983 */ /* 0x000f280000300800 */
[----:B------:R-:W4:Y:S04]  /*70b60*/  LDL.LU R3, [R1+0x1b4] ;  /* 0x0001b40001037983 */ /* 0x000f280000300800 */
[----:B------:R-:W4:Y:S04]  /*70b70*/  LDL.LU R2, [R1+0x1228] ;  /* 0x0012280001027983 */ /* 0x000f280000300800 */
[----:B------:R-:W4:Y:S01]  /*70b80*/  LDL.LU R22, [R1+0x13ec] ;  /* 0x0013ec0001167983 */ /* 0x000f220000300800 */
[----:B------:R-:W-:-:S02]  /*70b90*/  @P6 LOP3.LUT R11, R11, 0x1000, RZ, 0xfc, !PT ;  /* 0x000010000b0b6812 */ /* 0x000fc400078efcff */
        /* <DEDUP_REMOVED lines=21> */
[C---:B------:R-:W-:Y:S02]  /*70cf0*/  ISETP.LT.AND P6, PT, R18.reuse, UR23, !P6 ;  /* 0x0000001712007c0c */ /* 0x040fe4000f7c1270 */
[----:B------:R-:W-:Y:S02]  /*70d00*/  LOP3.LUT R11, R11, 0xffffff7f, RZ, 0xc0, !PT ;  /* 0xffffff7f0b0b7812 */ /* 0x000fe400078ec0ff */
[----:B------:R-:W-:Y:S01]  /*70d10*/  ISETP.LT.AND P5, PT, R18, UR11, !P5 ;  /* 0x0000000b12007c0c */ /* 0x000fe2000efa1270 */
[----:B------:R-:W-:Y:S01]  /*70d20*/  ULDC UR23, c[0x0][0x228] ;  /* 0x00008a0000177ab9 */ /* 0x000fe20000000800 */
[----:B------:R-:W-:-:S07]  /*70d30*/  ULDC UR11, c[0x0][0x228] ;  /* 0x00008a00000b7ab9 */ /* 0x000fce0000000800 */
        /* <DEDUP_REMOVED lines=11> */
[C---:B------:R-:W-:Y:S01]  /*70df0*/  ISETP.LT.AND P3, PT, R18.reuse, UR19, !P3 ;  /* 0x0000001312007c0c */ /* 0x040fe2000df61270 */
[----:B------:R-:W-:Y:S01]  /*70e00*/  ULDC UR15, c[0x0][0x228] ;  /* 0x00008a00000f7ab9 */ /* 0x000fe20000000800 */
[----:B------:R-:W-:-:S07]  /*70e10*/  ISETP.LT.AND P0, PT, R18, UR23, !P0 ;  /* 0x0000001712007c0c */ /* 0x000fce000c701270 */
[----:B------:R-:W-:Y:S02]  /*70e20*/  @P6 LOP3.LUT R11, R11, 0x20, RZ, 0xfc, !PT ;  /* 0x000000200b0b6812 */ /* 0x000fe400078efcff */
[C---:B------:R-:W-:Y:S02]  /*70e30*/  ISETP.LT.AND P2, PT, R18.reuse, UR15, !P2 ;  /* 0x0000000f12007c0c */ /* 0x040fe4000d741270 */
[----:B------:R-:W-:Y:S01]  /*70e40*/  ISETP.LT.AND P1, PT, R18, UR11, !P1 ;  /* 0x0000000b12007c0c */ /* 0x000fe2000cf21270 */
[----:B------:R-:W-:Y:S01]  /*70e50*/  ULDC UR19, c[0x0][0x228] ;  /* 0x00008a0000137ab9 */ /* 0x000fe20000000800 */
[----:B------:R-:W-:Y:S02]  /*70e60*/  LOP3.LUT R11, R11, 0xffffffef, RZ, 0xc0, !PT ;  /* 0xffffffef0b0b7812 */ /* 0x000fe400078ec0ff */
[----:B------:R-:W-:Y:S01]  /*70e70*/  @P0 LOP3.LUT R13, R13, 0x80000000, RZ, 0xfc, !PT ;  /* 0x800000000d0d0812 */ /* 0x000fe200078efcff */
[----:B------:R-:W-:Y:S01]  /*70e80*/  ULDC UR15, c[0x0][0x228] ;  /* 0x00008a00000f7ab9 */ /* 0x000fe20000000800 */
[----:B------:R-:W-:Y:S01]  /*70e90*/  ULDC UR11, c[0x0][0x228] ;  /* 0x00008a00000b7ab9 */ /* 0x000fe20000000800 */
[----:B------:R-:W-:Y:S01]  /*70ea0*/  @P5 LOP3.LUT R11, R11, 0x10, RZ, 0xfc, !PT ;  /* 0x000000100b0b5812 */ /* 0x000fe200078efcff */
[----:B------:R-:W-:-:S03]  /*70eb0*/  ULDC UR23, c[0x0][0x228] ;  /* 0x00008a0000177ab9 */ /* 0x000fc60000000800 */
[----:B------:R-:W-:-:S04]  /*70ec0*/  LOP3.LUT R11, R11, 0xfffffff7, RZ, 0xc0, !PT ;  /* 0xfffffff70b0b7812 */ /* 0x000fc800078ec0ff */
[----:B------:R-:W-:-:S04]  /*70ed0*/  @P4 LOP3.LUT R11, R11, 0x8, RZ, 0xfc, !PT ;  /* 0x000000080b0b4812 */ /* 0x000fc800078efcff */
[----:B------:R-:W-:-:S04]  /*70ee0*/  LOP3.LUT R11, R11, 0xfffffffb, RZ, 0xc0, !PT ;  /* 0xfffffffb0b0b7812 */ /* 0x000fc800078ec0ff */
[----:B------:R-:W-:-:S04]  /*70ef0*/  @P3 LOP3.LUT R11, R11, 0x4, RZ, 0xfc, !PT ;  /* 0x000000040b0b3812 */ /* 0x000fc800078efcff */
[----:B------:R-:W-:Y:S02]  /*70f00*/  LOP3.LUT R11, R11, 0xfffffffd, RZ, 0xc0, !PT ;  /* 0xfffffffd0b0b7812 */ /* 0x000fe400078ec0ff */
[----:B------:R-:W-:Y:S02]  /*70f10*/  LOP3.LUT P0, RZ, R29, 0x200, RZ, 0xc0, !PT ;  /* 0x000002001dff7812 */ /* 0x000fe4000780c0ff */
[----:B------:R-:W-:Y:S02]  /*70f20*/  @P2 LOP3.LUT R11, R11, 0x2, RZ, 0xfc, !PT ;  /* 0x000000020b0b2812 */ /* 0x000fe400078efcff */
[----:B------:R-:W-:Y:S02]  /*70f30*/  ISETP.LT.AND P0, PT, R18, UR19, !P0 ;  /* 0x0000001312007c0c */ /* 0x000fe4000c701270 */
[----:B------:R-:W-:Y:S02]  /*70f40*/  LOP3.LUT R13, R13, 0xbfffffff, RZ, 0xc0, !PT ;  /* 0xbfffffff0d0d7812 */ /* 0x000fe400078ec0ff */
[----:B------:R-:W-:-:S02]  /*70f50*/  LOP3.LUT P2, RZ, R29, 0x800, RZ, 0xc0, !PT ;  /* 0x000008001dff7812 */ /* 0x000fc4000784c0ff */
[----:B------:R-:W-:Y:S02]  /*70f60*/  LOP3.LUT R11, R11, 0xfffffffe, RZ, 0xc0, !PT ;  /* 0xfffffffe0b0b7812 */ /* 0x000fe400078ec0ff */
[C---:B------:R-:W-:Y:S02]  /*70f70*/  LOP3.LUT P3, RZ, R29.reuse, 0x1000, RZ, 0xc0, !PT ;  /* 0x000010001dff7812 */ /* 0x040fe4000786c0ff */
[----:B------:R-:W-:Y:S01]  /*70f80*/  LOP3.LUT P4, RZ, R29, 0x2000, RZ, 0xc0, !PT ;  /* 0x000020001dff7812 */ /* 0x000fe2000788c0ff */
[----:B------:R-:W-:Y:S01]  /*70f90*/  ULDC UR19, c[0x0][0x228] ;  /* 0x00008a0000137ab9 */ /* 0x000fe20000000800 */
[----:B------:R-:W-:Y:S02]  /*70fa0*/  @P1 LOP3.LUT R11, R11, 0x1, RZ, 0xfc, !PT ;  /* 0x000000010b0b1812 */ /* 0x000fe400078efcff */
[----:B------:R-:W-:-:S04]  /*70fb0*/  LOP3.LUT P1, RZ, R29, 0x400, RZ, 0xc0, !PT ;  /* 0x000004001dff7812 */ /* 0x000fc8000782c0ff */
[C---:B------:R-:W-:Y:S02]  /*70fc0*/  ISETP.LT.AND P1, PT, R18.reuse, UR15, !P1 ;  /* 0x0000000f12007c0c */ /* 0x040fe4000cf21270 */
[----:B------:R-:W-:Y:S02]  /*70fd0*/  @P0 LOP3.LUT R13, R13, 0x40000000, RZ, 0xfc, !PT ;  /* 0x400000000d0d0812 */ /* 0x000fe400078efcff */
[C---:B------:R-:W-:Y:S02]  /*70fe0*/  ISETP.LT.AND P2, PT, R18.reuse, UR11, !P2 ;  /* 0x0000000b12007c0c */ /* 0x040fe4000d741270 */
[C---:B------:R-:W-:Y:S02]  /*70ff0*/  ISETP.LT.AND P3, PT, R18.reuse, UR23, !P3 ;  /* 0x0000001712007c0c */ /* 0x040fe4000df61270 */
[----:B------:R-:W-:Y:S02]  /*71000*/  ISETP.LT.AND P4, PT, R18, UR19, !P4 ;  /* 0x0000001312007c0c */ /* 0x000fe4000e781270 */
[----:B------:R-:W-:-:S02]  /*71010*/  LOP3.LUT R13, R13, 0xdfffffff, RZ, 0xc0, !PT ;  /* 0xdfffffff0d0d7812 */ /* 0x000fc400078ec0ff */
[----:B------:R-:W-:Y:S01]  /*71020*/  LOP3.LUT P5, RZ, R29, 0x4000, RZ, 0xc0, !PT ;  /* 0x000040001dff7812 */ /* 0x000fe200078ac0ff */
[----:B------:R-:W-:Y:S01]  /*71030*/  ULDC UR15, c[0x0][0x228] ;  /* 0x00008a00000f7ab9 */ /* 0x000fe20000000800 */
[----:B------:R-:W-:Y:S02]  /*71040*/  LOP3.LUT P0, RZ, R17, 0x20000000, RZ, 0xc0, !PT ;  /* 0x2000000011ff7812 */ /* 0x000fe4000780c0ff */
[----:B------:R-:W-:Y:S01]  /*71050*/  LOP3.LUT P6, RZ, R29, 0x8000, RZ, 0xc0, !PT ;  /* 0x000080001dff7812 */ /* 0x000fe200078cc0ff */
[----:B------:R-:W-:Y:S01]  /*71060*/  ULDC UR11, c[0x0][0x228] ;  /* 0x00008a00000b7ab9 */ /* 0x000fe20000000800 */
[----:B------:R-:W-:Y:S01]  /*71070*/  ULDC UR23, c[0x0][0x228] ;  /* 0x00008a0000177ab9 */ /* 0x000fe20000000800 */
[----:B------:R-:W-:Y:S01]  /*71080*/  ULDC UR19, c[0x0][0x228] ;  /* 0x00008a0000137ab9 */ /* 0x000fe20000000800 */
[----:B------:R-:W-:-:S04]  /*71090*/  @P1 LOP3.LUT R13, R13, 0x20000000, RZ, 0xfc, !PT ;  /* 0x200000000d0d1812 */ /* 0x000fc800078efcff */
[----:B------:R-:W-:-:S04]  /*710a0*/  LOP3.LUT R13, R13, 0xefffffff, RZ, 0xc0, !PT ;  /* 0xefffffff0d0d7812 */ /* 0x000fc800078ec0ff */
[----:B------:R-:W-:-:S04]  /*710b0*/  @P2 LOP3.LUT R13, R13, 0x10000000, RZ, 0xfc, !PT ;  /* 0x100000000d0d2812 */ /* 0x000fc800078efcff */
[----:B------:R-:W-:Y:S02]  /*710c0*/  LOP3.LUT R13, R13, 0xf7ffffff, RZ, 0xc0, !PT ;  /* 0xf7ffffff0d0d7812 */ /* 0x000fe400078ec0ff */
[C---:B------:R-:W-:Y:S02]  /*710d0*/  ISETP.LT.AND P5, PT, R18.reuse, UR15, !P5 ;  /* 0x0000000f12007c0c */ /* 0x040fe4000efa1270 */
[----:B------:R-:W-:Y:S02]  /*710e0*/  ISETP.LT.AND P6, PT, R18, UR11, !P6 ;  /* 0x0000000b12007c0c */ /* 0x000fe4000f7c1270 */
[----:B------:R-:W-:Y:S02]  /*710f0*/  LOP3.LUT R29, R29, 0xfffffeff, RZ, 0xc0, !PT ;  /* 0xfffffeff1d1d7812 */ /* 0x000fe400078ec0ff */
[----:B------:R-:W-:Y:S01]  /*71100*/  @P3 LOP3.LUT R13, R13, 0x8000000, RZ, 0xfc, !PT ;  /* 0x080000000d0d3812 */ /* 0x000fe200078efcff */
[----:B------:R-:W-:Y:S01]  /*71110*/  ULDC UR15, c[0x0][0x228] ;  /* 0x00008a00000f7ab9 */ /* 0x000fe20000000800 */
[----:B------:R-:W-:-:S02]  /*71120*/  ULDC UR11, c[0x0][0x228] ;  /* 0x00008a00000b7ab9 */ /* 0x000fc40000000800 */
[----:B------:R-:W-:-:S04]  /*71130*/  LOP3.LUT R13, R13, 0xfbffffff, RZ, 0xc0, !PT ;  /* 0xfbffffff0d0d7812 */ /* 0x000fc800078ec0ff */
[----:B------:R-:W-:-:S04]  /*71140*/  @P4 LOP3.LUT R13, R13, 0x4000000, RZ, 0xfc, !PT ;  /* 0x040000000d0d4812 */ /* 0x000fc800078efcff */
[----:B------:R-:W-:Y:S02]  /*71150*/  LOP3.LUT R13, R13, 0xfdffffff, RZ, 0xc0, !PT ;  /* 0xfdffffff0d0d7812 */ /* 0x000fe400078ec0ff */
[----:B------:R-:W-:Y:S02]  /*71160*/  @P0 LOP3.LUT R29, R29, 0x100, RZ, 0xfc, !PT ;  /* 0x000001001d1d0812 */ /* 0x000fe400078efcff */
[----:B------:R-:W-:Y:S02]  /*71170*/  LOP3.LUT P0, RZ, R17, 0x400000, RZ, 0xc0, !PT ;  /* 0x0040000011ff7812 */ /* 0x000fe4000780c0ff */
[----:B------:R-:W-:Y:S02]  /*71180*/  @P5 LOP3.LUT R13, R13, 0x2000000, RZ, 0xfc, !PT ;  /* 0x020000000d0d5812 */ /* 0x000fe400078efcff */
[----:B------:R-:W-:Y:S02]  /*71190*/  ISETP.LT.AND P0, PT, R18, UR23, !P0 ;  /* 0x0000001712007c0c */ /* 0x000fe4000c701270 */
[----:B------:R-:W-:-:S02]  /*711a0*/  LOP3.LUT P5, RZ, R17, 0x1000000, RZ, 0xc0, !PT ;  /* 0x0100000011ff7812 */ /* 0x000fc400078ac0ff */
[----:B------:R-:W-:Y:S02]  /*711b0*/  LOP3.LUT R13, R13, 0xfeffffff, RZ, 0xc0, !PT ;  /* 0xfeffffff0d0d7812 */ /* 0x000fe400078ec0ff */
[C---:B------:R-:W-:Y:S02]  /*711c0*/  LOP3.LUT P4, RZ, R17.reuse, 0x2000000, RZ, 0xc0, !PT ;  /* 0x0200000011ff7812 */ /* 0x040fe4000788c0ff */
[C---:B------:R-:W-:Y:S02]  /*711d0*/  LOP3.LUT P3, RZ, R17.reuse, 0x4000000, RZ, 0xc0, !PT ;  /* 0x0400000011ff7812 */ /* 0x040fe4000786c0ff */
[----:B------:R-:W-:Y:S02]  /*711e0*/  LOP3.LUT P2, RZ, R17, 0x8000000, RZ, 0xc0, !PT ;  /* 0x0800000011ff7812 */ /* 0x000fe4000784c0ff */
[----:B------:R-:W-:Y:S02]  /*711f0*/  @P6 LOP3.LUT R13, R13, 0x1000000, RZ, 0xfc, !PT ;  /* 0x010000000d0d6812 */ /* 0x000fe400078efcff */
[----:B------:R-:W-:-:S02]  /*71200*/  LOP3.LUT P6, RZ, R17, 0x800000, RZ, 0xc0, !PT ;  /* 0x0080000011ff7812 */ /* 0x000fc400078cc0ff */
[----:B------:R-:W-:Y:S01]  /*71210*/  LOP3.LUT P1, RZ, R17, 0x10000000, RZ, 0xc0, !PT ;  /* 0x1000000011ff7812 */ /* 0x000fe2000782c0ff */
[----:B------:R-:W-:Y:S01]  /*71220*/  ULDC UR23, c[0x0][0x228] ;  /* 0x00008a0000177ab9 */ /* 0x000fe20000000800 */
[----:B------:R-:W-:Y:S02]  /*71230*/  LOP3.LUT R13, R13, 0xff7fffff, RZ, 0xc0, !PT ;  /* 0xff7fffff0d0d7812 */ /* 0x000fe400078ec0ff */
[C---:B------:R-:W-:Y:S02]  /*71240*/  ISETP.LT.AND P6, PT, R18.reuse, UR19, !P6 ;  /* 0x0000001312007c0c */ /* 0x040fe4000f7c1270 */
[C---:B------:R-:W-:Y:S02]  /*71250*/  ISETP.LT.AND P5, PT, R18.reuse, UR15, !P5 ;  /* 0x0000000f12007c0c */ /* 0x040fe4000efa1270 */
[----:B------:R-:W-:Y:S02]  /*71260*/  ISETP.LT.AND P4, PT, R18, UR11, !P4 ;  /* 0x0000000b12007c0c */ /* 0x000fe4000e781270 */
[----:B------:R-:W-:Y:S01]  /*71270*/  @P0 LOP3.LUT R13, R13, 0x800000, RZ, 0xfc, !PT ;  /* 0x008000000d0d0812 */ /* 0x000fe200078efcff */
[----:B------:R-:W-:Y:S01]  /*71280*/  ULDC UR19, c[0x0][0x228] ;  /* 0x00008a0000137ab9 */ /* 0x000fe20000000800 */
[----:B------:R-:W-:Y:S01]  /*71290*/  ULDC UR15, c[0x0][0x228] ;  /* 0x00008a00000f7ab9 */ /* 0x000fe20000000800 */
[----:B------:R-:W-:Y:S01]  /*712a0*/  ULDC UR11, c[0x0][0x228] ;  /* 0x00008a00000b7ab9 */ /* 0x000fe20000000800 */
[----:B------:R-:W-:-:S04]  /*712b0*/  LOP3.LUT R13, R13, 0xffbfffff, RZ, 0xc0, !PT ;  /* 0xffbfffff0d0d7812 */ /* 0x000fc800078ec0ff */
[----:B------:R-:W-:-:S04]  /*712c0*/  @P6 LOP3.LUT R13, R13, 0x400000, RZ, 0xfc, !PT ;  /* 0x004000000d0d6812 */ /* 0x000fc800078efcff */
[----:B------:R-:W-:-:S04]  /*712d0*/  LOP3.LUT R13, R13, 0xffdfffff, RZ, 0xc0, !PT ;  /* 0xffdfffff0d0d7812 */ /* 0x000fc800078ec0ff */
[----:B------:R-:W-:-:S04]  /*712e0*/  @P5 LOP3.LUT R13, R13, 0x200000, RZ, 0xfc, !PT ;  /* 0x002000000d0d5812 */ /* 0x000fc800078efcff */
[----:B------:R-:W-:Y:S02]  /*712f0*/  LOP3.LUT R13, R13, 0xffefffff, RZ, 0xc0, !PT ;  /* 0xffefffff0d0d7812 */ /* 0x000fe400078ec0ff */
[----:B------:R-:W-:Y:S02]  /*71300*/  LOP3.LUT P0, RZ, R29, 0x100, RZ, 0xc0, !PT ;  /* 0x000001001dff7812 */ /* 0x000fe4000780c0ff */
[----:B------:R-:W-:Y:S02]  /*71310*/  @P4 LOP3.LUT R13, R13, 0x100000, RZ, 0xfc, !PT ;  /* 0x001000000d0d4812 */ /* 0x000fe400078efcff */
[C---:B------:R-:W-:Y:S02]  /*71320*/  ISETP.LT.AND P4, PT, R18.reuse, UR23, !P3 ;  /* 0x0000001712007c0c */ /* 0x040fe4000df81270 */
[C---:B------:R-:W-:Y:S02]  /*71330*/  ISETP.LT.AND P3, PT, R18.reuse, UR19, !P2 ;  /* 0x0000001312007c0c */ /* 0x040fe4000d761270 */
[----:B------:R-:W-:-:S02]  /*71340*/  ISETP.LT.AND P2, PT, R18, UR15, !P1 ;  /* 0x0000000f12007c0c */ /* 0x000fc4000cf41270 */
[----:B------:R-:W-:Y:S02]  /*71350*/  ISETP.LT.AND P1, PT, R18, UR11, !P0 ;  /* 0x0000000b12007c0c */ /* 0x000fe4000c721270 */
[----:B------:R-:W-:Y:S02]  /*71360*/  LOP3.LUT P0, RZ, R16, 0x4000, RZ, 0xc0, !PT ;  /* 0x0000400010ff7812 */ /* 0x000fe4000780c0ff */
[----:B--2---:R-:W-:Y:S02]  /*71370*/  LOP3.LUT R0, R0, 0xfeffffff, RZ, 0xc0, !PT ;  /* 0xfeffffff00007812 */ /* 0x004fe400078ec0ff */
[----:B------:R-:W-:Y:S02]  /*71380*/  LOP3.LUT R29, R29, 0xfffffffe, RZ, 0xc0, !PT ;  /* 0xfffffffe1d1d7812 */ /* 0x000fe400078ec0ff */
[----:B------:R-:W-:Y:S01]  /*71390*/  LOP3.LUT R13, R13, 0xfff7ffff, RZ, 0xc0, !PT ;  /* 0xfff7ffff0d0d7812 */ /* 0x000fe200078ec0ff */
[----:B------:R-:W-:Y:S01]  /*713a0*/  ULDC UR23, c[0x0][0x228] ;  /* 0x00008a0000177ab9 */ /* 0x000fe20000000800 */
[----:B------:R-:W-:Y:S01]  /*713b0*/  ULDC UR19, c[0x0][0x228] ;  /* 0x00008a0000137ab9 */ /* 0x000fe20000000800 */
[----:B------:R-:W-:Y:S01]  /*713c0*/  ULDC UR15, c[0x0][0x228] ;  /* 0x00008a00000f7ab9 */ /* 0x000fe20000000800 */
[----:B------:R-:W-:-:S03]  /*713d0*/  ULDC UR11, c[0x0][0x228] ;  /* 0x00008a00000b7ab9 */ /* 0x000fc60000000800 */
        /* <DEDUP_REMOVED lines=41> */
[----:B------:R-:W-:-:S04]  /*71670*/  @P4 LOP3.LUT R13, R13, 0x80000, RZ, 0xfc, !PT ;  /* 0x000800000d0d4812 */ /* 0x000fc800078efcff */
[----:B------:R-:W-:-:S05]  /*71680*/  LOP3.LUT R13, R13, 0xfffbffff, RZ, 0xc0, !PT ;  /* 0xfffbffff0d0d7812 */ /* 0x000fca00078ec0ff */
        /* <DEDUP_REMOVED lines=75> */
[----:B------:R-:W-:Y:S01]  /*71b40*/  LOP3.LUT R13, R13, 0xfffffffe, RZ, 0xc0, !PT ;  /* 0xfffffffe0d0d7812 */ /* 0x000fe200078ec0ff */
[----:B------:R-:W-:Y:S04]  /*71b50*/  STL [R1+0x1f74], R11 ;  /* 0x001f740b01007387 */ /* 0x000fe80000100800 */
[----:B------:R0:W-:Y:S04]  /*71b60*/  STL [R1], R0 ;  /* 0x0000000001007387 */ /* 0x0001e80000100800 */
[----:B------:R-:W-:Y:S04]  /*71b70*/  STL [R1+0x1f78], R17 ;  /* 0x001f781101007387 */ /* 0x000fe80000100800 */
[----:B------:R-:W-:Y:S01]  /*71b80*/  STL [R1+0x1f7c], R16 ;  /* 0x001f7c1001007387 */ /* 0x000fe20000100800 */
[----:B------:R-:W-:-:S02]  /*71b90*/  @P0 LOP3.LUT R13, R13, 0x1, RZ, 0xfc, !PT ;  /* 0x000000010d0d0812 */ /* 0x000fc400078efcff */
[----:B------:R-:W-:-:S03]  /*71ba0*/  LOP3.LUT P0, RZ, R0, 0x1000000, RZ, 0xc0, !PT ;  /* 0x0100000000ff7812 */ /* 0x000fc6000780c0ff */
[----:B------:R-:W-:Y:S04]  /*71bb0*/  STL [R1+0x1f80], R13 ;  /* 0x001f800d01007387 */ /* 0x000fe80000100800 */
[----:B------:R-:W2:Y:S04]  /*71bc0*/  LDL.LU R21, [R1+0x14c0] ;  /* 0x0014c00001157983 */ /* 0x000ea80000300800 */
[----:B------:R-:W2:Y:S04]  /*71bd0*/  LDL.LU R24, [R1+0x14cc] ;  /* 0x0014cc0001187983 */ /* 0x000ea80000300800 */
[----:B------:R-:W2:Y:S04]  /*71be0*/  LDL.LU R23, [R1+0x14e4] ;  /* 0x0014e40001177983 */ /* 0x000ea80000300800 */
[----:B0-----:R-:W2:Y:S01]  /*71bf0*/  LDL.LU R0, [R1+0x1220] ;  /* 0x0012200001007983 */ /* 0x001ea20000300800 */
[----:B------:R-:W-:-:S02]  /*71c00*/  LOP3.LUT P1, RZ, R16, 0x8000, RZ, 0xc0, !PT ;  /* 0x0000800010ff7812 */ /* 0x000fc4000782c0ff */
[C---:B------:R-:W-:Y:S02]  /*71c10*/  LOP3.LUT P2, RZ, R16.reuse, 0x10000, RZ, 0xc0, !PT ;  /* 0x0001000010ff7812 */ /* 0x040fe4000784c0ff */
[C---:B------:R-:W-:Y:S02]  /*71c20*/  LOP3.LUT P3, RZ, R16.reuse, 0x20000, RZ, 0xc0, !PT ;  /* 0x0002000010ff7812 */ /* 0x040fe4000786c0ff */
[C---:B------:R-:W-:Y:S02]  /*71c30*/  LOP3.LUT P4, RZ, R16.reuse, 0x40000, RZ, 0xc0, !PT ;  /* 0x0004000010ff7812 */ /* 0x040fe4000788c0ff */
[C---:B------:R-:W-:Y:S02]  /*71c40*/  LOP3.LUT P5, RZ, R16.reuse, 0x80000, RZ, 0xc0, !PT ;  /* 0x0008000010ff7812 */ /* 0x040fe400078ac0ff */
[----:B------:R-:W-:Y:S02]  /*71c50*/  LOP3.LUT P6, RZ, R16, 0x100000, RZ, 0xc0, !PT ;  /* 0x0010000010ff7812 */ /* 0x000fe400078cc0ff */
[----:B---3--:R-:W-:-:S02]  /*71c60*/  LOP3.LUT R20, R20, 0xffff, RZ, 0xc0, !PT ;  /* 0x0000ffff14147812 */ /* 0x008fc400078ec0ff */
[----:B----4-:R-:W-:Y:S02]  /*71c70*/  LOP3.LUT R28, R19, 0xffff, RZ, 0xc0, !PT ;  /* 0x0000ffff131c7812 */ /* 0x010fe400078ec0ff */
[C---:B------:R-:W-:Y:S02]  /*71c80*/  ISETP.LT.AND P0, PT, R18.reuse, UR40, !P0 ;  /* 0x0000002812007c0c */ /* 0x040fe4000c701270 */
[C---:B------:R-:W-:Y:S02]  /*71c90*/  ISETP.LT.AND P1, PT, R18.reuse, UR44, !P1 ;  /* 0x0000002c12007c0c */ /* 0x040fe4000cf21270 */
[C---:B------:R-:W-:Y:S02]  /*71ca0*/  ISETP.LT.AND P2, PT, R18.reuse, UR48, !P2 ;  /* 0x0000003012007c0c */ /* 0x040fe4000d741270 */
[C---:B------:R-:W-:Y:S02]  /*71cb0*/  ISETP.LT.AND P3, PT, R18.reuse, UR52, !P3 ;  /* 0x0000003412007c0c */ /* 0x040fe4000df61270 */
[----:B------:R-:W-:-:S02]  /*71cc0*/  ISETP.LT.AND P4, PT, R18, UR56, !P4 ;  /* 0x0000003812007c0c */ /* 0x000fc4000e781270 */
[C---:B------:R-:W-:Y:S02]  /*71cd0*/  ISETP.LT.AND P5, PT, R18.reuse, UR60, !P5 ;  /* 0x0000003c12007c0c */ /* 0x040fe4000efa1270 */
[----:B------:R-:W-:Y:S02]  /*71ce0*/  ISETP.LT.AND P6, PT, R18, UR4, !P6 ;  /* 0x0000000412007c0c */ /* 0x000fe4000f7c1270 */
[----:B------:R-:W-:Y:S02]  /*71cf0*/  SHF.R.U32.HI R19, RZ, 0x8, R20 ;  /* 0x00000008ff137819 */ /* 0x000fe40000011614 */
[----:B------:R-:W-:Y:S01]  /*71d00*/  SHF.R.U32.HI R18, RZ, 0x8, R28 ;  /* 0x00000008ff127819 */ /* 0x000fe2000001161c */
[----:B------:R-:W3:Y:S01]  /*71d10*/  LDL.LU R5, [R1+0x1214] ;  /* 0x0012140001057983 */ /* 0x000ee20000300800 */
[----:B------:R-:W-:Y:S02]  /*71d20*/  LOP3.LUT R19, R19, 0xffff, RZ, 0xc0, !PT ;  /* 0x0000ffff13137812 */ /* 0x000fe400078ec0ff */
[----:B------:R-:W-:-:S04]  /*71d30*/  LOP3.LUT R18, R18, 0xffff, RZ, 0xc0, !PT ;  /* 0x0000ffff12127812 */ /* 0x000fc800078ec0ff */
[----:B------:R-:W-:Y:S02]  /*71d40*/  PRMT R10, R19, 0x3340, R18 ;  /* 0x00003340130a7816 */ /* 0x000fe40000000012 */
[----:B------:R-:W-:-:S03]  /*71d50*/  PRMT R19, R6, 0x3340, R1 ;  /* 0x0000334006137816 */ /* 0x000fc60000000001 */
[----:B------:R-:W-:Y:S04]  /*71d60*/  STL [R1+0xdc], R10 ;  /* 0x0000dc0a01007387 */ /* 0x000fe80000100800 */
[----:B------:R-:W4:Y:S01]  /*71d70*/  LDL.LU R6, [R1+0x1334] ;  /* 0x0013340001067983 */ /* 0x000f220000300800 */
[----:B------:R-:W-:Y:S02]  /*71d80*/  PRMT R28, R20, 0x3340, R28 ;  /* 0x00003340141c7816 */ /* 0x000fe4000000001c */
[----:B------:R-:W-:Y:S02]  /*71d90*/  PRMT R27, R3, 0x3340, R7 ;  /* 0x00003340031b7816 */ /* 0x000fe40000000007 */
[----:B------:R-:W-:Y:S02]  /*71da0*/  PRMT R25, R25, 0x3340, R8 ;  /* 0x0000334019197816 */ /* 0x000fe40000000008 */
[--C-:B------:R-:W-:Y:S01]  /*71db0*/  PRMT R20, R4, 0x3340, R1.reuse ;  /* 0x0000334004147816 */ /* 0x100fe20000000001 */
[----:B------:R-:W4:Y:S01]  /*71dc0*/  LDL.LU R7, [R1+0x1a4] ;  /* 0x0001a40001077983 */ /* 0x000f220000300800 */
[----:B------:R-:W-:-:S03]  /*71dd0*/  PRMT R18, R2, 0x3340, R1 ;  /* 0x0000334002127816 */ /* 0x000fc60000000001 */
[----:B------:R-:W4:Y:S04]  /*71de0*/  LDL.LU R3, [R1+0x1218] ;  /* 0x0012180001037983 */ /* 0x000f280000300800 */
[----:B------:R-:W4:Y:S01]  /*71df0*/  LDL.LU R2, [R1+0x1488] ;  /* 0x0014880001027983 */ /* 0x000f220000300800 */
[----:B------:R-:W-:Y:S02]  /*71e00*/  PRMT R26, R9, 0x3340, R26 ;  /* 0x00003340091a7816 */ /* 0x000fe4000000001a */
[----:B------:R-:W-:Y:S02]  /*71e10*/  PRMT R4, R25, 0x5410, R20 ;  /* 0x0000541019047816 */ /* 0x000fe40000000014 */
[----:B------:R-:W-:-:S03]  /*71e20*/  PRMT R8, R26, 0x5410, R19 ;  /* 0x000054101a087816 */ /* 0x000fc60000000013 */
[----:B------:R0:W-:Y:S04]  /*71e30*/  STL [R1+0x10c], R4 ;  /* 0x00010c0401007387 */ /* 0x0001e80000100800 */
[----:B------:R-:W-:Y:S01]  /*71e40*/  STL [R1+0x108], R8 ;  /* 0x0001080801007387 */ /* 0x000fe20000100800 */
[----:B0-----:R-:W-:Y:S02]  /*71e50*/  PRMT R4, R27, 0x5410, R18 ;  /* 0x000054101b047816 */ /* 0x001fe40000000012 */
[----:B--2---:R-:W-:-:S04]  /*71e60*/  LOP3.LUT R0, R0, 0xffff, RZ, 0xc0, !PT ;  /* 0x0000ffff00007812 */ /* 0x004fc800078ec0ff */
[----:B------:R-:W-:Y:S01]  /*71e70*/  PRMT R18, R0, 0x3340, R1 ;  /* 0x0000334000127816 */ /* 0x000fe20000000001 */
[----:B------:R0:W-:Y:S04]  /*71e80*/  STL [R1+0x24], R0 ;  /* 0x0000240001007387 */ /* 0x0001e80000100800 */
[----:B------:R1:W-:Y:S04]  /*71e90*/  STL [R1+0x104], R4 ;  /* 0x0001040401007387 */ /* 0x0003e80000100800 */
        /* <DEDUP_REMOVED lines=9> */
[----:B-1----:R-:W-:-:S03]  /*71f30*/  PRMT R4, R28, 0x5410, R18 ;  /* 0x000054101c047816 */ /* 0x002fc60000000012 */
[----:B------:R-:W2:Y:S01]  /*71f40*/  LDL.LU R15, [R1+0x12b0] ;  /* 0x0012b000010f7983 */ /* 0x000ea20000300800 */
[----:B---3--:R-:W-:Y:S02]  /*71f50*/  LOP3.LUT R14, R5, 0xffff, RZ, 0xc0, !PT ;  /* 0x0000ffff050e7812 */ /* 0x008fe400078ec0ff */
[--C-:B------:R-:W-:Y:S01]  /*71f60*/  PRMT R22, R22, 0x3340, R1.reuse ;  /* 0x0000334016167816 */ /* 0x100fe20000000001 */
[----:B------:R-:W3:Y:S04]  /*71f70*/  LDL.LU R12, [R1+0x1338] ;  /* 0x00133800010c7983 */ /* 0x000ee80000300800 */
[----:B------:R-:W3:Y:S04]  /*71f80*/  LDL.LU R28, [R1+0x1ac] ;  /* 0x0001ac00011c7983 */ /* 0x000ee80000300800 */
[----:B------:R-:W3:Y:S04]  /*71f90*/  LDL.LU R10, [R1+0x12a4] ;  /* 0x0012a400010a7983 */ /* 0x000ee80000300800 */
[----:B------:R-:W-:Y:S01]  /*71fa0*/  STL [R1+0x110], R4 ;  /* 0x0001100401007387 */ /* 0x000fe20000100800 */
[----:B------:R-:W-:-:S03]  /*71fb0*/  PRMT R18, R14, 0x3340, R1 ;  /* 0x000033400e127816 */ /* 0x000fc60000000001 */
[----:B------:R0:W-:Y:S01]  /*71fc0*/  STL [R1+0x1fe0], R14 ;  /* 0x001fe00e01007387 */ /* 0x0001e20000100800 */
[----:B----4-:R-:W-:-:S03]  /*71fd0*/  PRMT R5, R6, 0x5410, R22 ;  /* 0x0000541006057816 */ /* 0x010fc60000000016 */
[----:B0-----:R-:W4:Y:S04]  /*71fe0*/  LDL.LU R14, [R1+0x14bc] ;  /* 0x0014bc00010e7983 */ /* 0x001f280000300800 */
[----:B------:R-:W3:Y:S01]  /*71ff0*/  LDL.LU R22, [R1+0x1a8] ;  /* 0x0001a80001167983 */ /* 0x000ee20000300800 */
[----:B------:R-:W-:Y:S02]  /*72000*/  PRMT R21, R21, 0x3340, R1 ;  /* 0x0000334015157816 */ /* 0x000fe40000000001 */
[----:B------:R-:W-:Y:S01]  /*72010*/  PRMT R4, R7, 0x5410, R18 ;  /* 0x0000541007047816 */ /* 0x000fe20000000012 */
[----:B------:R-:W-:Y:S01]  /*72020*/  STL [R1+0x114], R5 ;  /* 0x0001140501007387 */ /* 0x000fe20000100800 */
[----:B------:R-:W-:-:S03]  /*72030*/  PRMT R2, R2, 0x5410, R21 ;  /* 0x0000541002027816 */ /* 0x000fc60000000015 */
[----:B------:R0:W-:Y:S04]  /*72040*/  STL [R1+0x1214], R4 ;  /* 0x0012140401007387 */ /* 0x0001e80000100800 */
[----:B------:R-:W4:Y:S04]  /*72050*/  LDL.LU R9, [R1+0x12c0] ;  /* 0x0012c00001097983 */ /* 0x000f280000300800 */
[----:B------:R-:W4:Y:S04]  /*72060*/  LDL.LU R8, [R1+0x1b8] ;  /* 0x0001b80001087983 */ /* 0x000f280000300800 */
[----:B------:R1:W-:Y:S01]  /*72070*/  STL [R1+0x1218], R2 ;  /* 0x0012180201007387 */ /* 0x0003e20000100800 */
[----:B------:R-:W-:-:S03]  /*72080*/  LOP3.LUT R13, R3, 0xffff, RZ, 0xc0, !PT ;  /* 0x0000ffff030d7812 */ /* 0x000fc600078ec0ff */
[----:B0-----:R-:W4:Y:S04]  /*72090*/  LDL.LU R4, [R1+0x12f0] ;  /* 0x0012f00001047983 */ /* 0x001f280000300800 */
[----:B------:R-:W4:Y:S04]  /*720a0*/  LDL.LU R5, [R1+0x144c] ;  /* 0x00144c0001057983 */ /* 0x000f280000300800 */
[----:B------:R-:W4:Y:S04]  /*720b0*/  LDL.LU R6, [R1+0x131c] ;  /* 0x00131c0001067983 */ /* 0x000f280000300800 */
[----:B------:R-:W4:Y:S04]  /*720c0*/  LDL.LU R7, [R1+0x1398] ;  /* 0x0013980001077983 */ /* 0x000f280000300800 */
[----:B------:R-:W4:Y:S04]  /*720d0*/  LDL.LU R3, [R1+0x1454] ;  /* 0x0014540001037983 */ /* 0x000f280000300800 */
[----:B-1----:R-:W4:Y:S01]  /*720e0*/  LDL.LU R2, [R1+0x1324] ;  /* 0x0013240001027983 */ /* 0x002f220000300800 */
[----:B--2---:R-:W-:-:S03]  /*720f0*/  LOP3.LUT R11, R0, 0xffff, RZ, 0xc0, !PT ;  /* 0x0000ffff000b7812 */ /* 0x004fc600078ec0ff */
[----:B------:R-:W2:Y:S01]  /*72100*/  LDL.LU R0, [R1+0x13a4] ;  /* 0x0013a40001007983 */ /* 0x000ea20000300800 */
[--C-:B------:R-:W-:Y:S02]  /*72110*/  PRMT R18, R13, 0x3340, R1.reuse ;  /* 0x000033400d127816 */ /* 0x100fe40000000001 */
[--C-:B------:R-:W-:Y:S02]  /*72120*/  PRMT R24, R24, 0x3340, R1.reuse ;  /* 0x0000334018187816 */ /* 0x100fe40000000001 */
[--C-:B------:R-:W-:Y:S02]  /*72130*/  PRMT R23, R23, 0x3340, R1.reuse ;  /* 0x0000334017177816 */ /* 0x100fe40000000001 */
[----:B------:R-:W-:Y:S02]  /*72140*/  PRMT R19, R19, 0x5410, R26 ;  /* 0x0000541013137816 */ /* 0x000fe4000000001a */
[----:B---3--:R-:W-:Y:S02]  /*72150*/  PRMT R22, R22, 0x5410, R18 ;  /* 0x0000541016167816 */ /* 0x008fe40000000012 */
[----:B------:R-:W-:-:S02]  /*72160*/  PRMT R18, R11, 0x3340, R1 ;  /* 0x000033400b127816 */ /* 0x000fc40000000001 */
[----:B----4-:R-:W-:Y:S02]  /*72170*/  PRMT R21, R14, 0x5410, R24 ;  /* 0x000054100e157816 */ /* 0x010fe40000000018 */
[----:B------:R-:W-:Y:S01]  /*72180*/  PRMT R18, R28, 0x5410, R18 ;  /* 0x000054101c127816 */ /* 0x000fe20000000012 */
[----:B------:R-:W-:Y:S01]  /*72190*/  STL [R1+0x121c], R22 ;  /* 0x00121c1601007387 */ /* 0x000fe20000100800 */
[----:B------:R-:W-:-:S03]  /*721a0*/  PRMT R14, R27, 0x5410, R23 ;  /* 0x000054101b0e7816 */ /* 0x000fc60000000017 */
[----:B------:R0:W-:Y:S04]  /*721b0*/  STL [R1+0x1220], R21 ;  /* 0x0012201501007387 */ /* 0x0001e80000100800 */
[----:B------:R1:W-:Y:S04]  /*721c0*/  STL [R1+0x1224], R18 ;  /* 0x0012241201007387 */ /* 0x0003e80000100800 */
[----:B------:R-:W-:Y:S04]  /*721d0*/  STL [R1+0x1228], R14 ;  /* 0x0012280e01007387 */ /* 0x000fe80000100800 */
[----:B------:R3:W-:Y:S01]  /*721e0*/  STL [R1+0xfcc], R19 ;  /* 0x000fcc1301007387 */ /* 0x0007e20000100800 */
[----:B0-----:R-:W-:-:S02]  /*721f0*/  LOP3.LUT R21, R17, 0xffff, RZ, 0xc0, !PT ;  /* 0x0000ffff11157812 */ /* 0x001fc400078ec0ff */
[----:B-1----:R-:W-:Y:S02]  /*72200*/  PRMT R18, R20, 0x5410, R25 ;  /* 0x0000541014127816 */ /* 0x002fe40000000019 */
[----:B------:R-:W-:Y:S02]  /*72210*/  LOP3.LUT R25, R15, 0xffff, RZ, 0xc0, !PT ;  /* 0x0000ffff0f197812 */ /* 0x000fe400078ec0ff */
[----:B------:R-:W-:Y:S01]  /*72220*/  LOP3.LUT R20, R12, 0xffff, RZ, 0xc0, !PT ;  /* 0x0000ffff0c147812 */ /* 0x000fe200078ec0ff */
[----:B------:R0:W-:Y:S03]  /*72230*/  STL [R1+0xfd4], R18 ;  /* 0x000fd41201007387 */ /* 0x0001e60000100800 */
[----:B---3--:R-:W-:Y:S02]  /*72240*/  PRMT R19, R21, 0x3340, R20 ;  /* 0x0000334015137816 */ /* 0x008fe40000000014 */
[----:B------:R-:W-:-:S02]  /*72250*/  LOP3.LUT R10, R10, 0xffff, RZ, 0xc0, !PT ;  /* 0x0000ffff0a0a7812 */ /* 0x000fc400078ec0ff */
[----:B------:R-:W-:Y:S02]  /*72260*/  PRMT R14, R16, 0x5410, R29 ;  /* 0x00005410100e7816 */ /* 0x000fe4000000001d */
[----:B------:R-:W-:Y:S02]  /*72270*/  SHF.R.U32.HI R21, RZ, 0x8, R21 ;  /* 0x00000008ff157819 */ /* 0x000fe40000011615 */
[----:B0-----:R-:W-:-:S04]  /*72280*/  PRMT R18, R25, 0x3340, R1 ;  /* 0x0000334019127816 */ /* 0x001fc80000000001 */
[----:B------:R-:W-:Y:S02]  /*72290*/  PRMT R12, R19, 0x5410, R18 ;  /* 0x00005410130c7816 */ /* 0x000fe40000000012 */
[----:B------:R-:W-:Y:S02]  /*722a0*/  SHF.R.U32.HI R19, RZ, 0x8, R20 ;  /* 0x00000008ff137819 */ /* 0x000fe40000011614 */
[----:B------:R-:W-:Y:S02]  /*722b0*/  PRMT R18, R10, 0x3340, R1 ;  /* 0x000033400a127816 */ /* 0x000fe40000000001 */
[----:B------:R-:W-:Y:S01]  /*722c0*/  LOP3.LUT R20, R21, 0xffff, RZ, 0xc0, !PT ;  /* 0x0000ffff15147812 */ /* 0x000fe200078ec0ff */
[----:B------:R-:W-:Y:S01]  /*722d0*/  STL [R1+0x1210], R14 ;  /* 0x0012100e01007387 */ /* 0x000fe20000100800 */
[----:B------:R-:W-:-:S03]  /*722e0*/  LOP3.LUT R19, R19, 0xffff, RZ, 0xc0, !PT ;  /* 0x0000ffff13137812 */ /* 0x000fc600078ec0ff */
[----:B------:R0:W-:Y:S01]  /*722f0*/  STL [R1+0x100], R12 ;  /* 0x0001000c01007387 */ /* 0x0001e20000100800 */
[----:B------:R-:W-:Y:S02]  /*72300*/  PRMT R4, R4, 0x5410, R8 ;  /* 0x0000541004047816 */ /* 0x000fe40000000008 */
[----:B------:R-:W-:Y:S02]  /*72310*/  LOP3.LUT R21, R5, 0xffff, RZ, 0xc0, !PT ;  /* 0x0000ffff05157812 */ /* 0x000fe400078ec0ff */
[----:B------:R-:W-:Y:S02]  /*72320*/  LOP3.LUT R26, R6, 0xffff, RZ, 0xc0, !PT ;  /* 0x0000ffff061a7812 */ /* 0x000fe400078ec0ff */
[----:B0-----:R-:W-:Y:S02]  /*72330*/  PRMT R12, R9, 0x5410, R18 ;  /* 0x00005410090c7816 */ /* 0x001fe40000000012 */
[----:B------:R-:W-:Y:S02]  /*72340*/  PRMT R9, R20, 0x3340, R19 ;  /* 0x0000334014097816 */ /* 0x000fe40000000013 */
[----:B------:R-:W-:Y:S01]  /*72350*/  LOP3.LUT R20, R7, 0xffff, RZ, 0xc0, !PT ;  /* 0x0000ffff07147812 */ /* 0x000fe200078ec0ff */
[----:B------:R-:W-:Y:S04]  /*72360*/  STL [R1+0x1238], R12 ;  /* 0x0012380c01007387 */ /* 0x000fe80000100800 */
[----:B------:R-:W-:Y:S04]  /*72370*/  STL [R1+0x74], R9 ;  /* 0x0000740901007387 */ /* 0x000fe80000100800 */
[----:B------:R0:W-:Y:S04]  /*72380*/  STL [R1+0xfd0], R4 ;  /* 0x000fd00401007387 */ /* 0x0001e80000100800 */
[----:B------:R-:W3:Y:S01]  /*72390*/  LDL.LU R29, [R1+0x126c] ;  /* 0x00126c00011d7983 */ /* 0x000ee20000300800 */
[----:B------:R-:W-:-:S02]  /*723a0*/  PRMT R18, R26, 0x3340, R1 ;  /* 0x000033401a127816 */ /* 0x000fc40000000001 */
[----:B------:R-:W-:Y:S01]  /*723b0*/  PRMT R19, R21, 0x3340, R20 ;  /* 0x0000334015137816 */ /* 0x000fe20000000014 */
[----:B------:R-:W3:Y:S01]  /*723c0*/  LDL.LU R16, [R1+0x1314] ;  /* 0x0013140001107983 */ /* 0x000ee20000300800 */
[----:B------:R-:W-:Y:S02]  /*723d0*/  LOP3.LUT R24, R3, 0xffff, RZ, 0xc0, !PT ;  /* 0x0000ffff03187812 */ /* 0x000fe400078ec0ff */
[----:B------:R-:W-:Y:S01]  /*723e0*/  LOP3.LUT R22, R2, 0xffff, RZ, 0xc0, !PT ;  /* 0x0000ffff02167812 */ /* 0x000fe200078ec0ff */
[----:B------:R-:W4:Y:S04]  /*723f0*/  LDL.LU R17, [R1+0x1414] ;  /* 0x0014140001117983 */ /* 0x000f280000300800 */
[----:B------:R-:W3:Y:S04]  /*72400*/  LDL.LU R15, [R1+0x12e8] ;  /* 0x0012e800010f7983 */ /* 0x000ee80000300800 */
[----:B0-----:R-:W3:Y:S01]  /*72410*/  LDL.LU R4, [R1+0x1364] ;  /* 0x0013640001047983 */ /* 0x001ee20000300800 */
[----:B--2---:R-:W-:-:S02]  /*72420*/  LOP3.LUT R23, R0, 0xffff, RZ, 0xc0, !PT ;  /* 0x0000ffff00177812 */ /* 0x004fc400078ec0ff */
[----:B------:R-:W-:Y:S02]  /*72430*/  PRMT R0, R19, 0x5410, R18 ;  /* 0x0000541013007816 */ /* 0x000fe40000000012 */
[----:B------:R-:W-:Y:S02]  /*72440*/  PRMT R18, R22, 0x3340, R1 ;  /* 0x0000334016127816 */ /* 0x000fe40000000001 */
[----:B------:R-:W-:-:S04]  /*72450*/  PRMT R19, R24, 0x3340, R23 ;  /* 0x0000334018137816 */ /* 0x000fc80000000017 */
[----:B------:R-:W-:Y:S02]  /*72460*/  PRMT R2, R19, 0x5410, R18 ;  /* 0x0000541013027816 */ /* 0x000fe40000000012 */
[----:B------:R-:W-:Y:S01]  /*72470*/  SHF.R.U32.HI R18, RZ, 0x8, R25 ;  /* 0x00000008ff127819 */ /* 0x000fe20000011619 */
[----:B------:R0:W-:Y:S03]  /*72480*/  STL [R1+0x1f84], R0 ;  /* 0x001f840001007387 */ /* 0x0001e60000100800 */
[----:B------:R-:W-:Y:S01]  /*72490*/  LOP3.LUT R18, R18, 0xffff, RZ, 0xc0, !PT ;  /* 0x0000ffff12127812 */ /* 0x000fe200078ec0ff */
[----:B------:R1:W-:Y:S04]  /*724a0*/  STL [R1+0x1f88], R2 ;  /* 0x001f880201007387 */ /* 0x0003e80000100800 */
[----:B------:R-:W2:Y:S04]  /*724b0*/  LDL.LU R12, [R1+0x1268] ;  /* 0x00126800010c7983 */ /* 0x000ea80000300800 */
[----:B------:R-:W2:Y:S01]  /*724c0*/  LDL.LU R9, [R1+0x1320] ;  /* 0x0013200001097983 */ /* 0x000ea20000300800 */
[----:B0-----:R-:W-:-:S05]  /*724d0*/  PRMT R0, R18, 0x3340, R1 ;  /* 0x0000334012007816 */ /* 0x001fca0000000001 */
[----:B------:R0:W-:Y:S04]  /*724e0*/  STL [R1+0x5c], R0 ;  /* 0x00005c0001007387 */ /* 0x0001e80000100800 */
[----:B------:R-:W2:Y:S04]  /*724f0*/  LDL.LU R7, [R1+0x1264] ;  /* 0x0012640001077983 */ /* 0x000ea80000300800 */
[----:B------:R-:W2:Y:S01]  /*72500*/  LDL.LU R3, [R1+0x1310] ;  /* 0x0013100001037983 */ /* 0x000ea20000300800 */
[----:B------:R-:W-:Y:S02]  /*72510*/  SHF.R.U32.HI R21, RZ, 0x8, R21 ;  /* 0x00000008ff157819 */ /* 0x000fe40000011615 */
[----:B------:R-:W-:-:S02]  /*72520*/  SHF.R.U32.HI R19, RZ, 0x8, R20 ;  /* 0x00000008ff137819 */ /* 0x000fc40000011614 */
[----:B------:R-:W-:Y:S02]  /*72530*/  LOP3.LUT R20, R21, 0xffff, RZ, 0xc0, !PT ;  /* 0x0000ffff15147812 */ /* 0x000fe400078ec0ff */
[----:B------:R-:W-:Y:S02]  /*72540*/  LOP3.LUT R19, R19, 0xffff, RZ, 0xc0, !PT ;  /* 0x0000ffff13137812 */ /* 0x000fe400078ec0ff */
[----:B------:R-:W-:Y:S02]  /*72550*/  SHF.R.U32.HI R18, RZ, 0x8, R23 ;  /* 0x00000008ff127819 */ /* 0x000fe40000011617 */
[----:B------:R-:W-:Y:S02]  /*72560*/  PRMT R5, R20, 0x3340, R19 ;  /* 0x0000334014057816 */ /* 0x000fe40000000013 */
[----:B------:R-:W-:Y:S02]  /*72570*/  SHF.R.U32.HI R19, RZ, 0x8, R24 ;  /* 0x00000008ff137819 */ /* 0x000fe40000011618 */
[----:B------:R-:W-:-:S02]  /*72580*/  SHF.R.U32.HI R20, RZ, 0x8, R22 ;  /* 0x00000008ff147819 */ /* 0x000fc40000011616 */
[----:B------:R-:W-:Y:S02]  /*72590*/  LOP3.LUT R18, R18, 0xffff, RZ, 0xc0, !PT ;  /* 0x0000ffff12127812 */ /* 0x000fe400078ec0ff */
[----:B------:R-:W-:Y:S02]  /*725a0*/  LOP3.LUT R19, R19, 0xffff, RZ, 0xc0, !PT ;  /* 0x0000ffff13137812 */ /* 0x000fe400078ec0ff */
[----:B------:R-:W-:Y:S01]  /*725b0*/  LOP3.LUT R20, R20, 0xffff, RZ, 0xc0, !PT ;  /* 0x0000ffff14147812 */ /* 0x000fe200078ec0ff */
[----:B------:R0:W-:Y:S01]  /*725c0*/  STL [R1+0x1fd0], R5 ;  /* 0x001fd00501007387 */ /* 0x0001e20000100800 */
[----:B------:R-:W-:-:S05]  /*725d0*/  PRMT R8, R19, 0x3340, R18 ;  /* 0x0000334013087816 */ /* 0x000fca0000000012 */
[----:B------:R-:W-:Y:S04]  /*725e0*/  STL [R1+0x1fd4], R8 ;  /* 0x001fd40801007387 */ /* 0x000fe80000100800 */
[----:B-1----:R-:W2:Y:S04]  /*725f0*/  LDL.LU R2, [R1+0x125c] ;  /* 0x00125c0001027983 */ /* 0x002ea80000300800 */
[----:B0-----:R-:W2:Y:S01]  /*72600*/  LDL.LU R0, [R1+0x12fc] ;  /* 0x0012fc0001007983 */ /* 0x001ea20000300800 */
[----:B------:R-:W-:-:S05]  /*72610*/  PRMT R5, R20, 0x3340, R1 ;  /* 0x0000334014057816 */ /* 0x000fca0000000001 */
[----:B------:R0:W-:Y:S04]  /*72620*/  STL [R1+0x58], R5 ;  /* 0x0000580501007387 */ /* 0x0001e80000100800 */
[----:B------:R-:W2:Y:S04]  /*72630*/  LDL.LU R14, [R1+0x1438] ;  /* 0x00143800010e7983 */ /* 0x000ea80000300800 */
[----:B------:R-:W2:Y:S04]  /*72640*/  LDL.LU R28, [R1+0x130c] ;  /* 0x00130c00011c7983 */ /* 0x000ea80000300800 */
[----:B------:R-:W2:Y:S01]  /*72650*/  LDL.LU R6, [R1+0x1380] ;  /* 0x0013800001067983 */ /* 0x000ea20000300800 */
[----:B----4-:R-:W-:-:S02]  /*72660*/  LOP3.LUT R21, R17, 0xffff, RZ, 0xc0, !PT ;  /* 0x0000ffff11157812 */ /* 0x010fc400078ec0ff */
[----:B---3--:R-:W-:Y:S02]  /*72670*/  LOP3.LUT R23, R15, 0xffff, RZ, 0xc0, !PT ;  /* 0x0000ffff0f177812 */ /* 0x008fe400078ec0ff */
[----:B------:R-:W-:Y:S02]  /*72680*/  LOP3.LUT R20, R4, 0xffff, RZ, 0xc0, !PT ;  /* 0x0000ffff04147812 */ /* 0x000fe400078ec0ff */
[----:B------:R-:W-:Y:S02]  /*72690*/  PRMT R18, R23, 0x3340, R1 ;  /* 0x0000334017127816 */ /* 0x000fe40000000001 */
[----:B------:R-:W-:Y:S02]  /*726a0*/  PRMT R19, R21, 0x3340, R20 ;  /* 0x0000334015137816 */ /* 0x000fe40000000014 */
[----:B0-----:R-:W-:Y:S02]  /*726b0*/  PRMT R5, R16, 0x5410, R29 ;  /* 0x0000541010057816 */ /* 0x001fe4000000001d */
[----:B------:R-:W-:-:S02]  /*726c0*/  SHF.R.U32.HI R21, RZ, 0x8, R21 ;  /* 0x00000008ff157819 */ /* 0x000fc40000011615 */
[----:B------:R-:W-:Y:S02]  /*726d0*/  PRMT R4, R19, 0x5410, R18 ;  /* 0x0000541013047816 */ /* 0x000fe40000000012 */
[----:B------:R-:W-:Y:S02]  /*726e0*/  SHF.R.U32.HI R18, RZ, 0x8, R26 ;  /* 0x00000008ff127819 */ /* 0x000fe4000001161a */
[----:B------:R-:W-:Y:S01]  /*726f0*/  SHF.R.U32.HI R19, RZ, 0x8, R20 ;  /* 0x00000008ff137819 */ /* 0x000fe20000011614 */
[----:B------:R0:W-:Y:S04]  /*72700*/  STL [R1+0xfa4], R5 ;  /* 0x000fa40501007387 */ /* 0x0001e80000100800 */
[----:B------:R-:W3:Y:S01]  /*72710*/  LDL.LU R27, [R1+0x1260] ;  /* 0x00126000011b7983 */ /* 0x000ee20000300800 */
[----:B------:R-:W-:-:S03]  /*72720*/  LOP3.LUT R18, R18, 0xffff, RZ, 0xc0, !PT ;  /* 0x0000ffff12127812 */ /* 0x000fc600078ec0ff */
[----:B------:R-:W3:Y:S01]  /*72730*/  LDL.LU R29, [R1+0x1304] ;  /* 0x00130400011d7983 */ /* 0x000ee20000300800 */
[----:B------:R-:W-:Y:S02]  /*72740*/  LOP3.LUT R20, R21, 0xffff, RZ, 0xc0, !PT ;  /* 0x0000ffff15147812 */ /* 0x000fe400078ec0ff */
[----:B------:R-:W-:Y:S02]  /*72750*/  LOP3.LUT R19, R19, 0xffff, RZ, 0xc0, !PT ;  /* 0x0000ffff13137812 */ /* 0x000fe400078ec0ff */
[----:B------:R-:W-:Y:S01]  /*72760*/  PRMT R8, R18, 0x3340, R1 ;  /* 0x0000334012087816 */ /* 0x000fe20000000001 */
[----:B------:R2:W-:Y:S01]  /*72770*/  STL [R1+0x1f8c], R4 ;  /* 0x001f8c0401007387 */ /* 0x0005e20000100800 */
[----:B0-----:R-:W-:-:S03]  /*72780*/  PRMT R5, R20, 0x3340, R19 ;  /* 0x0000334014057816 */ /* 0x001fc60000000013 */
[----:B------:R-:W-:Y:S04]  /*72790*/  STL [R1+0x54], R8 ;  /* 0x0000540801007387 */ /* 0x000fe80000100800 */
[----:B------:R-:W-:Y:S04]  /*727a0*/  STL [R1+0xc4], R5 ;  /* 0x0000c40501007387 */ /* 0x000fe80000100800 */
[----:B------:R-:W4:Y:S01]  /*727b0*/  LDL.LU R16, [R1+0x1258] ;  /* 0x0012580001107983 */ /* 0x000f220000300800 */
[----:B--2---:R-:W-:-:S05]  /*727c0*/  PRMT R4, R9, 0x5410, R12 ;  /* 0x0000541009047816 */ /* 0x004fca000000000c */
[----:B------:R-:W-:Y:S04]  /*727d0*/  STL [R1+0xfa0], R4 ;  /* 0x000fa00401007387 */ /* 0x000fe80000100800 */
[----:B------:R-:W4:Y:S01]  /*727e0*/  LDL.LU R17, [R1+0x12f8] ;  /* 0x0012f80001117983 */ /* 0x000f220000300800 */
[----:B------:R-:W-:-:S05]  /*727f0*/  PRMT R3, R3, 0x5410, R7 ;  /* 0x0000541003037816 */ /* 0x000fca0000000007 */
[----:B------:R0:W-:Y:S04]  /*72800*/  STL [R1+0xfc8], R3 ;  /* 0x000fc80301007387 */ /* 0x0001e80000100800 */
[----:B------:R-:W2:Y:S04]  /*72810*/  LDL.LU R15, [R1+0x1250] ;  /* 0x00125000010f7983 */ /* 0x000ea80000300800 */
[----:B------:R-:W2:Y:S04]  /*72820*/  LDL.LU R12, [R1+0x12e0] ;  /* 0x0012e000010c7983 */ /* 0x000ea80000300800 */
[----:B------:R-:W2:Y:S04]  /*72830*/  LDL.LU R9, [R1+0x147c] ;  /* 0x00147c0001097983 */ /* 0x000ea80000300800 */
[----:B------:R-:W2:Y:S04]  /*72840*/  LDL.LU R7, [R1+0x1344] ;  /* 0x0013440001077983 */ /* 0x000ea80000300800 */
[----:B0-----:R-:W2:Y:S01]  /*72850*/  LDL.LU R3, [R1+0x13f0] ;  /* 0x0013f00001037983 */ /* 0x001ea20000300800 */
[----:B------:R-:W-:-:S02]  /*72860*/  LOP3.LUT R22, R14, 0xffff, RZ, 0xc0, !PT ;  /* 0x0000ffff0e167812 */ /* 0x000fc400078ec0ff */
[----:B------:R-:W-:Y:S02]  /*72870*/  LOP3.LUT R20, R28, 0xffff, RZ, 0xc0, !PT ;  /* 0x0000ffff1c147812 */ /* 0x000fe400078ec0ff */
[----:B------:R-:W-:Y:S02]  /*72880*/  LOP3.LUT R21, R6, 0xffff, RZ, 0xc0, !PT ;  /* 0x0000ffff06157812 */ /* 0x000fe400078ec0ff */
[----:B------:R-:W-:Y:S02]  /*72890*/  PRMT R18, R20, 0x3340, R1 ;  /* 0x0000334014127816 */ /* 0x000fe40000000001 */
[----:B------:R-:W-:Y:S02]  /*728a0*/  PRMT R19, R22, 0x3340, R21 ;  /* 0x0000334016137816 */ /* 0x000fe40000000015 */
[----:B------:R-:W-:Y:S02]  /*728b0*/  SHF.R.U32.HI R20, RZ, 0x8, R20 ;  /* 0x00000008ff147819 */ /* 0x000fe40000011614 */
[----:B------:R-:W-:-:S02]  /*728c0*/  PRMT R6, R19, 0x5410, R18 ;  /* 0x0000541013067816 */ /* 0x000fc40000000012 */
[----:B------:R-:W-:Y:S02]  /*728d0*/  SHF.R.U32.HI R19, RZ, 0x8, R22 ;  /* 0x00000008ff137819 */ /* 0x000fe40000011616 */
[----:B------:R-:W-:Y:S02]  /*728e0*/  SHF.R.U32.HI R18, RZ, 0x8, R21 ;  /* 0x00000008ff127819 */ /* 0x000fe40000011615 */
[----:B------:R-:W-:Y:S02]  /*728f0*/  PRMT R0, R0, 0x5410, R2 ;  /* 0x0000541000007816 */ /* 0x000fe40000000002 */
[----:B------:R-:W-:Y:S02]  /*72900*/  LOP3.LUT R19, R19, 0xffff, RZ, 0xc0, !PT ;  /* 0x0000ffff13137812 */ /* 0x000fe400078ec0ff */
[----:B------:R-:W-:Y:S02]  /*72910*/  LOP3.LUT R18, R18, 0xffff, RZ, 0xc0, !PT ;  /* 0x0000ffff12127812 */ /* 0x000fe400078ec0ff */
[----:B------:R-:W-:-:S02]  /*72920*/  LOP3.LUT R20, R20, 0xffff, RZ, 0xc0, !PT ;  /* 0x0000ffff14147812 */ /* 0x000fc400078ec0ff */
[----:B------:R-:W-:Y:S02]  /*72930*/  PRMT R4, R19, 0x3340, R18 ;  /* 0x0000334013047816 */ /* 0x000fe40000000012 */
[----:B------:R-:W-:Y:S01]  /*72940*/  PRMT R2, R20, 0x3340, R1 ;  /* 0x0000334014027816 */ /* 0x000fe20000000001 */
[----:B------:R-:W-:Y:S04]  /*72950*/  STL [R1+0x1b0], R0 ;  /* 0x0001b00001007387 */ /* 0x000fe80000100800 */
[----:B------:R-:W-:Y:S04]  /*72960*/  STL [R1+0x1f90], R6 ;  /* 0x001f900601007387 */ /* 0x000fe80000100800 */
[----:B------:R0:W-:Y:S04]  /*72970*/  STL [R1+0xb0], R4 ;  /* 0x0000b00401007387 */ /* 0x0001e80000100800 */
[----:B0-----:R-:W2:Y:S04]  /*72980*/  LDL.LU R4, [R1+0x1254] ;  /* 0x0012540001047983 */ /* 0x001ea80000300800 */
[----:B------:R0:W-:Y:S04]  /*72990*/  STL [R1+0x50], R2 ;  /* 0x0000500201007387 */ /* 0x0001e80000100800 */
[----:B------:R-:W2:Y:S01]  /*729a0*/  LDL.LU R8, [R1+0x12ec] ;  /* 0x0012ec0001087983 */ /* 0x000ea20000300800 */
[----:B---3--:R-:W-:-:S05]  /*729b0*/  PRMT R0, R29, 0x5410, R27 ;  /* 0x000054101d007816 */ /* 0x008fca000000001b */
[----:B------:R1:W-:Y:S04]  /*729c0*/  STL [R1+0x1b4], R0 ;  /* 0x0001b40001007387 */ /* 0x0003e80000100800 */
[----:B------:R-:W3:Y:S04]  /*729d0*/  LDL.LU R24, [R1+0x124c] ;  /* 0x00124c0001187983 */ /* 0x000ee80000300800 */
[----:B------:R-:W3:Y:S04]  /*729e0*/  LDL.LU R5, [R1+0x12d4] ;  /* 0x0012d40001057983 */ /* 0x000ee80000300800 */
[----:B------:R-:W3:Y:S04]  /*729f0*/  LDL.LU R25, [R1+0x1248] ;  /* 0x0012480001197983 */ /* 0x000ee80000300800 */
[----:B0-----:R-:W3:Y:S04]  /*72a00*/  LDL.LU R2, [R1+0x12cc] ;  /* 0x0012cc0001027983 */ /* 0x001ee80000300800 */
[----:B-1----:R-:W3:Y:S04]  /*72a10*/  LDL.LU R0, [R1+0x148c] ;  /* 0x00148c0001007983 */ /* 0x002ee80000300800 */
[----:B------:R-:W3:Y:S04]  /*72a20*/  LDL.LU R14, [R1+0x1348] ;  /* 0x00134800010e7983 */ /* 0x000ee80000300800 */
[----:B------:R-:W3:Y:S01]  /*72a30*/  LDL.LU R28, [R1+0x13fc] ;  /* 0x0013fc00011c7983 */ /* 0x000ee20000300800 */
[----:B----4-:R-:W-:-:S02]  /*72a40*/  PRMT R16, R17, 0x5410, R16 ;  /* 0x0000541011107816 */ /* 0x010fc40000000010 */
[----:B--2---:R-:W-:Y:S02]  /*72a50*/  LOP3.LUT R21, R9, 0xffff, RZ, 0xc0, !PT ;  /* 0x0000ffff09157812 */ /* 0x004fe400078ec0ff */
[----:B------:R-:W-:Y:S02]  /*72a60*/  LOP3.LUT R22, R7, 0xffff, RZ, 0xc0, !PT ;  /* 0x0000ffff07167812 */ /* 0x000fe400078ec0ff */
[----:B------:R-:W-:Y:S02]  /*72a70*/  PRMT R6, R12, 0x5410, R15 ;  /* 0x000054100c067816 */ /* 0x000fe4000000000f */
[----:B------:R-:W-:Y:S02]  /*72a80*/  LOP3.LUT R20, R3, 0xffff, RZ, 0xc0, !PT ;  /* 0x0000ffff03147812 */ /* 0x000fe400078ec0ff */
[----:B------:R-:W-:Y:S02]  /*72a90*/  PRMT R18, R22, 0x3340, R1 ;  /* 0x0000334016127816 */ /* 0x000fe40000000001 */
[----:B------:R-:W-:Y:S01]  /*72aa0*/  PRMT R19, R21, 0x3340, R20 ;  /* 0x0000334015137816 */ /* 0x000fe20000000014 */
[----:B------:R0:W-:Y:S04]  /*72ab0*/  STL [R1+0x1b8], R16 ;  /* 0x0001b81001007387 */ /* 0x0001e80000100800 */
[----:B------:R-:W-:Y:S04]  /*72ac0*/  STL [R1+0x1bc], R6 ;  /* 0x0001bc0601007387 */ /* 0x000fe80000100800 */
[----:B------:R-:W2:Y:S01]  /*72ad0*/  LDL.LU R27, [R1+0x1244] ;  /* 0x00124400011b7983 */ /* 0x000ea20000300800 */
[----:B------:R-:W-:-:S03]  /*72ae0*/  PRMT R3, R19, 0x5410, R18 ;  /* 0x0000541013037816 */ /* 0x000fc60000000012 */
[----:B------:R-:W2:Y:S04]  /*72af0*/  LDL.LU R29, [R1+0x12c8] ;  /* 0x0012c800011d7983 */ /* 0x000ea80000300800 */
[----:B------:R1:W-:Y:S04]  /*72b00*/  STL [R1+0xfc], R3 ;  /* 0x0000fc0301007387 */ /* 0x0003e80000100800 */
[----:B0-----:R-:W4:Y:S04]  /*72b10*/  LDL.LU R16, [R1+0x1240] ;  /* 0x0012400001107983 */ /* 0x001f280000300800 */
[----:B------:R-:W4:Y:S04]  /*72b20*/  LDL.LU R17, [R1+0x12c4] ;  /* 0x0012c40001117983 */ /* 0x000f280000300800 */
[----:B------:R-:W4:Y:S04]  /*72b30*/  LDL.LU R15, [R1+0x1234] ;  /* 0x00123400010f7983 */ /* 0x000f280000300800 */
[----:B------:R-:W4:Y:S04]  /*72b40*/  LDL.LU R12, [R1+0x12b8] ;  /* 0x0012b800010c7983 */ /* 0x000f280000300800 */
[----:B------:R-:W4:Y:S04]  /*72b50*/  LDL.LU R9, [R1+0x1464] ;  /* 0x0014640001097983 */ /* 0x000f280000300800 */
[----:B-1----:R-:W4:Y:S04]  /*72b60*/  LDL.LU R3, [R1+0x1330] ;  /* 0x0013300001037983 */ /* 0x002f280000300800 */
[----:B------:R-:W4:Y:S01]  /*72b70*/  LDL.LU R7, [R1+0x13c0] ;  /* 0x0013c00001077983 */ /* 0x000f220000300800 */
[----:B------:R-:W-:-:S02]  /*72b80*/  SHF.R.U32.HI R18, RZ, 0x8, R23 ;  /* 0x00000008ff127819 */ /* 0x000fc40000011617 */
[----:B------:R-:W-:Y:S02]  /*72b90*/  SHF.R.U32.HI R21, RZ, 0x8, R21 ;  /* 0x00000008ff157819 */ /* 0x000fe40000011615 */
[----:B------:R-:W-:Y:S02]  /*72ba0*/  SHF.R.U32.HI R19, RZ, 0x8, R20 ;  /* 0x00000008ff137819 */ /* 0x000fe40000011614 */
[----:B------:R-:W-:Y:S02]  /*72bb0*/  LOP3.LUT R18, R18, 0xffff, RZ, 0xc0, !PT ;  /* 0x0000ffff12127812 */ /* 0x000fe400078ec0ff */
[----:B------:R-:W-:Y:S02]  /*72bc0*/  LOP3.LUT R20, R21, 0xffff, RZ, 0xc0, !PT ;  /* 0x0000ffff15147812 */ /* 0x000fe400078ec0ff */
[----:B------:R-:W-:Y:S02]  /*72bd0*/  LOP3.LUT R19, R19, 0xffff, RZ, 0xc0, !PT ;  /* 0x0000ffff13137812 */ /* 0x000fe400078ec0ff */
[----:B------:R-:W-:-:S02]  /*72be0*/  PRMT R21, R18, 0x3340, R1 ;  /* 0x0000334012157816 */ /* 0x000fc40000000001 */
[----:B------:R-:W-:-:S03]  /*72bf0*/  PRMT R18, R20, 0x3340, R19 ;  /* 0x0000334014127816 */ /* 0x000fc60000000013 */
[----:B------:R3:W-:Y:S04]  /*72c00*/  STL [R1+0x4c], R21 ;  /* 0x00004c1501007387 */ /* 0x0007e80000100800 */
[----:B------:R0:W-:Y:S01]  /*72c10*/  STL [R1+0xb8], R18 ;  /* 0x0000b81201007387 */ /* 0x0001e20000100800 */
[----:B------:R-:W-:-:S05]  /*72c20*/  PRMT R6, R8, 0x5410, R4 ;  /* 0x0000541008067816 */ /* 0x000fca0000000004 */
[----:B------:R-:W-:Y:S01]  /*72c30*/  STL [R1+0x1a4], R6 ;  /* 0x0001a40601007387 */ /* 0x000fe20000100800 */
[----:B---3--:R-:W-:Y:S02]  /*72c40*/  LOP3.LUT R21, R0, 0xffff, RZ, 0xc0, !PT ;  /* 0x0000ffff00157812 */ /* 0x008fe400078ec0ff */
[----:B------:R-:W-:Y:S02]  /*72c50*/  LOP3.LUT R23, R14, 0xffff, RZ, 0xc0, !PT ;  /* 0x0000ffff0e177812 */ /* 0x000fe400078ec0ff */
[----:B------:R-:W-:Y:S02]  /*72c60*/  LOP3.LUT R20, R28, 0xffff, RZ, 0xc0, !PT ;  /* 0x0000ffff1c147812 */ /* 0x000fe400078ec0ff */
[----:B0-----:R-:W-:Y:S02]  /*72c70*/  PRMT R18, R23, 0x3340, R1 ;  /* 0x0000334017127816 */ /* 0x001fe40000000001 */
[----:B------:R-:W-:Y:S02]  /*72c80*/  PRMT R19, R21, 0x3340, R20 ;  /* 0x0000334015137816 */ /* 0x000fe40000000014 */
[----:B------:R-:W-:-:S02]  /*72c90*/  PRMT R4, R5, 0x5410, R24 ;  /* 0x0000541005047816 */ /* 0x000fc40000000018 */
[----:B------:R-:W-:Y:S02]  /*72ca0*/  SHF.R.U32.HI R21, RZ, 0x8, R21 ;  /* 0x00000008ff157819 */ /* 0x000fe40000011615 */
[----:B------:R-:W-:Y:S02]  /*72cb0*/  PRMT R0, R19, 0x5410, R18 ;  /* 0x0000541013007816 */ /* 0x000fe40000000012 */
[----:B------:R-:W-:Y:S02]  /*72cc0*/  SHF.R.U32.HI R18, RZ, 0x8, R22 ;  /* 0x00000008ff127819 */ /* 0x000fe40000011616 */
[----:B------:R-:W-:Y:S02]  /*72cd0*/  SHF.R.U32.HI R19, RZ, 0x8, R20 ;  /* 0x00000008ff137819 */ /* 0x000fe40000011614 */
[----:B------:R-:W-:Y:S02]  /*72ce0*/  PRMT R2, R2, 0x5410, R25 ;  /* 0x0000541002027816 */ /* 0x000fe40000000019 */
[----:B------:R-:W-:-:S02]  /*72cf0*/  LOP3.LUT R20, R21, 0xffff, RZ, 0xc0, !PT ;  /* 0x0000ffff15147812 */ /* 0x000fc400078ec0ff */
[----:B------:R-:W-:Y:S02]  /*72d00*/  LOP3.LUT R18, R18, 0xffff, RZ, 0xc0, !PT ;  /* 0x0000ffff12127812 */ /* 0x000fe400078ec0ff */
[----:B------:R-:W-:Y:S01]  /*72d10*/  LOP3.LUT R19, R19, 0xffff, RZ, 0xc0, !PT ;  /* 0x0000ffff13137812 */ /* 0x000fe200078ec0ff */
[----:B------:R-:W-:Y:S04]  /*72d20*/  STL [R1+0x1a8], R4 ;  /* 0x0001a80401007387 */ /* 0x000fe80000100800 */
[----:B------:R0:W-:Y:S04]  /*72d30*/  STL [R1+0x1ac], R2 ;  /* 0x0001ac0201007387 */ /* 0x0001e80000100800 */
[----:B------:R1:W-:Y:S01]  /*72d40*/  STL [R1+0xf8], R0 ;  /* 0x0000f80001007387 */ /* 0x0003e20000100800 */
[----:B0-----:R-:W-:-:S02]  /*72d50*/  PRMT R2, R18, 0x3340, R1 ;  /* 0x0000334012027816 */ /* 0x001fc40000000001 */
[----:B-1----:R-:W-:-:S03]  /*72d60*/  PRMT R0, R20, 0x3340, R19 ;  /* 0x0000334014007816 */ /* 0x002fc60000000013 */
[----:B------:R4:W-:Y:S04]  /*72d70*/  STL [R1+0x48], R2 ;  /* 0x0000480201007387 */ /* 0x0009e80000100800 */
[----:B------:R0:W-:Y:S01]  /*72d80*/  STL [R1+0xc0], R0 ;  /* 0x0000c00001007387 */ /* 0x0001e20000100800 */
[----:B--2---:R-:W-:Y:S02]  /*72d90*/  PRMT R4, R29, 0x5410, R27 ;  /* 0x000054101d047816 */ /* 0x004fe4000000001b */
[----:B----4-:R-:W-:Y:S02]  /*72da0*/  PRMT R2, R17, 0x5410, R16 ;  /* 0x0000541011027816 */ /* 0x010fe40000000010 */
[----:B0-----:R-:W-:Y:S02]  /*72db0*/  PRMT R0, R12, 0x5410, R15 ;  /* 0x000054100c007816 */ /* 0x001fe4000000000f */
[----:B------:R-:W-:Y:S01]  /*72dc0*/  LOP3.LUT R22, R9, 0xffff, RZ, 0xc0, !PT ;  /* 0x0000ffff09167812 */ /* 0x000fe200078ec0ff */
[----:B------:R0:W-:Y:S04]  /*72dd0*/  STL [R1+0xa0], R4 ;  /* 0x0000a00401007387 */ /* 0x0001e80000100800 */
[----:B------:R-:W-:Y:S01]  /*72de0*/  STL [R1+0xa4], R2 ;  /* 0x0000a40201007387 */ /* 0x000fe20000100800 */
[----:B------:R-:W-:-:S02]  /*72df0*/  LOP3.LUT R20, R3, 0xffff, RZ, 0xc0, !PT ;  /* 0x0000ffff03147812 */ /* 0x000fc400078ec0ff */
[----:B------:R-:W-:Y:S01]  /*72e00*/  LOP3.LUT R21, R7, 0xffff, RZ, 0xc0, !PT ;  /* 0x0000ffff07157812 */ /* 0x000fe200078ec0ff */
[----:B------:R1:W-:Y:S04]  /*72e10*/  STL [R1+0xac], R0 ;  /* 0x0000ac0001007387 */ /* 0x0003e80000100800 */
[----:B------:R-:W2:Y:S01]  /*72e20*/  LDL.LU R6, [R1+0x1230] ;  /* 0x0012300001067983 */ /* 0x000ea20000300800 */
[----:B------:R-:W-:Y:S02]  /*72e30*/  PRMT R18, R20, 0x3340, R1 ;  /* 0x0000334014127816 */ /* 0x000fe40000000001 */
[----:B------:R-:W-:Y:S01]  /*72e40*/  PRMT R19, R22, 0x3340, R21 ;  /* 0x0000334016137816 */ /* 0x000fe20000000015 */
[----:B------:R-:W2:Y:S04]  /*72e50*/  LDL.LU R26, [R1+0x12b4] ;  /* 0x0012b400011a7983 */ /* 0x000ea80000300800 */
[----:B0-----:R-:W3:Y:S04]  /*72e60*/  LDL.LU R4, [R1+0x122c] ;  /* 0x00122c0001047983 */ /* 0x001ee80000300800 */
[----:B------:R-:W3:Y:S04]  /*72e70*/  LDL.LU R3, [R1+0x12a8] ;  /* 0x0012a80001037983 */ /* 0x000ee80000300800 */
[----:B------:R-:W4:Y:S04]  /*72e80*/  LDL.LU R8, [R1+0x1470] ;  /* 0x0014700001087983 */ /* 0x000f280000300800 */
[----:B------:R-:W2:Y:S04]  /*72e90*/  LDL.LU R14, [R1+0x133c] ;  /* 0x00133c00010e7983 */ /* 0x000ea80000300800 */
[----:B------:R-:W2:Y:S01]  /*72ea0*/  LDL.LU R24, [R1+0x13d8] ;  /* 0x0013d80001187983 */ /* 0x000ea20000300800 */
[----:B-1----:R-:W-:-:S03]  /*72eb0*/  PRMT R0, R19, 0x5410, R18 ;  /* 0x0000541013007816 */ /* 0x002fc60000000012 */
[----:B------:R-:W2:Y:S04]  /*72ec0*/  LDL.LU R5, [R1+0x180] ;  /* 0x0001800001057983 */ /* 0x000ea80000300800 */
[----:B------:R-:W2:Y:S04]  /*72ed0*/  LDL.LU R25, [R1+0x12ac] ;  /* 0x0012ac0001197983 */ /* 0x000ea80000300800 */
[----:B------:R0:W-:Y:S04]  /*72ee0*/  STL [R1+0xf4], R0 ;  /* 0x0000f40001007387 */ /* 0x0001e80000100800 */
[----:B------:R-:W2:Y:S04]  /*72ef0*/  LDL.LU R2, [R1+0x17c] ;  /* 0x00017c0001027983 */ /* 0x000ea80000300800 */
[----:B------:R-:W2:Y:S04]  /*72f00*/  LDL.LU R15, [R1+0x12a0] ;  /* 0x0012a000010f7983 */ /* 0x000ea80000300800 */
        /* <DEDUP_REMOVED lines=9> */
[----:B------:R-:W-:-:S03]  /*72fa0*/  SHF.R.U32.HI R19, RZ, 0x8, R22 ;  /* 0x00000008ff137819 */ /* 0x000fc60000011616 */
[----:B------:R-:W4:Y:S01]  /*72fb0*/  LDL.LU R22, [R1+0x12bc] ;  /* 0x0012bc0001167983 */ /* 0x000f220000300800 */
[----:B------:R-:W-:-:S03]  /*72fc0*/  SHF.R.U32.HI R18, RZ, 0x8, R21 ;  /* 0x00000008ff127819 */ /* 0x000fc60000011615 */
[----:B------:R-:W4:Y:S01]  /*72fd0*/  LDL.LU R21, [R1+0x123c] ;  /* 0x00123c0001157983 */ /* 0x000f220000300800 */
[----:B------:R-:W-:Y:S02]  /*72fe0*/  LOP3.LUT R19, R19, 0xffff, RZ, 0xc0, !PT ;  /* 0x0000ffff13137812 */ /* 0x000fe400078ec0ff */
[----:B------:R-:W-:Y:S02]  /*72ff0*/  LOP3.LUT R18, R18, 0xffff, RZ, 0xc0, !PT ;  /* 0x0000ffff12127812 */ /* 0x000fe400078ec0ff */
[----:B------:R-:W-:Y:S02]  /*73000*/  SHF.R.U32.HI R20, RZ, 0x8, R20 ;  /* 0x00000008ff147819 */ /* 0x000fe40000011614 */
[----:B------:R-:W-:Y:S02]  /*73010*/  PRMT R18, R19, 0x3340, R18 ;  /* 0x0000334013127816 */ /* 0x000fe40000000012 */
[----:B------:R-:W-:-:S04]  /*73020*/  LOP3.LUT R20, R20, 0xffff, RZ, 0xc0, !PT ;  /* 0x0000ffff14147812 */ /* 0x000fc800078ec0ff */
[----:B------:R-:W-:Y:S01]  /*73030*/  PRMT R19, R20, 0x3340, R1 ;  /* 0x0000334014137816 */ /* 0x000fe20000000001 */
[----:B------:R4:W-:Y:S04]  /*73040*/  STL [R1+0x84], R18 ;  /* 0x0000841201007387 */ /* 0x0009e80000100800 */
[----:B------:R0:W-:Y:S01]  /*73050*/  STL [R1+0x18], R19 ;  /* 0x0000181301007387 */ /* 0x0001e20000100800 */
[----:B---3--:R-:W-:Y:S02]  /*73060*/  PRMT R4, R3, 0x5410, R4 ;  /* 0x0000541003047816 */ /* 0x008fe40000000004 */
[----:B----4-:R-:W-:-:S05]  /*73070*/  PRMT R18, R22, 0x5410, R21 ;  /* 0x0000541016127816 */ /* 0x010fca0000000015 */
[----:B------:R1:W-:Y:S04]  /*73080*/  STL [R1+0xa8], R18 ;  /* 0x0000a81201007387 */ /* 0x0003e80000100800 */
[----:B------:R-:W3:Y:S01]  /*73090*/  LDL.LU R3, [R1+0x1458] ;  /* 0x0014580001037983 */ /* 0x000ee20000300800 */
[----:B------:R-:W-:Y:S02]  /*730a0*/  LOP3.LUT R21, R8, 0xffff, RZ, 0xc0, !PT ;  /* 0x0000ffff08157812 */ /* 0x000fe400078ec0ff */
[----:B--2---:R-:W-:Y:S02]  /*730b0*/  LOP3.LUT R14, R14, 0xffff, RZ, 0xc0, !PT ;  /* 0x0000ffff0e0e7812 */ /* 0x004fe400078ec0ff */
[----:B------:R-:W-:Y:S02]  /*730c0*/  LOP3.LUT R20, R24, 0xffff, RZ, 0xc0, !PT ;  /* 0x0000ffff18147812 */ /* 0x000fe400078ec0ff */
[----:B------:R-:W-:-:S02]  /*730d0*/  PRMT R6, R26, 0x5410, R6 ;  /* 0x000054101a067816 */ /* 0x000fc40000000006 */
[----:B0-----:R-:W-:Y:S02]  /*730e0*/  PRMT R19, R21, 0x3340, R20 ;  /* 0x0000334015137816 */ /* 0x001fe40000000014 */
[----:B-1----:R-:W-:Y:S01]  /*730f0*/  PRMT R18, R14, 0x3340, R1 ;  /* 0x000033400e127816 */ /* 0x002fe20000000001 */
[----:B------:R-:W-:Y:S04]  /*73100*/  STL [R1+0x94], R6 ;  /* 0x0000940601007387 */ /* 0x000fe80000100800 */
[----:B------:R0:W-:Y:S01]  /*73110*/  STL [R1+0x98], R4 ;  /* 0x0000980401007387 */ /* 0x0001e20000100800 */
[----:B------:R-:W-:Y:S02]  /*73120*/  SHF.R.U32.HI R21, RZ, 0x8, R21 ;  /* 0x00000008ff157819 */ /* 0x000fe40000011615 */
[----:B0-----:R-:W-:-:S02]  /*73130*/  PRMT R4, R19, 0x5410, R18 ;  /* 0x0000541013047816 */ /* 0x001fc40000000012 */
[----:B------:R-:W-:Y:S02]  /*73140*/  SHF.R.U32.HI R19, RZ, 0x8, R20 ;  /* 0x00000008ff137819 */ /* 0x000fe40000011614 */
[----:B------:R-:W-:Y:S02]  /*73150*/  SHF.R.U32.HI R18, RZ, 0x8, R23 ;  /* 0x00000008ff127819 */ /* 0x000fe40000011617 */
[----:B------:R-:W-:Y:S02]  /*73160*/  LOP3.LUT R20, R21, 0xffff, RZ, 0xc0, !PT ;  /* 0x0000ffff15147812 */ /* 0x000fe400078ec0ff */
[----:B------:R-:W-:Y:S01]  /*73170*/  LOP3.LUT R19, R19, 0xffff, RZ, 0xc0, !PT ;  /* 0x0000ffff13137812 */ /* 0x000fe200078ec0ff */
[----:B------:R0:W-:Y:S01]  /*73180*/  STL [R1+0xf0], R4 ;  /* 0x0000f00401007387 */ /* 0x0001e20000100800 */
[----:B------:R-:W-:Y:S02]  /*73190*/  LOP3.LUT R18, R18, 0xffff, RZ, 0xc0, !PT ;  /* 0x0000ffff12127812 */ /* 0x000fe400078ec0ff */
[----:B------:R-:W-:-:S02]  /*731a0*/  PRMT R15, R15, 0x5410, R2 ;  /* 0x000054100f0f7816 */ /* 0x000fc40000000002 */
[----:B------:R-:W-:Y:S02]  /*731b0*/  LOP3.LUT R22, R16, 0xffff, RZ, 0xc0, !PT ;  /* 0x0000ffff10167812 */ /* 0x000fe400078ec0ff */
[----:B------:R-:W-:Y:S02]  /*731c0*/  PRMT R6, R18, 0x3340, R1 ;  /* 0x0000334012067816 */ /* 0x000fe40000000001 */
[----:B0-----:R-:W-:Y:S02]  /*731d0*/  PRMT R4, R20, 0x3340, R19 ;  /* 0x0000334014047816 */ /* 0x001fe40000000013 */
[----:B------:R-:W-:Y:S02]  /*731e0*/  LOP3.LUT R24, R17, 0xffff, RZ, 0xc0, !PT ;  /* 0x0000ffff11187812 */ /* 0x000fe400078ec0ff */
[----:B------:R-:W-:Y:S02]  /*731f0*/  LOP3.LUT R20, R12, 0xffff, RZ, 0xc0, !PT ;  /* 0x0000ffff0c147812 */ /* 0x000fe400078ec0ff */
[----:B------:R-:W-:Y:S01]  /*73200*/  PRMT R2, R28, 0x5410, R0 ;  /* 0x000054101c027816 */ /* 0x000fe20000000000 */
[----:B------:R0:W-:Y:S01]  /*73210*/  STL [R1+0x1f94], R4 ;  /* 0x001f940401007387 */ /* 0x0001e20000100800 */
[----:B------:R-:W-:-:S03]  /*73220*/  PRMT R0, R29, 0x5410, R27 ;  /* 0x000054101d007816 */ /* 0x000fc6000000001b */
[----:B------:R-:W-:Y:S04]  /*73230*/  STL [R1+0x14], R6 ;  /* 0x0000140601007387 */ /* 0x000fe80000100800 */
[----:B------:R1:W-:Y:S01]  /*73240*/  STL [R1+0x1f98], R15 ;  /* 0x001f980f01007387 */ /* 0x0003e20000100800 */
[----:B------:R-:W-:Y:S02]  /*73250*/  PRMT R18, R24, 0x3340, R1 ;  /* 0x0000334018127816 */ /* 0x000fe40000000001 */
[----:B------:R-:W-:Y:S02]  /*73260*/  PRMT R19, R22, 0x3340, R20 ;  /* 0x0000334016137816 */ /* 0x000fe40000000014 */
[----:B0-----:R-:W-:-:S05]  /*73270*/  PRMT R4, R25, 0x5410, R5 ;  /* 0x0000541019047816 */ /* 0x001fca0000000005 */
[----:B------:R0:W-:Y:S04]  /*73280*/  STL [R1+0x9c], R4 ;  /* 0x00009c0401007387 */ /* 0x0001e80000100800 */
[----:B------:R-:W-:Y:S04]  /*73290*/  STL [R1+0x8c], R2 ;  /* 0x00008c0201007387 */ /* 0x000fe80000100800 */
[----:B------:R2:W-:Y:S04]  /*732a0*/  STL [R1+0x90], R0 ;  /* 0x0000900001007387 */ /* 0x0005e80000100800 */
[----:B-1----:R-:W4:Y:S01]  /*732b0*/  LDL.LU R15, [R1+0x128c] ;  /* 0x00128c00010f7983 */ /* 0x002f220000300800 */
[----:B------:R-:W-:-:S02]  /*732c0*/  LOP3.LUT R23, R9, 0xffff, RZ, 0xc0, !PT ;  /* 0x0000ffff09177812 */ /* 0x000fc400078ec0ff */
[----:B------:R-:W-:Y:S01]  /*732d0*/  LOP3.LUT R25, R7, 0xffff, RZ, 0xc0, !PT ;  /* 0x0000ffff07197812 */ /* 0x000fe200078ec0ff */
[----:B0-----:R-:W4:Y:S04]  /*732e0*/  LDL.LU R4, [R1+0x16c] ;  /* 0x00016c0001047983 */ /* 0x001f280000300800 */
[----:B------:R-:W4:Y:S01]  /*732f0*/  LDL.LU R12, [R1+0x127c] ;  /* 0x00127c00010c7983 */ /* 0x000f220000300800 */
[----:B--2---:R-:W-:-:S03]  /*73300*/  PRMT R0, R19, 0x5410, R18 ;  /* 0x0000541013007816 */ /* 0x004fc60000000012 */
[----:B------:R-:W2:Y:S04]  /*73310*/  LDL.LU R6, [R1+0x168] ;  /* 0x0001680001067983 */ /* 0x000ea80000300800 */
[----:B------:R-:W2:Y:S04]  /*73320*/  LDL.LU R26, [R1+0x1280] ;  /* 0x00128000011a7983 */ /* 0x000ea80000300800 */
[----:B------:R0:W-:Y:S04]  /*73330*/  STL [R1+0xec], R0 ;  /* 0x0000ec0001007387 */ /* 0x0001e80000100800 */
[----:B------:R-:W2:Y:S01]  /*73340*/  LDL.LU R8, [R1+0x164] ;  /* 0x0001640001087983 */ /* 0x000ea20000300800 */
[----:B------:R-:W-:-:S03]  /*73350*/  PRMT R18, R25, 0x3340, R1 ;  /* 0x0000334019127816 */ /* 0x000fc60000000001 */
[----:B------:R-:W2:Y:S04]  /*73360*/  LDL.LU R5, [R1+0x1284] ;  /* 0x0012840001057983 */ /* 0x000ea80000300800 */
[----:B------:R-:W2:Y:S04]  /*73370*/  LDL.LU R2, [R1+0x160] ;  /* 0x0001600001027983 */ /* 0x000ea80000300800 */
[----:B0-----:R-:W2:Y:S04]  /*73380*/  LDL.LU R0, [R1+0x194] ;  /* 0x0001940001007983 */ /* 0x001ea80000300800 */
[----:B------:R-:W2:Y:S04]  /*73390*/  LDL.LU R28, [R1+0x154] ;  /* 0x00015400011c7983 */ /* 0x000ea80000300800 */
[----:B------:R-:W2:Y:S04]  /*733a0*/  LDL.LU R16, [R1+0x19c] ;  /* 0x00019c0001107983 */ /* 0x000ea80000300800 */
[----:B------:R-:W2:Y:S04]  /*733b0*/  LDL.LU R9, [R1+0x1490] ;  /* 0x0014900001097983 */ /* 0x000ea80000300800 */
[----:B------:R-:W2:Y:S04]  /*733c0*/  LDL.LU R27, [R1+0x1368] ;  /* 0x00136800011b7983 */ /* 0x000ea80000300800 */
[----:B------:R-:W2:Y:S01]  /*733d0*/  LDL.LU R29, [R1+0x1420] ;  /* 0x00142000011d7983 */ /* 0x000ea20000300800 */
[----:B---3--:R-:W-:-:S04]  /*733e0*/  LOP3.LUT R21, R3, 0xffff, RZ, 0xc0, !PT ;  /* 0x0000ffff03157812 */ /* 0x008fc800078ec0ff */
[----:B------:R-:W-:-:S04]  /*733f0*/  PRMT R19, R23, 0x3340, R21 ;  /* 0x0000334017137816 */ /* 0x000fc80000000015 */
[----:B------:R-:W-:Y:S02]  /*73400*/  PRMT R3, R19, 0x5410, R18 ;  /* 0x0000541013037816 */ /* 0x000fe40000000012 */
[----:B------:R-:W-:-:S03]  /*73410*/  SHF.R.U32.HI R19, RZ, 0x8, R22 ;  /* 0x00000008ff137819 */ /* 0x000fc60000011616 */
[----:B------:R0:W-:Y:S04]  /*73420*/  STL [R1+0xe4], R3 ;  /* 0x0000e40301007387 */ /* 0x0001e80000100800 */
[----:B------:R-:W3:Y:S04]  /*73430*/  LDL.LU R17, [R1+0x1494] ;  /* 0x0014940001117983 */ /* 0x000ee80000300800 */
[----:B------:R-:W3:Y:S04]  /*73440*/  LDL.LU R7, [R1+0x136c] ;  /* 0x00136c0001077983 */ /* 0x000ee80000300800 */
[----:B0-----:R-:W3:Y:S04]  /*73450*/  LDL.LU R3, [R1+0x1424] ;  /* 0x0014240001037983 */ /* 0x001ee80000300800 */
[----:B------:R-:W3:Y:S01]  /*73460*/  LDL.LU R22, [R1+0x170] ;  /* 0x0001700001167983 */ /* 0x000ee20000300800 */
[----:B------:R-:W-:-:S02]  /*73470*/  SHF.R.U32.HI R18, RZ, 0x8, R20 ;  /* 0x00000008ff127819 */ /* 0x000fc40000011614 */
[----:B------:R-:W-:Y:S02]  /*73480*/  SHF.R.U32.HI R23, RZ, 0x8, R23 ;  /* 0x00000008ff177819 */ /* 0x000fe40000011617 */
[----:B------:R-:W-:Y:S02]  /*73490*/  SHF.R.U32.HI R20, RZ, 0x8, R21 ;  /* 0x00000008ff147819 */ /* 0x000fe40000011615 */
[----:B------:R-:W-:Y:S02]  /*734a0*/  LOP3.LUT R19, R19, 0xffff, RZ, 0xc0, !PT ;  /* 0x0000ffff13137812 */ /* 0x000fe400078ec0ff */
[----:B------:R-:W-:Y:S02]  /*734b0*/  LOP3.LUT R18, R18, 0xffff, RZ, 0xc0, !PT ;  /* 0x0000ffff12127812 */ /* 0x000fe400078ec0ff */
[----:B------:R-:W-:Y:S02]  /*734c0*/  LOP3.LUT R21, R23, 0xffff, RZ, 0xc0, !PT ;  /* 0x0000ffff17157812 */ /* 0x000fe400078ec0ff */
[----:B------:R-:W-:-:S02]  /*734d0*/  LOP3.LUT R20, R20, 0xffff, RZ, 0xc0, !PT ;  /* 0x0000ffff14147812 */ /* 0x000fc400078ec0ff */
[----:B------:R-:W-:Y:S02]  /*734e0*/  PRMT R19, R19, 0x3340, R18 ;  /* 0x0000334013137816 */ /* 0x000fe40000000012 */
[----:B------:R-:W-:-:S03]  /*734f0*/  PRMT R18, R21, 0x3340, R20 ;  /* 0x0000334015127816 */ /* 0x000fc60000000014 */
[----:B------:R0:W-:Y:S04]  /*73500*/  STL [R1+0x70], R19 ;  /* 0x0000701301007387 */ /* 0x0001e80000100800 */
[----:B------:R1:W-:Y:S01]  /*73510*/  STL [R1+0x64], R18 ;  /* 0x0000641201007387 */ /* 0x0003e20000100800 */
[----:B0-----:R-:W-:Y:S02]  /*73520*/  SHF.R.U32.HI R19, RZ, 0x8, R24 ;  /* 0x00000008ff137819 */ /* 0x001fe40000011618 */
[----:B-1----:R-:W-:Y:S02]  /*73530*/  SHF.R.U32.HI R18, RZ, 0x8, R25 ;  /* 0x00000008ff127819 */ /* 0x002fe40000011619 */
[----:B------:R-:W-:Y:S02]  /*73540*/  LOP3.LUT R19, R19, 0xffff, RZ, 0xc0, !PT ;  /* 0x0000ffff13137812 */ /* 0x000fe400078ec0ff */
[----:B------:R-:W-:-:S02]  /*73550*/  LOP3.LUT R18, R18, 0xffff, RZ, 0xc0, !PT ;  /* 0x0000ffff12127812 */ /* 0x000fc400078ec0ff */
[----:B----4-:R-:W-:Y:S02]  /*73560*/  PRMT R12, R12, 0x5410, R4 ;  /* 0x000054100c0c7816 */ /* 0x010fe40000000004 */
[----:B------:R-:W-:-:S03]  /*73570*/  PRMT R4, R19, 0x3340, R1 ;  /* 0x0000334013047816 */ /* 0x000fc60000000001 */
[----:B------:R0:W-:Y:S01]  /*73580*/  STL [R1+0x1f9c], R12 ;  /* 0x001f9c0c01007387 */ /* 0x0001e20000100800 */
[----:B--2---:R-:W-:Y:S02]  /*73590*/  PRMT R20, R26, 0x5410, R6 ;  /* 0x000054101a147816 */ /* 0x004fe40000000006 */
[----:B0-----:R-:W-:Y:S02]  /*735a0*/  PRMT R12, R18, 0x3340, R1 ;  /* 0x00003340120c7816 */ /* 0x001fe40000000001 */
[----:B------:R-:W-:Y:S02]  /*735b0*/  PRMT R23, R16, 0x5410, R28 ;  /* 0x0000541010177816 */ /* 0x000fe4000000001c */
[----:B------:R-:W-:Y:S02]  /*735c0*/  LOP3.LUT R26, R9, 0xffff, RZ, 0xc0, !PT ;  /* 0x0000ffff091a7812 */ /* 0x000fe400078ec0ff */
[----:B---3--:R-:W-:-:S05]  /*735d0*/  PRMT R15, R15, 0x5410, R22 ;  /* 0x000054100f0f7816 */ /* 0x008fca0000000016 */
[----:B------:R-:W-:Y:S04]  /*735e0*/  STL [R1+0x88], R15 ;  /* 0x0000880f01007387 */ /* 0x000fe80000100800 */
[----:B------:R-:W-:Y:S04]  /*735f0*/  STL [R1+0x10], R12 ;  /* 0x0000100c01007387 */ /* 0x000fe80000100800 */
[----:B------:R-:W-:Y:S04]  /*73600*/  STL [R1+0xc], R4 ;  /* 0x00000c0401007387 */ /* 0x000fe80000100800 */
[----:B------:R-:W2:Y:S04]  /*73610*/  LDL.LU R16, [R1+0x15c] ;  /* 0x00015c0001107983 */ /* 0x000ea80000300800 */
[----:B------:R-:W2:Y:S01]  /*73620*/  LDL.LU R9, [R1+0x1a0] ;  /* 0x0001a00001097983 */ /* 0x000ea20000300800 */
[----:B------:R-:W-:-:S02]  /*73630*/  LOP3.LUT R28, R27, 0xffff, RZ, 0xc0, !PT ;  /* 0x0000ffff1b1c7812 */ /* 0x000fc400078ec0ff */
[----:B------:R-:W-:Y:S02]  /*73640*/  LOP3.LUT R24, R29, 0xffff, RZ, 0xc0, !PT ;  /* 0x0000ffff1d187812 */ /* 0x000fe400078ec0ff */
[----:B------:R-:W-:Y:S02]  /*73650*/  LOP3.LUT R27, R17, 0xffff, RZ, 0xc0, !PT ;  /* 0x0000ffff111b7812 */ /* 0x000fe400078ec0ff */
[----:B------:R-:W-:Y:S02]  /*73660*/  PRMT R18, R28, 0x3340, R1 ;  /* 0x000033401c127816 */ /* 0x000fe40000000001 */
[----:B------:R-:W-:Y:S02]  /*73670*/  PRMT R19, R26, 0x3340, R24 ;  /* 0x000033401a137816 */ /* 0x000fe40000000018 */
[----:B------:R-:W-:Y:S02]  /*73680*/  LOP3.LUT R29, R7, 0xffff, RZ, 0xc0, !PT ;  /* 0x0000ffff071d7812 */ /* 0x000fe400078ec0ff */
[----:B------:R-:W-:-:S02]  /*73690*/  LOP3.LUT R25, R3, 0xffff, RZ, 0xc0, !PT ;  /* 0x0000ffff03197812 */ /* 0x000fc400078ec0ff */
[----:B------:R-:W-:Y:S02]  /*736a0*/  PRMT R22, R0, 0x5410, R2 ;  /* 0x0000541000167816 */ /* 0x000fe40000000002 */
[----:B------:R-:W-:Y:S02]  /*736b0*/  PRMT R0, R19, 0x5410, R18 ;  /* 0x0000541013007816 */ /* 0x000fe40000000012 */
[----:B------:R-:W-:Y:S02]  /*736c0*/  PRMT R18, R29, 0x3340, R1 ;  /* 0x000033401d127816 */ /* 0x000fe40000000001 */
[----:B------:R-:W-:Y:S01]  /*736d0*/  PRMT R19, R27, 0x3340, R25 ;  /* 0x000033401b137816 */ /* 0x000fe20000000019 */
[----:B------:R-:W3:Y:S04]  /*736e0*/  LDL.LU R17, [R1+0x158] ;  /* 0x0001580001117983 */ /* 0x000ee80000300800 */
[----:B------:R-:W3:Y:S04]  /*736f0*/  LDL.LU R3, [R1+0x190] ;  /* 0x0001900001037983 */ /* 0x000ee80000300800 */
[----:B------:R0:W-:Y:S01]  /*73700*/  STL [R1+0xe8], R0 ;  /* 0x0000e80001007387 */ /* 0x0001e20000100800 */
[----:B------:R-:W-:-:S03]  /*73710*/  SHF.R.U32.HI R27, RZ, 0x8, R27 ;  /* 0x00000008ff1b7819 */ /* 0x000fc6000001161b */
[----:B------:R-:W4:Y:S01]  /*73720*/  LDL R7, [R1+0x1c0] ;  /* 0x0001c00001077983 */ /* 0x000f220000100800 */
[----:B0-----:R-:W-:Y:S02]  /*73730*/  PRMT R0, R19, 0x5410, R18 ;  /* 0x0000541013007816 */ /* 0x001fe40000000012 */
[----:B------:R-:W-:Y:S02]  /*73740*/  SHF.R.U32.HI R19, RZ, 0x8, R26 ;  /* 0x00000008ff137819 */ /* 0x000fe4000001161a */
[----:B------:R-:W-:Y:S02]  /*73750*/  SHF.R.U32.HI R18, RZ, 0x8, R24 ;  /* 0x00000008ff127819 */ /* 0x000fe40000011618 */
[----:B------:R-:W-:Y:S02]  /*73760*/  SHF.R.U32.HI R24, RZ, 0x8, R25 ;  /* 0x00000008ff187819 */ /* 0x000fe40000011619 */
[----:B------:R-:W-:Y:S02]  /*73770*/  LOP3.LUT R19, R19, 0xffff, RZ, 0xc0, !PT ;  /* 0x0000ffff13137812 */ /* 0x000fe400078ec0ff */
[----:B------:R-:W-:-:S02]  /*73780*/  LOP3.LUT R18, R18, 0xffff, RZ, 0xc0, !PT ;  /* 0x0000ffff12127812 */ /* 0x000fc400078ec0ff */
[----:B------:R-:W-:Y:S02]  /*73790*/  LOP3.LUT R25, R27, 0xffff, RZ, 0xc0, !PT ;  /* 0x0000ffff1b197812 */ /* 0x000fe400078ec0ff */
[----:B------:R-:W-:Y:S02]  /*737a0*/  LOP3.LUT R24, R24, 0xffff, RZ, 0xc0, !PT ;  /* 0x0000ffff18187812 */ /* 0x000fe400078ec0ff */
[----:B------:R-:W-:Y:S01]  /*737b0*/  PRMT R6, R19, 0x3340, R18 ;  /* 0x0000334013067816 */ /* 0x000fe20000000012 */
[----:B------:R-:W-:Y:S01]  /*737c0*/  STL [R1+0xe0], R0 ;  /* 0x0000e00001007387 */ /* 0x000fe20000100800 */
[----:B------:R-:W-:-:S03]  /*737d0*/  PRMT R15, R25, 0x3340, R24 ;  /* 0x00003340190f7816 */ /* 0x000fc60000000018 */
[----:B------:R0:W-:Y:S01]  /*737e0*/  STL [R1+0x1fa0], R6 ;  /* 0x001fa00601007387 */ /* 0x0001e20000100800 */
[----:B------:R-:W-:-:S03]  /*737f0*/  PRMT R21, R5, 0x5410, R8 ;  /* 0x0000541005157816 */ /* 0x000fc60000000008 */
[----:B0-----:R-:W4:Y:S04]  /*73800*/  LDL.LU R6, [R1+0x1358] ;  /* 0x0013580001067983 */ /* 0x001f280000300800 */
[----:B------:R-:W4:Y:S04]  /*73810*/  LDL.LU R25, [R1+0x184] ;  /* 0x0001840001197983 */ /* 0x000f280000300800 */
[----:B------:R-:W4:Y:S04]  /*73820*/  LDL.LU R24, [R1+0x24] ;  /* 0x0000240001187983 */ /* 0x000f280000300800 */
[----:B------:R0:W-:Y:S04]  /*73830*/  STL [R1+0x1fa4], R15 ;  /* 0x001fa40f01007387 */ /* 0x0001e80000100800 */
[----:B0-----:R-:W4:Y:S04]  /*73840*/  LDL.LU R15, [R1+0x148] ;  /* 0x00014800010f7983 */ /* 0x001f280000300800 */
[----:B------:R-:W4:Y:S04]  /*73850*/  LDL.LU R27, [R1+0x1354] ;  /* 0x00135400011b7983 */ /* 0x000f280000300800 */
[----:B------:R-:W4:Y:S04]  /*73860*/  LDL.LU R26, [R1+0x14a8] ;  /* 0x0014a800011a7983 */ /* 0x000f280000300800 */
[----:B------:R-:W4:Y:S04]  /*73870*/  LDL.LU R8, [R1+0x132c] ;  /* 0x00132c0001087983 */ /* 0x000f280000300800 */
[----:B------:R-:W4:Y:S04]  /*73880*/  LDL.LU R0, [R1+0x1328] ;  /* 0x0013280001007983 */ /* 0x000f280000300800 */
[----:B------:R-:W4:Y:S04]  /*73890*/  LDL.LU R5, [R1+0x14ac] ;  /* 0x0014ac0001057983 */ /* 0x000f280000300800 */
[----:B------:R-:W4:Y:S01]  /*738a0*/  LDL.LU R2, [R1+0x149c] ;  /* 0x00149c0001027983 */ /* 0x000f220000300800 */
[----:B--2---:R-:W-:-:S05]  /*738b0*/  PRMT R9, R9, 0x5410, R16 ;  /* 0x0000541009097816 */ /* 0x004fca0000000010 */
[----:B------:R0:W-:Y:S04]  /*738c0*/  STL [R1+0x1fa8], R9 ;  /* 0x001fa80901007387 */ /* 0x0001e80000100800 */
[----:B0-----:R-:W2:Y:S04]  /*738d0*/  LDL.LU R9, [R1+0x188] ;  /* 0x0001880001097983 */ /* 0x001ea80000300800 */
[----:B------:R0:W-:Y:S04]  /*738e0*/  STL.64 [R1+0x1fd8], R10 ;  /* 0x001fd80a01007387 */ /* 0x0001e80000100a00 */
[----:B0-----:R-:W2:Y:S04]  /*738f0*/  LDL.LU R11, [R1+0x14c] ;  /* 0x00014c00010b7983 */ /* 0x001ea80000300800 */
[----:B------:R-:W2:Y:S01]  /*73900*/  LDL.LU R16, [R1+0x1498] ;  /* 0x0014980001107983 */ /* 0x000ea20000300800 */
[----:B---3--:R-:W-:-:S03]  /*73910*/  PRMT R3, R3, 0x5410, R17 ;  /* 0x0000541003037816 */ /* 0x008fc60000000011 */
[----:B------:R-:W3:Y:S01]  /*73920*/  LDL R17, [R1+0x1c4] ;  /* 0x0001c40001117983 */ /* 0x000ee20000100800 */
[----:B------:R-:W-:-:S04]  /*73930*/  SHF.R.U32.HI R18, RZ, 0x8, R29 ;  /* 0x00000008ff127819 */ /* 0x000fc8000001161d */
[----:B------:R-:W-:Y:S02]  /*73940*/  LOP3.LUT R18, R18, 0xffff, RZ, 0xc0, !PT ;  /* 0x0000ffff12127812 */ /* 0x000fe400078ec0ff */
[----:B------:R-:W-:Y:S02]  /*73950*/  SHF.R.U32.HI R19, RZ, 0x8, R28 ;  /* 0x00000008ff137819 */ /* 0x000fe4000001161c */
[----:B------:R-:W-:Y:S01]  /*73960*/  PRMT R12, R18, 0x3340, R1 ;  /* 0x00003340120c7816 */ /* 0x000fe20000000001 */
[----:B------:R2:W-:Y:S01]  /*73970*/  STL [R1+0x1fac], R3 ;  /* 0x001fac0301007387 */ /* 0x0005e20000100800 */
[----:B----4-:R-:W-:Y:S02]  /*73980*/  LOP3.LUT R18, R6, 0xffff, RZ, 0xc0, !PT ;  /* 0x0000ffff06127812 */ /* 0x010fe400078ec0ff */
[----:B------:R-:W-:Y:S02]  /*73990*/  SHF.R.U32.HI R28, RZ, 0x8, R24 ;  /* 0x00000008ff1c7819 */ /* 0x000fe40000011618 */
[----:B------:R-:W-:-:S02]  /*739a0*/  PRMT R20, R20, 0x5210, R18 ;  /* 0x0000521014147816 */ /* 0x000fc40000000012 */
[----:B------:R-:W-:Y:S02]  /*739b0*/  PRMT R24, R26, 0x4210, R18 ;  /* 0x000042101a187816 */ /* 0x000fe40000000012 */
[----:B------:R-:W-:Y:S02]  /*739c0*/  LOP3.LUT R18, R8, 0xffff, RZ, 0xc0, !PT ;  /* 0x0000ffff08127812 */ /* 0x000fe400078ec0ff */
[----:B------:R-:W-:Y:S02]  /*739d0*/  LOP3.LUT R19, R19, 0xffff, RZ, 0xc0, !PT ;  /* 0x0000ffff13137812 */ /* 0x000fe400078ec0ff */
[----:B------:R-:W-:Y:S02]  /*739e0*/  SHF.R.U32.HI R29, RZ, 0x8, R14 ;  /* 0x00000008ff1d7819 */ /* 0x000fe4000001160e */
[----:B------:R-:W-:Y:S01]  /*739f0*/  PRMT R4, R19, 0x3340, R1 ;  /* 0x0000334013047816 */ /* 0x000fe20000000001 */
[----:B------:R-:W-:Y:S01]  /*73a00*/  STL [R1+0x1fb0], R12 ;  /* 0x001fb00c01007387 */ /* 0x000fe20000100800 */
[----:B------:R-:W-:-:S02]  /*73a10*/  LOP3.LUT R29, R29, 0xffff, RZ, 0xc0, !PT ;  /* 0x0000ffff1d1d7812 */ /* 0x000fc400078ec0ff */
[----:B------:R-:W-:Y:S01]  /*73a20*/  LOP3.LUT R28, R28, 0xffff, RZ, 0xc0, !PT ;  /* 0x0000ffff1c1c7812 */ /* 0x000fe200078ec0ff */
[----:B------:R-:W-:Y:S04]  /*73a30*/  STL [R1+0x1fb4], R4 ;  /* 0x001fb40401007387 */ /* 0x000fe80000100800 */
[----:B------:R-:W4:Y:S01]  /*73a40*/  LDL.LU R14, [R1+0x1fe0] ;  /* 0x001fe000010e7983 */ /* 0x000f220000300800 */
[--C-:B------:R-:W-:Y:S02]  /*73a50*/  PRMT R29, R29, 0x3340, R1.reuse ;  /* 0x000033401d1d7816 */ /* 0x100fe40000000001 */
[----:B------:R-:W-:Y:S02]  /*73a60*/  PRMT R28, R28, 0x3340, R1 ;  /* 0x000033401c1c7816 */ /* 0x000fe40000000001 */
[----:B--2---:R-:W-:-:S02]  /*73a70*/  PRMT R3, R9, 0x5410, R11 ;  /* 0x0000541009037816 */ /* 0x004fc4000000000b */
[----:B------:R-:W0:Y:S04]  /*73a80*/  LDS.128 R8, [R7] ;  /* 0x0000000007087984 */ /* 0x000e280000000c00 */
[----:B------:R1:W-:Y:S01]  /*73a90*/  STL [R1+0x7c], R3 ;  /* 0x00007c0301007387 */ /* 0x0003e20000100800 */
[----:B------:R-:W-:Y:S01]  /*73aa0*/  BAR.SYNC.DEFER_BLOCKING 0x0 ;  /* 0x0000000000007b1d */ /* 0x000fe20000010000 */
[----:B-1----:R-:W-:-:S05]  /*73ab0*/  PRMT R3, R25, 0x5410, R15 ;  /* 0x0000541019037816 */ /* 0x002fca000000000f */
[----:B------:R-:W-:Y:S04]  /*73ac0*/  STL [R1+0x80], R3 ;  /* 0x0000800301007387 */ /* 0x000fe80000100800 */
[----:B------:R-:W-:Y:S04]  /*73ad0*/  STL [R1+0x1fb8], R29 ;  /* 0x001fb81d01007387 */ /* 0x000fe80000100800 */
[----:B------:R-:W-:Y:S04]  /*73ae0*/  STL [R1+0x1fbc], R28 ;  /* 0x001fbc1c01007387 */ /* 0x000fe80000100800 */
[----:B0-----:R-:W-:Y:S04]  /*73af0*/  STL.64 [R1+0x30], R8 ;  /* 0x0000300801007387 */ /* 0x001fe80000100a00 */
[----:B------:R0:W-:Y:S04]  /*73b00*/  STL.64 [R1+0x38], R10 ;  /* 0x0000380a01007387 */ /* 0x0001e80000100a00 */
[----:B0-----:R-:W2:Y:S01]  /*73b10*/  LDL.LU.64 R10, [R1+0x1fd8] ;  /* 0x001fd800010a7983 */ /* 0x001ea20000300a00 */
[----:B------:R-:W-:-:S02]  /*73b20*/  LOP3.LUT R19, R27, 0xffff, RZ, 0xc0, !PT ;  /* 0x0000ffff1b137812 */ /* 0x000fc400078ec0ff */
[----:B------:R-:W-:Y:S02]  /*73b30*/  LOP3.LUT R0, R0, 0xffff, RZ, 0xc0, !PT ;  /* 0x0000ffff00007812 */ /* 0x000fe400078ec0ff */
[----:B------:R-:W-:Y:S02]  /*73b40*/  PRMT R26, R2, 0x4210, R18 ;  /* 0x00004210021a7816 */ /* 0x000fe40000000012 */
[----:B------:R-:W-:Y:S02]  /*73b50*/  PRMT R25, R5, 0x4210, R19 ;  /* 0x0000421005197816 */ /* 0x000fe40000000013 */
[----:B------:R-:W-:-:S05]  /*73b60*/  PRMT R27, R16, 0x4210, R0 ;  /* 0x00004210101b7816 */ /* 0x000fca0000000000 */
[----:B---3--:R-:W-:Y:S01]  /*73b70*/  STSM.16.M88.4 [R17], R24 ;  /* 0x0000001811007844 */ /* 0x008fe20000000200 */
[----:B------:R-:W-:Y:S06]  /*73b80*/  BAR.SYNC.DEFER_BLOCKING 0x0 ;  /* 0x0000000000007b1d */ /* 0x000fec0000010000 */
[----:B------:R-:W0:Y:S02]  /*73b90*/  LDS.128 R24, [R7] ;  /* 0x0000000007187984 */ /* 0x000e240000000c00 */
[----:B------:R-:W-:Y:S01]  /*73ba0*/  BAR.SYNC.DEFER_BLOCKING 0x0 ;  /* 0x0000000000007b1d */ /* 0x000fe20000010000 */
[----:B------:R-:W-:-:S02]  /*73bb0*/  PRMT R21, R21, 0x5210, R19 ;  /* 0x0000521015157816 */ /* 0x000fc40000000013 */
[----:B------:R-:W-:Y:S02]  /*73bc0*/  PRMT R22, R22, 0x5210, R18 ;  /* 0x0000521016167816 */ /* 0x000fe40000000012 */
[----:B------:R-:W-:Y:S01]  /*73bd0*/  PRMT R23, R23, 0x5210, R0 ;  /* 0x0000521017177816 */ /* 0x000fe20000000000 */
[----:B------:R-:W-:Y:S04]  /*73be0*/  STL [R1+0x1fc0], R7 ;  /* 0x001fc00701007387 */ /* 0x000fe80000100800 */
[----:B------:R1:W-:Y:S01]  /*73bf0*/  STSM.16.M88.4 [R17], R20 ;  /* 0x0000001411007844 */ /* 0x0003e20000000200 */
[----:B------:R-:W-:Y:S06]  /*73c00*/  BAR.SYNC.DEFER_BLOCKING 0x0 ;  /* 0x0000000000007b1d */ /* 0x000fec0000010000 */
[----:B0-----:R0:W-:Y:S04]  /*73c10*/  STL.64 [R1+0x20], R24 ;  /* 0x0000201801007387 */ /* 0x0011e80000100a00 */
[----:B------:R3:W-:Y:S04]  /*73c20*/  STL.64 [R1+0x28], R26 ;  /* 0x0000281a01007387 */ /* 0x0007e80000100a00 */
[----:B------:R-:W4:Y:S01]  /*73c30*/  LDL.LU R8, [R1+0x150] ;  /* 0x0001500001087983 */ /* 0x000f220000300800 */
[----:B--2---:R-:W-:-:S03]  /*73c40*/  SHF.R.U32.HI R18, RZ, 0x8, R10 ;  /* 0x00000008ff127819 */ /* 0x004fc6000001160a */
[----:B------:R-:W4:Y:S04]  /*73c50*/  LDL.LU R10, [R1+0x18c] ;  /* 0x00018c00010a7983 */ /* 0x000f280000300800 */
[----:B------:R-:W2:Y:S04]  /*73c60*/  LDL.LU R5, [R1+0x5c] ;  /* 0x00005c0001057983 */ /* 0x000ea80000300800 */
[----:B-1----:R-:W2:Y:S04]  /*73c70*/  LDL.LU R23, [R1+0x74] ;  /* 0x0000740001177983 */ /* 0x002ea80000300800 */
[----:B0-----:R-:W2:Y:S04]  /*73c80*/  LDL.LU R24, [R1+0x58] ;  /* 0x0000580001187983 */ /* 0x001ea80000300800 */
[----:B------:R-:W2:Y:S04]  /*73c90*/  LDL.LU R25, [R1+0x54] ;  /* 0x0000540001197983 */ /* 0x000ea80000300800 */
[----:B---3--:R-:W3:Y:S04]  /*73ca0*/  LDL.LU R26, [R1+0xb0] ;  /* 0x0000b000011a7983 */ /* 0x008ee80000300800 */
[----:B------:R-:W4:Y:S04]  /*73cb0*/  LDL.LU R27, [R1+0xc4] ;  /* 0x0000c400011b7983 */ /* 0x000f280000300800 */
[----:B----4-:R0:W-:Y:S04]  /*73cc0*/  STL [R1+0x1fcc], R27 ;  /* 0x001fcc1b01007387 */ /* 0x0101e80000100800 */
[----:B0-----:R-:W3:Y:S04]  /*73cd0*/  LDL.LU R27, [R1+0x50] ;  /* 0x00005000011b7983 */ /* 0x001ee80000300800 */
[----:B------:R-:W4:Y:S04]  /*73ce0*/  LDL.LU R7, [R1+0xb8] ;  /* 0x0000b80001077983 */ /* 0x000f280000300800 */
[----:B----4-:R0:W-:Y:S04]  /*73cf0*/  STL [R1+0x1fc8], R7 ;  /* 0x001fc80701007387 */ /* 0x0101e80000100800 */
[----:B0-----:R-:W4:Y:S04]  /*73d00*/  LDL.LU R7, [R1+0x4c] ;  /* 0x00004c0001077983 */ /* 0x001f280000300800 */
[----:B------:R-:W3:Y:S01]  /*73d10*/  LDL.LU R28, [R1+0x18] ;  /* 0x00001800011c7983 */ /* 0x000ee20000300800 */
[----:B------:R-:W-:-:S02]  /*73d20*/  SHF.R.U32.HI R20, RZ, 0x8, R13 ;  /* 0x00000008ff147819 */ /* 0x000fc4000001160d */
[----:B------:R-:W-:Y:S02]  /*73d30*/  SHF.R.U32.HI R19, RZ, 0x8, R11 ;  /* 0x00000008ff137819 */ /* 0x000fe4000001160b */
[----:B------:R-:W-:Y:S02]  /*73d40*/  PRMT R10, R10, 0x5410, R8 ;  /* 0x000054100a0a7816 */ /* 0x000fe40000000008 */
[----:B------:R-:W-:Y:S02]  /*73d50*/  SHF.R.U32.HI R21, RZ, 0x8, R14 ;  /* 0x00000008ff157819 */ /* 0x000fe4000001160e */
[----:B--2---:R-:W-:Y:S01]  /*73d60*/  PRMT R23, R23, 0x5410, R5 ;  /* 0x0000541017177816 */ /* 0x004fe20000000005 */
[----:B---3--:R0:W-:Y:S04]  /*73d70*/  STL [R1+0x1fc4], R28 ;  /* 0x001fc41c01007387 */ /* 0x0081e80000100800 */
        /* <DEDUP_REMOVED lines=16> */
[----:B------:R-:W4:Y:S04]  /*73e80*/  LDL.LU R8, [R1+0x1fd4] ;  /* 0x001fd40001087983 */ /* 0x000f280000300800 */
[----:B------:R0:W-:Y:S04]  /*73e90*/  STL [R1+0x78], R10 ;  /* 0x0000780a01007387 */ /* 0x0001e80000100800 */
[----:B0-----:R-:W3:Y:S04]  /*73ea0*/  LDL.LU R10, [R1+0x14b4] ;  /* 0x0014b400010a7983 */ /* 0x001ee80000300800 */
[----:B------:R-:W2:Y:S01]  /*73eb0*/  LDL.LU R5, [R1+0x1fd0] ;  /* 0x001fd00001057983 */ /* 0x000ea20000300800 */
[----:B------:R-:W-:-:S02]  /*73ec0*/  PRMT R26, R26, 0x5410, R27 ;  /* 0x000054101a1a7816 */ /* 0x000fc4000000001b */
[----:B----4-:R-:W-:Y:S02]  /*73ed0*/  PRMT R24, R8, 0x5410, R24 ;  /* 0x0000541008187816 */ /* 0x010fe40000000018 */
[----:B------:R-:W4:Y:S04]  /*73ee0*/  LDL.LU R8, [R1+0x14b0] ;  /* 0x0014b00001087983 */ /* 0x000f280000300800 */
[----:B------:R0:W-:Y:S01]  /*73ef0*/  STL [R1+0x74], R23 ;  /* 0x0000741701007387 */ /* 0x0001e20000100800 */
[----:B--2---:R-:W-:-:S03]  /*73f00*/  PRMT R25, R5, 0x5410, R25 ;  /* 0x0000541005197816 */ /* 0x004fc60000000019 */
[----:B0-----:R-:W2:Y:S04]  /*73f10*/  LDL.LU R23, [R1+0x1350] ;  /* 0x0013500001177983 */ /* 0x001ea80000300800 */
[----:B------:R-:W2:Y:S04]  /*73f20*/  LDL.LU R5, [R1+0x134c] ;  /* 0x00134c0001057983 */ /* 0x000ea80000300800 */
[----:B------:R-:W3:Y:S02]  /*73f30*/  LDL.LU R27, [R1+0x1fcc] ;  /* 0x001fcc00011b7983 */ /* 0x000ee40000300800 */
[----:B---3--:R-:W-:-:S02]  /*73f40*/  PRMT R27, R27, 0x5410, R7 ;  /* 0x000054101b1b7816 */ /* 0x008fc40000000007 */
[----:B------:R-:W3:Y:S02]  /*73f50*/  LDL.LU R7, [R1+0x1fc8] ;  /* 0x001fc80001077983 */ /* 0x000ee40000300800 */
[----:B---3--:R-:W-:Y:S02]  /*73f60*/  PRMT R7, R7, 0x5410, R28 ;  /* 0x0000541007077816 */ /* 0x008fe4000000001c */
[----:B------:R-:W3:Y:S04]  /*73f70*/  LDL.LU R28, [R1+0x1fc4] ;  /* 0x001fc400011c7983 */ /* 0x000ee80000300800 */
[----:B------:R0:W-:Y:S01]  /*73f80*/  STL [R1+0x58], R7 ;  /* 0x0000580701007387 */ /* 0x0001e20000100800 */
[----:B------:R-:W-:Y:S02]  /*73f90*/  PRMT R12, R12, 0x5410, R4 ;  /* 0x000054100c0c7816 */ /* 0x000fe40000000004 */
[----:B------:R-:W-:Y:S01]  /*73fa0*/  PRMT R9, R9, 0x5410, R3 ;  /* 0x0000541009097816 */ /* 0x000fe20000000003 */
[----:B0-----:R-:W2:Y:S01]  /*73fb0*/  LDL.LU R7, [R1+0x1fc0] ;  /* 0x001fc00001077983 */ /* 0x001ea20000300800 */
[----:B------:R-:W-:-:S02]  /*73fc0*/  PRMT R6, R6, 0x5410, R15 ;  /* 0x0000541006067816 */ /* 0x000fc4000000000f */
[----:B---3--:R-:W-:Y:S02]  /*73fd0*/  PRMT R29, R29, 0x5410, R28 ;  /* 0x000054101d1d7816 */ /* 0x008fe4000000001c */
[----:B------:R-:W3:Y:S04]  /*73fe0*/  LDL.LU R28, [R1+0x1fbc] ;  /* 0x001fbc00011c7983 */ /* 0x000ee80000300800 */
[----:B------:R0:W-:Y:S04]  /*73ff0*/  STL [R1+0x5c], R29 ;  /* 0x00005c1d01007387 */ /* 0x0001e80000100800 */
[----:B0-----:R-:W4:Y:S04]  /*74000*/  LDL.LU R29, [R1+0x1fb8] ;  /* 0x001fb800011d7983 */ /* 0x001f280000300800 */
[----:B------:R-:W2:Y:S04]  /*74010*/  LDL.LU R4, [R1+0x1fb4] ;  /* 0x001fb40001047983 */ /* 0x000ea80000300800 */
[----:B------:R0:W-:Y:S04]  /*74020*/  STL [R1+0x54], R12 ;  /* 0x0000540c01007387 */ /* 0x0001e80000100800 */
[----:B0-----:R-:W3:Y:S04]  /*74030*/  LDL.LU R12, [R1+0x1fb0] ;  /* 0x001fb000010c7983 */ /* 0x001ee80000300800 */
[----:B------:R-:W4:Y:S04]  /*74040*/  LDL.LU R3, [R1+0x1fac] ;  /* 0x001fac0001037983 */ /* 0x000f280000300800 */
[----:B------:R0:W-:Y:S04]  /*74050*/  STL [R1+0x4c], R9 ;  /* 0x00004c0901007387 */ /* 0x0001e80000100800 */
[----:B0-----:R-:W4:Y:S04]  /*74060*/  LDL.LU R9, [R1+0x1fa8] ;  /* 0x001fa80001097983 */ /* 0x001f280000300800 */
[----:B------:R-:W3:Y:S04]  /*74070*/  LDL.LU R15, [R1+0x1fa4] ;  /* 0x001fa400010f7983 */ /* 0x000ee80000300800 */
[----:B------:R0:W-:Y:S04]  /*74080*/  STL [R1+0xc], R6 ;  /* 0x00000c0601007387 */ /* 0x0001e80000100800 */
[----:B0-----:R-:W2:Y:S01]  /*74090*/  LDL.LU R6, [R1+0x1fa0] ;  /* 0x001fa00001067983 */ /* 0x001ea20000300800 */
[----:B---3--:R-:W-:-:S03]  /*740a0*/  PRMT R15, R15, 0x5410, R12 ;  /* 0x000054100f0f7816 */ /* 0x008fc6000000000c */
[----:B------:R-:W3:Y:S04]  /*740b0*/  LDL.LU R12, [R1+0x1f9c] ;  /* 0x001f9c00010c7983 */ /* 0x000ee80000300800 */
[----:B------:R0:W-:Y:S01]  /*740c0*/  STL [R1+0x8], R15 ;  /* 0x0000080f01007387 */ /* 0x0001e20000100800 */
[----:B--2---:R-:W-:-:S03]  /*740d0*/  PRMT R6, R6, 0x5410, R4 ;  /* 0x0000541006067816 */ /* 0x004fc60000000004 */
[----:B0-----:R-:W2:Y:S04]  /*740e0*/  LDL.LU R15, [R1+0x1f98] ;  /* 0x001f9800010f7983 */ /* 0x001ea80000300800 */
[----:B------:R-:W4:Y:S01]  /*740f0*/  LDL.LU R4, [R1+0x1f94] ;  /* 0x001f940001047983 */ /* 0x000f220000300800 */
[----:B------:R-:W-:Y:S02]  /*74100*/  LOP3.LUT R21, R21, 0xffff, RZ, 0xc0, !PT ;  /* 0x0000ffff15157812 */ /* 0x000fe400078ec0ff */
[----:B------:R-:W-:Y:S02]  /*74110*/  LOP3.LUT R20, R20, 0xffff, RZ, 0xc0, !PT ;  /* 0x0000ffff14147812 */ /* 0x000fe400078ec0ff */
[--C-:B------:R-:W-:Y:S02]  /*74120*/  PRMT R21, R21, 0x3340, R1.reuse ;  /* 0x0000334015157816 */ /* 0x100fe40000000001 */
[----:B------:R-:W-:Y:S01]  /*74130*/  PRMT R20, R20, 0x3340, R1 ;  /* 0x0000334014147816 */ /* 0x000fe20000000001 */
[----:B------:R0:W-:Y:S01]  /*74140*/  STL [R1+0x4], R6 ;  /* 0x0000040601007387 */ /* 0x0001e20000100800 */
[----:B------:R-:W-:-:S02]  /*74150*/  PRMT R21, R0, 0x5410, R21 ;  /* 0x0000541000157816 */ /* 0x000fc40000000015 */
[----:B------:R-:W-:Y:S02]  /*74160*/  PRMT R28, R2, 0x5410, R28 ;  /* 0x00005410021c7816 */ /* 0x000fe4000000001c */
[----:B------:R-:W-:Y:S01]  /*74170*/  PRMT R20, R13, 0x5410, R20 ;  /* 0x000054100d147816 */ /* 0x000fe20000000014 */
[----:B0-----:R-:W3:Y:S01]  /*74180*/  LDL.LU R6, [R1+0x1f90] ;  /* 0x001f900001067983 */ /* 0x001ee20000300800 */
[----:B----4-:R-:W-:-:S03]  /*74190*/  PRMT R29, R4, 0x5410, R29 ;  /* 0x00005410041d7816 */ /* 0x010fc6000000001d */
[----:B------:R-:W4:Y:S04]  /*741a0*/  LDL.LU R4, [R1+0x1f8c] ;  /* 0x001f8c0001047983 */ /* 0x000f280000300800 */
[----:B------:R-:W4:Y:S04]  /*741b0*/  LDL.LU R2, [R1+0x1f88] ;  /* 0x001f880001027983 */ /* 0x000f280000300800 */
[----:B------:R-:W4:Y:S04]  /*741c0*/  LDL.LU R0, [R1+0x1f84] ;  /* 0x001f840001007983 */ /* 0x000f280000300800 */
[----:B------:R0:W-:Y:S04]  /*741d0*/  STL [R1+0x84], R21 ;  /* 0x0000841501007387 */ /* 0x0001e80000100800 */
[----:B0-----:R-:W3:Y:S04]  /*741e0*/  LDL.LU R21, [R1+0x137c] ;  /* 0x00137c0001157983 */ /* 0x001ee80000300800 */
[----:B------:R-:W4:Y:S04]  /*741f0*/  LDL.LU R13, [R1+0x1f80] ;  /* 0x001f8000010d7983 */ /* 0x000f280000300800 */
[----:B------:R0:W-:Y:S04]  /*74200*/  STL [R1+0x1a0], R20 ;  /* 0x0001a01401007387 */ /* 0x0001e80000100800 */
[----:B0-----:R-:W2:Y:S01]  /*74210*/  LDL.LU R20, [R1+0x1378] ;  /* 0x0013780001147983 */ /* 0x001ea20000300800 */
[----:B------:R-:W-:-:S02]  /*74220*/  LOP3.LUT R19, R19, 0xffff, RZ, 0xc0, !PT ;  /* 0x0000ffff13137812 */ /* 0x000fc400078ec0ff */
[----:B------:R-:W-:Y:S02]  /*74230*/  LOP3.LUT R18, R18, 0xffff, RZ, 0xc0, !PT ;  /* 0x0000ffff12127812 */ /* 0x000fe400078ec0ff */
[--C-:B------:R-:W-:Y:S02]  /*74240*/  PRMT R19, R19, 0x3340, R1.reuse ;  /* 0x0000334013137816 */ /* 0x100fe40000000001 */
[----:B------:R-:W-:Y:S02]  /*74250*/  PRMT R18, R18, 0x3340, R1 ;  /* 0x0000334012127816 */ /* 0x000fe40000000001 */
[----:B------:R-:W-:Y:S02]  /*74260*/  PRMT R19, R16, 0x5410, R19 ;  /* 0x0000541010137816 */ /* 0x000fe40000000013 */
[----:B------:R-:W-:Y:S01]  /*74270*/  PRMT R18, R17, 0x5410, R18 ;  /* 0x0000541011127816 */ /* 0x000fe20000000012 */
[----:B------:R-:W4:Y:S04]  /*74280*/  LDL.LU R16, [R1+0x1f7c] ;  /* 0x001f7c0001107983 */ /* 0x000f280000300800 */
[----:B------:R-:W4:Y:S01]  /*74290*/  LDL.LU R17, [R1+0x1f78] ;  /* 0x001f780001117983 */ /* 0x000f220000300800 */
[----:B--2---:R-:W-:-:S04]  /*742a0*/  LOP3.LUT R20, R20, 0xffff, RZ, 0xc0, !PT ;  /* 0x0000ffff14147812 */ /* 0x004fc800078ec0ff */
[--C-:B------:R-:W-:Y:S02]  /*742b0*/  PRMT R11, R11, 0x4210, R20.reuse ;  /* 0x000042100b0b7816 */ /* 0x100fe40000000014 */
[----:B------:R-:W-:-:S03]  /*742c0*/  PRMT R20, R15, 0x5210, R20 ;  /* 0x000052100f147816 */ /* 0x000fc60000000014 */
[----:B------:R0:W-:Y:S04]  /*742d0*/  STL [R1+0x70], R11 ;  /* 0x0000700b01007387 */ /* 0x0001e80000100800 */
[----:B0-----:R-:W2:Y:S04]  /*742e0*/  LDL.LU R11, [R1+0x1f74] ;  /* 0x001f7400010b7983 */ /* 0x001ea80000300800 */
[----:B------:R-:W2:Y:S04]  /*742f0*/  LDL.LU R15, [R1+0x1f70] ;  /* 0x001f7000010f7983 */ /* 0x000ea80000300800 */
[----:B------:R0:W-:Y:S04]  /*74300*/  STL [R1+0x50], R20 ;  /* 0x0000501401007387 */ /* 0x0001e80000100800 */
[----:B0-----:R-:W4:Y:S01]  /*74310*/  LDL.LU R20, [R1+0x1384] ;  /* 0x0013840001147983 */ /* 0x001f220000300800 */
[----:B---3--:R-:W-:-:S04]  /*74320*/  LOP3.LUT R21, R21, 0xffff, RZ, 0xc0, !PT ;  /* 0x0000ffff15157812 */ /* 0x008fc800078ec0ff */
[--C-:B------:R-:W-:Y:S02]  /*74330*/  PRMT R14, R14, 0x4210, R21.reuse ;  /* 0x000042100e0e7816 */ /* 0x100fe40000000015 */
[----:B------:R-:W-:-:S03]  /*74340*/  PRMT R21, R12, 0x5210, R21 ;  /* 0x000052100c157816 */ /* 0x000fc60000000015 */
[----:B------:R0:W-:Y:S04]  /*74350*/  STL [R1+0x60], R14 ;  /* 0x0000600e01007387 */ /* 0x0001e80000100800 */
[----:B0-----:R-:W3:Y:S04]  /*74360*/  LDL.LU R14, [R1+0x1f6c] ;  /* 0x001f6c00010e7983 */ /* 0x001ee80000300800 */
[----:B------:R-:W3:Y:S04]  /*74370*/  LDL.LU R12, [R1+0x1f68] ;  /* 0x001f6800010c7983 */ /* 0x000ee80000300800 */
[----:B------:R0:W-:Y:S04]  /*74380*/  STL [R1+0x40], R21 ;  /* 0x0000401501007387 */ /* 0x0001e80000100800 */
[----:B0-----:R-:W2:Y:S01]  /*74390*/  LDL.LU R21, [R1+0x13a8] ;  /* 0x0013a80001157983 */ /* 0x001ea20000300800 */
[----:B----4-:R-:W-:-:S04]  /*743a0*/  LOP3.LUT R20, R20, 0xffff, RZ, 0xc0, !PT ;  /* 0x0000ffff14147812 */ /* 0x010fc800078ec0ff */
[--C-:B------:R-:W-:Y:S02]  /*743b0*/  PRMT R10, R10, 0x4210, R20.reuse ;  /* 0x000042100a0a7816 */ /* 0x100fe40000000014 */
[----:B------:R-:W-:-:S03]  /*743c0*/  PRMT R20, R9, 0x5210, R20 ;  /* 0x0000521009147816 */ /* 0x000fc60000000014 */
[----:B------:R0:W-:Y:S04]  /*743d0*/  STL [R1+0x64], R10 ;  /* 0x0000640a01007387 */ /* 0x0001e80000100800 */
[----:B0-----:R-:W4:Y:S04]  /*743e0*/  LDL.LU R10, [R1+0x1f64] ;  /* 0x001f6400010a7983 */ /* 0x001f280000300800 */
[----:B------:R-:W3:Y:S04]  /*743f0*/  LDL.LU R9, [R1+0x1f60] ;  /* 0x001f600001097983 */ /* 0x000ee80000300800 */
[----:B------:R0:W-:Y:S04]  /*74400*/  STL [R1+0x44], R20 ;  /* 0x0000441401007387 */ /* 0x0001e80000100800 */
[----:B0-----:R-:W4:Y:S01]  /*74410*/  LDL.LU R20, [R1+0x13ac] ;  /* 0x0013ac0001147983 */ /* 0x001f220000300800 */
[----:B------:R-:W-:-:S04]  /*74420*/  LOP3.LUT R22, R22, 0xffff, RZ, 0xc0, !PT ;  /* 0x0000ffff16167812 */ /* 0x000fc800078ec0ff */
[--C-:B------:R-:W-:Y:S02]  /*74430*/  PRMT R8, R8, 0x4210, R22.reuse ;  /* 0x0000421008087816 */ /* 0x100fe40000000016 */
[----:B------:R-:W-:Y:S02]  /*74440*/  PRMT R22, R3, 0x5210, R22 ;  /* 0x0000521003167816 */ /* 0x000fe40000000016 */
[----:B--2---:R-:W-:Y:S01]  /*74450*/  LOP3.LUT R21, R21, 0xffff, RZ, 0xc0, !PT ;  /* 0x0000ffff15157812 */ /* 0x004fe200078ec0ff */
[----:B------:R0:W-:Y:S01]  /*74460*/  STL [R1+0x68], R8 ;  /* 0x0000680801007387 */ /* 0x0001e20000100800 */
[----:B------:R-:W-:-:S03]  /*74470*/  LOP3.LUT R5, R5, 0xffff, RZ, 0xc0, !PT ;  /* 0x0000ffff05057812 */ /* 0x000fc600078ec0ff */
[----:B0-----:R-:W2:Y:S04]  /*74480*/  LDL.LU R8, [R1+0x1f5c] ;  /* 0x001f5c0001087983 */ /* 0x001ea80000300800 */
[----:B------:R-:W3:Y:S04]  /*74490*/  LDL.LU R3, [R1+0x1f58] ;  /* 0x001f580001037983 */ /* 0x000ee80000300800 */
[----:B------:R0:W-:Y:S02]  /*744a0*/  STL [R1+0x48], R22 ;  /* 0x0000481601007387 */ /* 0x0001e40000100800 */
[----:B0-----:R-:W-:-:S02]  /*744b0*/  LOP3.LUT R22, R23, 0xffff, RZ, 0xc0, !PT ;  /* 0x0000ffff17167812 */ /* 0x001fc400078ec0ff */
[----:B------:R-:W-:Y:S02]  /*744c0*/  PRMT R23, R4, 0x4210, R5 ;  /* 0x0000421004177816 */ /* 0x000fe40000000005 */
[----:B----4-:R-:W-:-:S05]  /*744d0*/  LOP3.LUT R20, R20, 0xffff, RZ, 0xc0, !PT ;  /* 0x0000ffff14147812 */ /* 0x010fca00078ec0ff */
[----:B------:R0:W-:Y:S02]  /*744e0*/  STL [R1+0x6c], R20 ;  /* 0x00006c1401007387 */ /* 0x0001e40000100800 */
[----:B0-----:R-:W-:Y:S02]  /*744f0*/  PRMT R20, R2, 0x4210, R20 ;  /* 0x0000421002147816 */ /* 0x001fe40000000014 */
[----:B------:R-:W4:Y:S04]  /*74500*/  LDL.LU R2, [R1+0x1f54] ;  /* 0x001f540001027983 */ /* 0x000f280000300800 */
[----:B------:R0:W-:Y:S02]  /*74510*/  STL [R1+0xb0], R21 ;  /* 0x0000b01501007387 */ /* 0x0001e40000100800 */
[----:B0-----:R-:W-:-:S02]  /*74520*/  PRMT R21, R0, 0x4210, R21 ;  /* 0x0000421000157816 */ /* 0x001fc40000000015 */
[----:B------:R-:W2:Y:S04]  /*74530*/  LDL.LU R0, [R1+0x1f50] ;  /* 0x001f500001007983 */ /* 0x000ea80000300800 */
[----:B------:R0:W-:Y:S04]  /*74540*/  STL [R1+0xb4], R22 ;  /* 0x0000b41601007387 */ /* 0x0001e80000100800 */
[----:B------:R-:W-:Y:S01]  /*74550*/  STL [R1+0xb8], R5 ;  /* 0x0000b80501007387 */ /* 0x000fe20000100800 */
[----:B0-----:R-:W-:-:S03]  /*74560*/  PRMT R22, R6, 0x4210, R22 ;  /* 0x0000421006167816 */ /* 0x001fc60000000016 */
[----:B------:R-:W0:Y:S04]  /*74570*/  LDS.128 R4, [R7] ;  /* 0x0000000007047984 */ /* 0x000e280000000c00 */
[----:B0-----:R-:W-:Y:S04]  /*74580*/  STL.64 [R1+0x10], R4 ;  /* 0x0000100401007387 */ /* 0x001fe80000100a00 */
[----:B------:R0:W-:Y:S04]  /*74590*/  STL.64 [R1+0x18], R6 ;  /* 0x0000180601007387 */ /* 0x0001e80000100a00 */
[----:B0-----:R-:W2:Y:S04]  /*745a0*/  LDL.LU.64 R6, [R1+0x1f48] ;  /* 0x001f480001067983 */ /* 0x001ea80000300a00 */
[----:B------:R-:W2:Y:S04]  /*745b0*/  LDL.LU.64 R4, [R1+0x1f40] ;  /* 0x001f400001047983 */ /* 0x000ea80000300a00 */
[----:B------:R0:W-:Y:S04]  /*745c0*/  STL [R1+0x22b0], R29 ;  /* 0x0022b01d01007387 */ /* 0x0001e80000100800 */
[----:B0-----:R-:W2:Y:S04]  /*745d0*/  LDL.LU R29, [R1+0x6c] ;  /* 0x00006c00011d7983 */ /* 0x001ea80000300800 */
[----:B------:R0:W-:Y:S04]  /*745e0*/  STL [R1+0x22a4], R28 ;  /* 0x0022a41c01007387 */ /* 0x0001e80000100800 */
[----:B0-----:R-:W2:Y:S04]  /*745f0*/  LDL.LU R28, [R1+0xb0] ;  /* 0x0000b000011c7983 */ /* 0x001ea80000300800 */
[----:B----4-:R-:W-:Y:S04]  /*74600*/  STL [R1+0x22a0], R2 ;  /* 0x0022a00201007387 */ /* 0x010fe80000100800 */
[----:B---3--:R0:W-:Y:S04]  /*74610*/  STL [R1+0x21f0], R3 ;  /* 0x0021f00301007387 */ /* 0x0081e80000100800 */
[----:B0-----:R-:W3:Y:S04]  /*74620*/  LDL.LU R3, [R1+0xb4] ;  /* 0x0000b40001037983 */ /* 0x001ee80000300800 */
[----:B------:R-:W4:Y:S04]  /*74630*/  LDL.LU R2, [R1+0x70] ;  /* 0x0000700001027983 */ /* 0x000f280000300800 */
[----:B--2---:R0:W-:Y:S04]  /*74640*/  STL [R1+0x21d4], R4 ;  /* 0x0021d40401007387 */ /* 0x0041e80000100800 */
[----:B0-----:R-:W2:Y:S04]  /*74650*/  LDL.LU R4, [R1+0xb8] ;  /* 0x0000b80001047983 */ /* 0x001ea80000300800 */
[----:B------:R0:W-:Y:S04]  /*74660*/  STL [R1+0x2178], R5 ;  /* 0x0021780501007387 */ /* 0x0001e80000100800 */
[----:B0-----:R-:W4:Y:S01]  /*74670*/  LDL.LU R5, [R1] ;  /* 0x0000000001057983 */ /* 0x001f220000300800 */
[----:B------:R-:W-:-:S03]  /*74680*/  LOP3.LUT R0, R0, 0xbfffffff, RZ, 0xc0, !PT ;  /* 0xbfffffff00007812 */ /* 0x000fc600078ec0ff */
[----:B------:R-:W-:Y:S01]  /*74690*/  STL [R1+0x2150], R6 ;  /* 0x0021500601007387 */ /* 0x000fe20000100800 */
[----:B------:R-:W-:-:S03]  /*746a0*/  @P0 LOP3.LUT R0, R0, 0x40000000, RZ, 0xfc, !PT ;  /* 0x4000000000000812 */ /* 0x000fc600078efcff */
[----:B------:R-:W-:Y:S01]  /*746b0*/  STL [R1+0x2110], R7 ;  /* 0x0021100701007387 */ /* 0x000fe20000100800 */
[----:B------:R-:W-:Y:S01]  /*746c0*/  BAR.SYNC.DEFER_BLOCKING 0x0 ;  /* 0x0000000000007b1d */ /* 0x000fe20000010000 */
[----:B------:R-:W-:-:S05]  /*746d0*/  LOP3.LUT P0, RZ, R0, 0x200, RZ, 0xc0, !PT ;  /* 0x0000020000ff7812 */ /* 0x000fca000780c0ff */
        /* <DEDUP_REMOVED lines=10> */
[----:B------:R-:W-:Y:S01]  /*74780*/  STL.64 [R1+0x2240], R18 ;  /* 0x0022401201007387 */ /* 0x000fe20000100a00 */
[----:B0-----:R-:W-:-:S02]  /*74790*/  IMAD.MOV.U32 R13, RZ, RZ, R29 ;  /* 0x000000ffff0d7224 */ /* 0x001fc400078e001d */
[----:B------:R-:W-:Y:S02]  /*747a0*/  IMAD.MOV.U32 R9, RZ, RZ, R28 ;  /* 0x000000ffff097224 */ /* 0x000fe400078e001c */
[----:B---3--:R-:W-:Y:S02]  /*747b0*/  IMAD.MOV.U32 R8, RZ, RZ, R3 ;  /* 0x000000ffff087224 */ /* 0x008fe400078e0003 */
[----:B--2---:R-:W-:Y:S01]  /*747c0*/  IMAD.MOV.U32 R7, RZ, RZ, R4 ;  /* 0x000000ffff077224 */ /* 0x004fe200078e0004 */
[----:B----4-:R-:W-:-:S04]  /*747d0*/  LOP3.LUT R5, R5, 0xffffffef, RZ, 0xc0, !PT ;  /* 0xffffffef05057812 */ /* 0x010fc800078ec0ff */
        /* <DEDUP_REMOVED lines=11> */
[----:B------:R-:W-:Y:S01]  /*74890*/  LOP3.LUT R0, R0, 0xdfffffff, RZ, 0xc0, !PT ;  /* 0xdfffffff00007812 */ /* 0x000fe200078ec0ff */
[----:B------:R0:W-:Y:S03]  /*748a0*/  STL [R1], R5 ;  /* 0x0000000501007387 */ /* 0x0001e60000100800 */
[----:B------:R-:W-:Y:S01]  /*748b0*/  @P1 LOP3.LUT R0, R0, 0x20000000, RZ, 0xfc, !PT ;  /* 0x2000000000001812 */ /* 0x000fe200078efcff */
[----:B------:R-:W2:Y:S03]  /*748c0*/  LDL.LU R29, [R1+0x13bc] ;  /* 0x0013bc00011d7983 */ /* 0x000ea60000300800 */
[C---:B------:R-:W-:Y:S01]  /*748d0*/  LOP3.LUT P1, RZ, R0.reuse, 0x400, RZ, 0xc0, !PT ;  /* 0x0000040000ff7812 */ /* 0x040fe2000782c0ff */
[----:B------:R-:W3:Y:S01]  /*748e0*/  LDL.LU R4, [R1+0x13b8] ;  /* 0x0013b80001047983 */ /* 0x000ee20000300800 */
[----:B------:R-:W-:-:S03]  /*748f0*/  LOP3.LUT R0, R0, 0xefffffff, RZ, 0xc0, !PT ;  /* 0xefffffff00007812 */ /* 0x000fc600078ec0ff */
[----:B------:R-:W4:Y:S01]  /*74900*/  LDL.LU R28, [R1+0x1360] ;  /* 0x00136000011c7983 */ /* 0x000f220000300800 */
[----:B------:R-:W-:-:S03]  /*74910*/  @P2 LOP3.LUT R0, R0, 0x10000000, RZ, 0xfc, !PT ;  /* 0x1000000000002812 */ /* 0x000fc600078efcff */
[----:B------:R-:W4:Y:S01]  /*74920*/  LDL.LU R11, [R1+0x135c] ;  /* 0x00135c00010b7983 */ /* 0x000f220000300800 */
[C---:B------:R-:W-:Y:S02]  /*74930*/  LOP3.LUT P2, RZ, R0.reuse, 0x800, RZ, 0xc0, !PT ;  /* 0x0000080000ff7812 */ /* 0x040fe4000784c0ff */
[----:B------:R-:W-:Y:S01]  /*74940*/  LOP3.LUT R0, R0, 0xf7ffffff, RZ, 0xc0, !PT ;  /* 0xf7ffffff00007812 */ /* 0x000fe200078ec0ff */
[----:B------:R-:W4:Y:S03]  /*74950*/  LDL.LU R12, [R1+0xe4] ;  /* 0x0000e400010c7983 */ /* 0x000f260000300800 */
[----:B------:R-:W-:Y:S01]  /*74960*/  @P3 LOP3.LUT R0, R0, 0x8000000, RZ, 0xfc, !PT ;  /* 0x0800000000003812 */ /* 0x000fe200078efcff */
[----:B------:R-:W4:Y:S03]  /*74970*/  LDL.LU R10, [R1+0xec] ;  /* 0x0000ec00010a7983 */ /* 0x000f260000300800 */
[C---:B------:R-:W-:Y:S01]  /*74980*/  LOP3.LUT P3, RZ, R0.reuse, 0x1000, RZ, 0xc0, !PT ;  /* 0x0000100000ff7812 */ /* 0x040fe2000786c0ff */
[----:B------:R-:W4:Y:S01]  /*74990*/  LDL.LU R6, [R1+0xe0] ;  /* 0x0000e00001067983 */ /* 0x000f220000300800 */
[----:B------:R-:W-:-:S03]  /*749a0*/  LOP3.LUT R0, R0, 0xfbffffff, RZ, 0xc0, !PT ;  /* 0xfbffffff00007812 */ /* 0x000fc600078ec0ff */
[----:B0-----:R-:W4:Y:S01]  /*749b0*/  LDL.LU R5, [R1+0xe8] ;  /* 0x0000e80001057983 */ /* 0x001f220000300800 */
[----:B------:R-:W-:-:S03]  /*749c0*/  @P4 LOP3.LUT R0, R0, 0x4000000, RZ, 0xfc, !PT ;  /* 0x0400000000004812 */ /* 0x000fc600078efcff */
[----:B------:R-:W4:Y:S01]  /*749d0*/  LDL R3, [R1+0x1c0] ;  /* 0x0001c00001037983 */ /* 0x000f220000100800 */
[C---:B------:R-:W-:Y:S02]  /*749e0*/  LOP3.LUT P4, RZ, R0.reuse, 0x2000, RZ, 0xc0, !PT ;  /* 0x0000200000ff7812 */ /* 0x040fe4000788c0ff */
[----:B------:R-:W-:-:S04]  /*749f0*/  LOP3.LUT R0, R0, 0xfdffffff, RZ, 0xc0, !PT ;  /* 0xfdffffff00007812 */ /* 0x000fc800078ec0ff */
[----:B------:R-:W-:-:S04]  /*74a00*/  @P5 LOP3.LUT R0, R0, 0x2000000, RZ, 0xfc, !PT ;  /* 0x0200000000005812 */ /* 0x000fc800078efcff */
[C---:B------:R-:W-:Y:S02]  /*74a10*/  LOP3.LUT P5, RZ, R0.reuse, 0x4000, RZ, 0xc0, !PT ;  /* 0x0000400000ff7812 */ /* 0x040fe400078ac0ff */
[----:B------:R-:W-:-:S04]  /*74a20*/  LOP3.LUT R0, R0, 0xfeffffff, RZ, 0xc0, !PT ;  /* 0xfeffffff00007812 */ /* 0x000fc800078ec0ff */
[----:B------:R-:W-:-:S04]  /*74a30*/  @P6 LOP3.LUT R0, R0, 0x1000000, RZ, 0xfc, !PT ;  /* 0x0100000000006812 */ /* 0x000fc800078efcff */
[----:B------:R-:W-:Y:S01]  /*74a40*/  LOP3.LUT P6, RZ, R0, 0x8000, RZ, 0xc0, !PT ;  /* 0x0000800000ff7812 */ /* 0x000fe200078cc0ff */
[----:B------:R0:W-:Y:S04]  /*74a50*/  STL [R1+0x2218], R0 ;  /* 0x0022180001007387 */ /* 0x0001e80000100800 */
[----:B0-----:R-:W4:Y:S01]  /*74a60*/  LDL.LU R0, [R1+0x1c4] ;  /* 0x0001c40001007983 */ /* 0x001f220000300800 */
[----:B--2---:R-:W-:Y:S02]  /*74a70*/  LOP3.LUT R29, R29, 0xffff, RZ, 0xc0, !PT ;  /* 0x0000ffff1d1d7812 */ /* 0x004fe400078ec0ff */
[----:B---3--:R-:W-:Y:S01]  /*74a80*/  LOP3.LUT R18, R4, 0xffff, RZ, 0xc0, !PT ;  /* 0x0000ffff04127812 */ /* 0x008fe200078ec0ff */
[----:B----4-:R0:W-:Y:S02]  /*74a90*/  STSM.16.M88.4 [R0], R20 ;  /* 0x0000001400007844 */ /* 0x0101e40000000200 */
[----:B0-----:R-:W-:-:S02]  /*74aa0*/  PRMT R22, R26, 0x5210, R8 ;  /* 0x000052101a167816 */ /* 0x001fc40000000008 */
[----:B------:R-:W-:Y:S02]  /*74ab0*/  PRMT R23, R27, 0x5210, R7 ;  /* 0x000052101b177816 */ /* 0x000fe40000000007 */
[----:B------:R-:W-:Y:S02]  /*74ac0*/  PRMT R20, R24, 0x5210, R13 ;  /* 0x0000521018147816 */ /* 0x000fe4000000000d */
[----:B------:R-:W-:Y:S01]  /*74ad0*/  PRMT R21, R25, 0x5210, R9 ;  /* 0x0000521019157816 */ /* 0x000fe20000000009 */
[----:B------:R-:W-:Y:S04]  /*74ae0*/  STL.64 [R1+0x22c0], R22 ;  /* 0x0022c01601007387 */ /* 0x000fe80000100a00 */
[----:B------:R-:W-:Y:S01]  /*74af0*/  STL.64 [R1+0x22b8], R20 ;  /* 0x0022b81401007387 */ /* 0x000fe20000100a00 */
[----:B------:R-:W-:Y:S01]  /*74b00*/  BAR.SYNC.DEFER_BLOCKING 0x0 ;  /* 0x0000000000007b1d */ /* 0x000fe20000010000 */
[----:B------:R-:W-:Y:S01]  /*74b10*/  LOP3.LUT R16, R28, 0xffff, RZ, 0xc0, !PT ;  /* 0x0000ffff1c107812 */ /* 0x000fe200078ec0ff */
[----:B------:R-:W-:-:S04]  /*74b20*/  IMAD.MOV.U32 R4, RZ, RZ, R2 ;  /* 0x000000ffff047224 */ /* 0x000fc800078e0002 */
[----:B------:R-:W2:Y:S04]  /*74b30*/  LDL.LU R19, [R1+0x4c] ;  /* 0x00004c0001137983 */ /* 0x000ea80000300800 */
[----:B------:R-:W3:Y:S04]  /*74b40*/  LDL.LU R17, [R1+0xc] ;  /* 0x00000c0001117983 */ /* 0x000ee80000300800 */
[----:B------:R-:W4:Y:S04]  /*74b50*/  LDL.LU R13, [R1+0x8] ;  /* 0x00000800010d7983 */ /* 0x000f280000300800 */
[----:B------:R-:W3:Y:S04]  /*74b60*/  LDL.LU R8, [R1+0x4] ;  /* 0x0000040001087983 */ /* 0x000ee80000300800 */
[----:B------:R-:W0:Y:S04]  /*74b70*/  LDS.128 R20, [R3] ;  /* 0x0000000003147984 */ /* 0x000e280000000c00 */
[----:B------:R-:W2:Y:S01]  /*74b80*/  LDL.LU R9, [R1+0x13d4] ;  /* 0x0013d40001097983 */ /* 0x000ea20000300800 */
[----:B------:R-:W-:-:S03]  /*74b90*/  PRMT R26, R6, 0x4210, R16 ;  /* 0x00004210061a7816 */ /* 0x000fc60000000010 */
[----:B------:R-:W4:Y:S04]  /*74ba0*/  LDL.LU R7, [R1+0x13d0] ;  /* 0x0013d00001077983 */ /* 0x000f280000300800 */
[----:B------:R-:W3:Y:S04]  /*74bb0*/  LDL.LU R28, [R1+0x1374] ;  /* 0x00137400011c7983 */ /* 0x000ee80000300800 */
[----:B------:R-:W3:Y:S01]  /*74bc0*/  LDL.LU R2, [R1+0x1370] ;  /* 0x0013700001027983 */ /* 0x000ee20000300800 */
[----:B------:R-:W-:Y:S02]  /*74bd0*/  LOP3.LUT R11, R11, 0xffff, RZ, 0xc0, !PT ;  /* 0x0000ffff0b0b7812 */ /* 0x000fe400078ec0ff */
[----:B------:R-:W-:-:S02]  /*74be0*/  PRMT R24, R12, 0x4210, R29 ;  /* 0x000042100c187816 */ /* 0x000fc4000000001d */
[----:B------:R-:W-:Y:S02]  /*74bf0*/  PRMT R27, R5, 0x4210, R11 ;  /* 0x00004210051b7816 */ /* 0x000fe4000000000b */
[----:B------:R-:W-:Y:S01]  /*74c00*/  PRMT R25, R10, 0x4210, R18 ;  /* 0x000042100a197816 */ /* 0x000fe20000000012 */
[----:B------:R-:W-:Y:S06]  /*74c10*/  BAR.SYNC.DEFER_BLOCKING 0x0 ;  /* 0x0000000000007b1d */ /* 0x000fec0000010000 */
[----:B0-----:R-:W-:Y:S01]  /*74c20*/  STL.64 [R1+0x190], R20 ;  /* 0x0001901401007387 */ /* 0x001fe20000100a00 */
[----:B------:R-:W-:-:S03]  /*74c30*/  IMAD.MOV.U32 R6, RZ, RZ, R23 ;  /* 0x000000ffff067224 */ /* 0x000fc600078e0017 */
[----:B------:R0:W-:Y:S04]  /*74c40*/  STL [R1+0x198], R22 ;  /* 0x0001981601007387 */ /* 0x0001e80000100800 */
[----:B0-----:R-:W2:Y:S04]  /*74c50*/  LDL.LU.64 R22, [R1+0x22c0] ;  /* 0x0022c00001167983 */ /* 0x001ea80000300a00 */
[----:B------:R-:W2:Y:S04]  /*74c60*/  LDL.LU.64 R20, [R1+0x22b8] ;  /* 0x0022b80001147983 */ /* 0x000ea80000300a00 */
[----:B------:R-:W3:Y:S04]  /*74c70*/  LDL.LU R15, [R1+0xfc] ;  /* 0x0000fc00010f7983 */ /* 0x000ee80000300800 */
[----:B------:R-:W3:Y:S04]  /*74c80*/  LDL.LU R14, [R1+0xf8] ;  /* 0x0000f800010e7983 */ /* 0x000ee80000300800 */
[----:B------:R-:W3:Y:S04]  /*74c90*/  LDL.LU R12, [R1+0xf4] ;  /* 0x0000f400010c7983 */ /* 0x000ee80000300800 */
[----:B------:R-:W3:Y:S04]  /*74ca0*/  LDL.LU R10, [R1+0xf0] ;  /* 0x0000f000010a7983 */ /* 0x000ee80000300800 */
[----:B------:R4:W-:Y:S04]  /*74cb0*/  STL [R1+0x22a8], R6 ;  /* 0x0022a80601007387 */ /* 0x0009e80000100800 */
[----:B--2---:R-:W-:Y:S01]  /*74cc0*/  STSM.16.M88.4 [R0], R20 ;  /* 0x0000001400007844 */ /* 0x004fe20000000200 */
[----:B------:R-:W-:Y:S06]  /*74cd0*/  BAR.SYNC.DEFER_BLOCKING 0x0 ;  /* 0x0000000000007b1d */ /* 0x000fec0000010000 */
[----:B------:R-:W0:Y:S02]  /*74ce0*/  LDS.128 R20, [R3] ;  /* 0x0000000003147984 */ /* 0x000e240000000c00 */
[----:B------:R-:W-:Y:S01]  /*74cf0*/  BAR.SYNC.DEFER_BLOCKING 0x0 ;  /* 0x0000000000007b1d */ /* 0x000fe20000010000 */
[----:B------:R-:W-:-:S02]  /*74d00*/  LOP3.LUT R9, R9, 0xffff, RZ, 0xc0, !PT ;  /* 0x0000ffff09097812 */ /* 0x000fc400078ec0ff */
[----:B----4-:R-:W-:-:S03]  /*74d10*/  LOP3.LUT R6, R7, 0xffff, RZ, 0xc0, !PT ;  /* 0x0000ffff07067812 */ /* 0x010fc600078ec0ff */
[----:B------:R1:W-:Y:S01]  /*74d20*/  STSM.16.M88.4 [R0], R24 ;  /* 0x0000001800007844 */ /* 0x0003e20000000200 */
[----:B0-----:R-:W-:-:S03]  /*74d30*/  IMAD.MOV.U32 R5, RZ, RZ, R20 ;  /* 0x000000ffff057224 */ /* 0x001fc600078e0014 */
[----:B------:R-:W-:Y:S01]  /*74d40*/  STL [R1+0x184], R21 ;  /* 0x0001841501007387 */ /* 0x000fe20000100800 */
[----:B------:R-:W-:-:S03]  /*74d50*/  PRMT R20, R19, 0x5210, R29 ;  /* 0x0000521013147816 */ /* 0x000fc6000000001d */
[----:B------:R0:W-:Y:S04]  /*74d60*/  STL.64 [R1+0x188], R22 ;  /* 0x0001881601007387 */ /* 0x0001e80000100a00 */
[----:B------:R2:W-:Y:S04]  /*74d70*/  STL [R1+0x21b0], R5 ;  /* 0x0021b00501007387 */ /* 0x0005e80000100800 */
[----:B------:R-:W4:Y:S01]  /*74d80*/  LDL.LU R29, [R1+0x22b0] ;  /* 0x0022b000011d7983 */ /* 0x000f220000300800 */
[----:B---3--:R-:W-:Y:S02]  /*74d90*/  LOP3.LUT R28, R28, 0xffff, RZ, 0xc0, !PT ;  /* 0x0000ffff1c1c7812 */ /* 0x008fe400078ec0ff */
[----:B-1----:R-:W-:-:S02]  /*74da0*/  PRMT R24, R15, 0x4210, R9 ;  /* 0x000042100f187816 */ /* 0x002fc40000000009 */
[----:B0-----:R-:W-:Y:S02]  /*74db0*/  PRMT R23, R8, 0x5210, R11 ;  /* 0x0000521008177816 */ /* 0x001fe4000000000b */
[----:B------:R-:W3:Y:S01]  /*74dc0*/  LDL.LU R8, [R1+0x58] ;  /* 0x0000580001087983 */ /* 0x000ee20000300800 */
[----:B------:R-:W-:Y:S02]  /*74dd0*/  PRMT R22, R13, 0x5210, R16 ;  /* 0x000052100d167816 */ /* 0x000fe40000000010 */
[----:B------:R-:W-:Y:S01]  /*74de0*/  PRMT R25, R14, 0x4210, R6 ;  /* 0x000042100e197816 */ /* 0x000fe20000000006 */
[----:B--2---:R-:W2:Y:S01]  /*74df0*/  LDL.LU R5, [R1+0x13e8] ;  /* 0x0013e80001057983 */ /* 0x004ea20000300800 */
[----:B------:R-:W-:-:S03]  /*74e00*/  PRMT R21, R17, 0x5210, R18 ;  /* 0x0000521011157816 */ /* 0x000fc60000000012 */
[----:B------:R-:W4:Y:S01]  /*74e10*/  LDL.LU R13, [R1+0x13e4] ;  /* 0x0013e400010d7983 */ /* 0x000f220000300800 */
[----:B------:R-:W-:Y:S01]  /*74e20*/  BAR.SYNC.DEFER_BLOCKING 0x0 ;  /* 0x0000000000007b1d */ /* 0x000fe20000010000 */
[----:B------:R-:W-:-:S05]  /*74e30*/  PRMT R26, R12, 0x4210, R28 ;  /* 0x000042100c1a7816 */ /* 0x000fca000000001c */
[----:B----4-:R-:W-:Y:S04]  /*74e40*/  STL [R1+0x22ac], R13 ;  /* 0x0022ac0d01007387 */ /* 0x010fe80000100800 */
[----:B------:R-:W0:Y:S01]  /*74e50*/  LDS.128 R12, [R3] ;  /* 0x00000000030c7984 */ /* 0x000e220000000c00 */
[----:B------:R-:W-:Y:S06]  /*74e60*/  BAR.SYNC.DEFER_BLOCKING 0x0 ;  /* 0x0000000000007b1d */ /* 0x000fec0000010000 */
[----:B------:R-:W4:Y:S04]  /*74e70*/  LDL.LU R11, [R1+0x1390] ;  /* 0x00139000010b7983 */ /* 0x000f280000300800 */
[----:B------:R-:W4:Y:S04]  /*74e80*/  LDL.LU R18, [R1+0x138c] ;  /* 0x00138c0001127983 */ /* 0x000f280000300800 */
[----:B------:R-:W4:Y:S04]  /*74e90*/  LDL.LU R19, [R1+0x10c] ;  /* 0x00010c0001137983 */ /* 0x000f280000300800 */
[----:B------:R-:W4:Y:S04]  /*74ea0*/  LDL.LU R17, [R1+0x108] ;  /* 0x0001080001117983 */ /* 0x000f280000300800 */
[----:B------:R-:W4:Y:S04]  /*74eb0*/  LDL.LU R16, [R1+0x104] ;  /* 0x0001040001107983 */ /* 0x000f280000300800 */
[----:B------:R-:W4:Y:S04]  /*74ec0*/  LDL.LU R7, [R1+0x100] ;  /* 0x0001000001077983 */ /* 0x000f280000300800 */
[----:B------:R1:W-:Y:S04]  /*74ed0*/  STSM.16.M88.4 [R0], R20 ;  /* 0x0000001400007844 */ /* 0x0003e80000000200 */
[----:B0-----:R-:W-:Y:S04]  /*74ee0*/  STL.64 [R1+0x170], R12 ;  /* 0x0001700c01007387 */ /* 0x001fe80000100a00 */
[----:B------:R-:W-:Y:S01]  /*74ef0*/  STL.64 [R1+0x178], R14 ;  /* 0x0001780e01007387 */ /* 0x000fe20000100a00 */
[----:B------:R-:W-:Y:S06]  /*74f00*/  BAR.SYNC.DEFER_BLOCKING 0x0 ;  /* 0x0000000000007b1d */ /* 0x000fec0000010000 */
[----:B-1----:R-:W2:Y:S04]  /*74f10*/  LDL.LU R22, [R1+0x54] ;  /* 0x0000540001167983 */ /* 0x002ea80000300800 */
[----:B------:R-:W4:Y:S04]  /*74f20*/  LDL.LU R23, [R1+0x5c] ;  /* 0x00005c0001177983 */ /* 0x000f280000300800 */
[----:B------:R-:W0:Y:S04]  /*74f30*/  LDS.128 R12, [R3] ;  /* 0x00000000030c7984 */ /* 0x000e280000000c00 */
[----:B0-----:R0:W-:Y:S04]  /*74f40*/  STL.64 [R1+0x160], R12 ;  /* 0x0001600c01007387 */ /* 0x0011e80000100a00 */
[----:B------:R1:W-:Y:S04]  /*74f50*/  STL.64 [R1+0x168], R14 ;  /* 0x0001680e01007387 */ /* 0x0003e80000100a00 */
[----:B0-----:R-:W4:Y:S01]  /*74f60*/  LDL.LU R13, [R1+0x22ac] ;  /* 0x0022ac00010d7983 */ /* 0x001f220000300800 */
[----:B------:R-:W-:-:S03]  /*74f70*/  LOP3.LUT R2, R2, 0xffff, RZ, 0xc0, !PT ;  /* 0x0000ffff02027812 */ /* 0x000fc600078ec0ff */
[----:B-1----:R-:W4:Y:S01]  /*74f80*/  LDL.LU R15, [R1+0x7c] ;  /* 0x00007c00010f7983 */ /* 0x002f220000300800 */
[----:B------:R-:W-:-:S03]  /*74f90*/  PRMT R27, R10, 0x4210, R2 ;  /* 0x000042100a1b7816 */ /* 0x000fc60000000002 */
[----:B------:R-:W4:Y:S01]  /*74fa0*/  LDL.LU R14, [R1+0x139c] ;  /* 0x00139c00010e7983 */ /* 0x000f220000300800 */
[----:B---3--:R-:W-:-:S03]  /*74fb0*/  PRMT R20, R8, 0x5210, R9 ;  /* 0x0000521008147816 */ /* 0x008fc60000000009 */
[----:B------:R-:W3:Y:S04]  /*74fc0*/  LDL.LU R12, [R1+0x80] ;  /* 0x00008000010c7983 */ /* 0x000ee80000300800 */
[----:B------:R-:W3:Y:S04]  /*74fd0*/  LDL.LU R10, [R1+0x78] ;  /* 0x00007800010a7983 */ /* 0x000ee80000300800 */
[----:B------:R-:W3:Y:S04]  /*74fe0*/  LDL.LU R9, [R1+0x74] ;  /* 0x0000740001097983 */ /* 0x000ee80000300800 */
[----:B------:R-:W3:Y:S01]  /*74ff0*/  LDL.LU R8, [R1+0x110] ;  /* 0x0001100001087983 */ /* 0x000ee20000300800 */
[----:B------:R-:W-:Y:S06]  /*75000*/  BAR.SYNC.DEFER_BLOCKING 0x0 ;  /* 0x0000000000007b1d */ /* 0x000fec0000010000 */
[----:B------:R0:W-:Y:S01]  /*75010*/  STSM.16.M88.4 [R0], R24 ;  /* 0x0000001800007844 */ /* 0x0001e20000000200 */
[----:B--2---:R-:W-:-:S03]  /*75020*/  PRMT R21, R22, 0x5210, R6 ;  /* 0x0000521016157816 */ /* 0x004fc60000000006 */
[----:B------:R-:W2:Y:S01]  /*75030*/  LDL.LU R6, [R1+0x22a8] ;  /* 0x0022a80001067983 */ /* 0x000ea20000300800 */
[----:B----4-:R-:W-:Y:S02]  /*75040*/  PRMT R22, R23, 0x5210, R28 ;  /* 0x0000521017167816 */ /* 0x010fe4000000001c */
[----:B------:R-:W-:Y:S01]  /*75050*/  PRMT R23, R29, 0x5210, R2 ;  /* 0x000052101d177816 */ /* 0x000fe20000000002 */
[----:B------:R-:W-:Y:S01]  /*75060*/  BAR.SYNC.DEFER_BLOCKING 0x0 ;  /* 0x0000000000007b1d */ /* 0x000fe20000010000 */
[----:B------:R-:W-:Y:S02]  /*75070*/  LOP3.LUT R29, R5, 0xffff, RZ, 0xc0, !PT ;  /* 0x0000ffff051d7812 */ /* 0x000fe400078ec0ff */
[----:B------:R-:W-:Y:S02]  /*75080*/  LOP3.LUT R11, R11, 0xffff, RZ, 0xc0, !PT ;  /* 0x0000ffff0b0b7812 */ /* 0x000fe400078ec0ff */
[----:B------:R-:W-:Y:S02]  /*75090*/  LOP3.LUT R5, R18, 0xffff, RZ, 0xc0, !PT ;  /* 0x0000ffff12057812 */ /* 0x000fe400078ec0ff */
[----:B0-----:R-:W-:Y:S01]  /*750a0*/  PRMT R24, R19, 0x4210, R29 ;  /* 0x0000421013187816 */ /* 0x001fe2000000001d */
[----:B------:R-:W4:Y:S01]  /*750b0*/  LDL.LU R28, [R1+0x22a4] ;  /* 0x0022a400011c7983 */ /* 0x000f220000300800 */
[----:B------:R-:W-:-:S02]  /*750c0*/  PRMT R26, R16, 0x4210, R11 ;  /* 0x00004210101a7816 */ /* 0x000fc4000000000b */
[----:B------:R-:W-:Y:S01]  /*750d0*/  LOP3.LUT R13, R13, 0xffff, RZ, 0xc0, !PT ;  /* 0x0000ffff0d0d7812 */ /* 0x000fe200078ec0ff */
[----:B------:R-:W4:Y:S03]  /*750e0*/  LDL.LU R2, [R1+0x22a0] ;  /* 0x0022a00001027983 */ /* 0x000f260000300800 */
[----:B------:R-:W-:Y:S02]  /*750f0*/  PRMT R25, R17, 0x4210, R13 ;  /* 0x0000421011197816 */ /* 0x000fe4000000000d */
[----:B------:R-:W0:Y:S01]  /*75100*/  LDS.128 R16, [R3] ;  /* 0x0000000003107984 */ /* 0x000e220000000c00 */
[----:B------:R-:W-:Y:S01]  /*75110*/  BAR.SYNC.DEFER_BLOCKING 0x0 ;  /* 0x0000000000007b1d */ /* 0x000fe20000010000 */
[----:B------:R-:W-:-:S05]  /*75120*/  PRMT R27, R7, 0x4210, R5 ;  /* 0x00004210071b7816 */ /* 0x000fca0000000005 */
[----:B------:R1:W-:Y:S04]  /*75130*/  STSM.16.M88.4 [R0], R20 ;  /* 0x0000001400007844 */ /* 0x0003e80000000200 */
[----:B0-----:R-:W-:Y:S01]  /*75140*/  STL [R1+0x154], R17 ;  /* 0x0001541101007387 */ /* 0x001fe20000100800 */
[----:B------:R-:W-:-:S03]  /*75150*/  IMAD.MOV.U32 R7, RZ, RZ, R16 ;  /* 0x000000ffff077224 */ /* 0x000fc600078e0010 */
[----:B------:R-:W-:Y:S01]  /*75160*/  STL.64 [R1+0x158], R18 ;  /* 0x0001581201007387 */ /* 0x000fe20000100a00 */
[----:B------:R-:W-:Y:S06]  /*75170*/  BAR.SYNC.DEFER_BLOCKING 0x0 ;  /* 0x0000000000007b1d */ /* 0x000fec0000010000 */
[----:B------:R-:W0:Y:S02]  /*75180*/  LDS.128 R16, [R3] ;  /* 0x0000000003107984 */ /* 0x000e240000000c00 */
[----:B------:R-:W-:Y:S06]  /*75190*/  BAR.SYNC.DEFER_BLOCKING 0x0 ;  /* 0x0000000000007b1d */ /* 0x000fec0000010000 */
[----:B------:R3:W-:Y:S01]  /*751a0*/  STSM.16.M88.4 [R0], R24 ;  /* 0x0000001800007844 */ /* 0x0007e20000000200 */
[----:B-1----:R-:W-:-:S02]  /*751b0*/  PRMT R20, R15, 0x5210, R29 ;  /* 0x000052100f147816 */ /* 0x002fc4000000001d */
[----:B---3--:R-:W-:Y:S02]  /*751c0*/  PRMT R21, R12, 0x5210, R13 ;  /* 0x000052100c157816 */ /* 0x008fe4000000000d */
[----:B------:R-:W-:Y:S02]  /*751d0*/  PRMT R22, R10, 0x5210, R11 ;  /* 0x000052100a167816 */ /* 0x000fe4000000000b */
[----:B------:R-:W-:Y:S01]  /*751e0*/  PRMT R23, R9, 0x5210, R5 ;  /* 0x0000521009177816 */ /* 0x000fe20000000005 */
[----:B------:R-:W-:Y:S01]  /*751f0*/  BAR.SYNC.DEFER_BLOCKING 0x0 ;  /* 0x0000000000007b1d */ /* 0x000fe20000010000 */
[----:B------:R-:W-:Y:S01]  /*75200*/  IMAD.MOV.U32 R11, RZ, RZ, R4 ;  /* 0x000000ffff0b7224 */ /* 0x000fe200078e0004 */
[----:B------:R-:W-:-:S04]  /*75210*/  LOP3.LUT R24, R14, 0xffff, RZ, 0xc0, !PT ;  /* 0x0000ffff0e187812 */ /* 0x000fc800078ec0ff */
[----:B------:R-:W-:Y:S01]  /*75220*/  PRMT R5, R8, 0x4210, R24 ;  /* 0x0000421008057816 */ /* 0x000fe20000000018 */
[----:B--2---:R-:W-:Y:S04]  /*75230*/  STL.64 [R1+0x2158], R6 ;  /* 0x0021580601007387 */ /* 0x004fe80000100a00 */
[----:B0-----:R-:W-:Y:S04]  /*75240*/  STL.64 [R1+0x140], R16 ;  /* 0x0001401001007387 */ /* 0x001fe80000100a00 */
[----:B------:R-:W-:Y:S04]  /*75250*/  STL.64 [R1+0x148], R18 ;  /* 0x0001481201007387 */ /* 0x000fe80000100a00 */
[----:B------:R-:W0:Y:S01]  /*75260*/  LDS.128 R16, [R3] ;  /* 0x0000000003107984 */ /* 0x000e220000000c00 */
[----:B------:R-:W-:Y:S06]  /*75270*/  BAR.SYNC.DEFER_BLOCKING 0x0 ;  /* 0x0000000000007b1d */ /* 0x000fec0000010000 */
[----:B------:R-:W2:Y:S04]  /*75280*/  LDL.LU R14, [R1+0x1400] ;  /* 0x00140000010e7983 */ /* 0x000ea80000300800 */
[----:B------:R-:W3:Y:S04]  /*75290*/  LDL.LU R13, [R1+0x13b4] ;  /* 0x0013b400010d7983 */ /* 0x000ee80000300800 */
[----:B------:R-:W2:Y:S04]  /*752a0*/  LDL.LU R12, [R1+0x13b0] ;  /* 0x0013b000010c7983 */ /* 0x000ea80000300800 */
[----:B------:R-:W2:Y:S04]  /*752b0*/  LDL.LU R10, [R1+0x14d4] ;  /* 0x0014d400010a7983 */ /* 0x000ea80000300800 */
[----:B------:R1:W-:Y:S04]  /*752c0*/  STSM.16.M88.4 [R0], R20 ;  /* 0x0000001400007844 */ /* 0x0003e80000000200 */
[----:B------:R-:W2:Y:S04]  /*752d0*/  LDL.LU R4, [R1+0x14d0] ;  /* 0x0014d00001047983 */ /* 0x000ea80000300800 */
[----:B------:R-:W2:Y:S04]  /*752e0*/  LDL.LU R9, [R1+0x114] ;  /* 0x0001140001097983 */ /* 0x000ea80000300800 */
[----:B0-----:R-:W-:Y:S04]  /*752f0*/  STL.64 [R1+0x130], R16 ;  /* 0x0001301001007387 */ /* 0x001fe80000100a00 */
[----:B------:R-:W-:Y:S01]  /*75300*/  STL.64 [R1+0x138], R18 ;  /* 0x0001381201007387 */ /* 0x000fe20000100a00 */
[----:B------:R-:W-:Y:S06]  /*75310*/  BAR.SYNC.DEFER_BLOCKING 0x0 ;  /* 0x0000000000007b1d */ /* 0x000fec0000010000 */
[----:B-1----:R-:W4:Y:S04]  /*75320*/  LDL.LU R20, [R1+0x60] ;  /* 0x0000600001147983 */ /* 0x002f280000300800 */
[----:B------:R-:W4:Y:S04]  /*75330*/  LDL.LU R21, [R1+0x64] ;  /* 0x0000640001157983 */ /* 0x000f280000300800 */
[----:B------:R-:W4:Y:S04]  /*75340*/  LDL.LU R22, [R1+0x68] ;  /* 0x0000680001167983 */ /* 0x000f280000300800 */
[----:B------:R-:W0:Y:S04]  /*75350*/  LDS.128 R16, [R3] ;  /* 0x0000000003107984 */ /* 0x000e280000000c00 */
[----:B0-----:R0:W-:Y:S01]  /*75360*/  STL.64 [R1+0x128], R18 ;  /* 0x0001281201007387 */ /* 0x0011e20000100a00 */
[----:B------:R-:W-:-:S02]  /*75370*/  IMAD.MOV.U32 R6, RZ, RZ, R17 ;  /* 0x000000ffff067224 */ /* 0x000fc400078e0011 */
[----:B------:R-:W-:Y:S01]  /*75380*/  IMAD.MOV.U32 R8, RZ, RZ, R16 ;  /* 0x000000ffff087224 */ /* 0x000fe200078e0010 */
[----:B0-----:R-:W3:Y:S04]  /*75390*/  LDL.LU R18, [R1+0x8c] ;  /* 0x00008c0001127983 */ /* 0x001ee80000300800 */
[----:B------:R-:W3:Y:S04]  /*753a0*/  LDL.LU R19, [R1+0x90] ;  /* 0x0000900001137983 */ /* 0x000ee80000300800 */
[----:B------:R-:W2:Y:S04]  /*753b0*/  LDL.LU R17, [R1+0x88] ;  /* 0x0000880001117983 */ /* 0x000ea80000300800 */
[----:B------:R-:W2:Y:S01]  /*753c0*/  LDL.LU R16, [R1+0x1410] ;  /* 0x0014100001107983 */ /* 0x000ea20000300800 */
[----:B------:R-:W-:Y:S01]  /*753d0*/  IMAD.MOV.U32 R23, RZ, RZ, R5 ;  /* 0x000000ffff177224 */ /* 0x000fe200078e0005 */
[----:B------:R-:W-:Y:S06]  /*753e0*/  BAR.SYNC.DEFER_BLOCKING 0x0 ;  /* 0x0000000000007b1d */ /* 0x000fec0000010000 */
[----:B---3--:R-:W-:Y:S04]  /*753f0*/  STL.64 [R1+0x2288], R18 ;  /* 0x0022881201007387 */ /* 0x008fe80000100a00 */
[----:B--2---:R0:W-:Y:S04]  /*75400*/  STL.64 [R1+0x2280], R16 ;  /* 0x0022801001007387 */ /* 0x0041e80000100a00 */
[----:B0-----:R-:W2:Y:S04]  /*75410*/  LDL.LU R16, [R1+0x40] ;  /* 0x0000400001107983 */ /* 0x001ea80000300800 */
[----:B------:R-:W2:Y:S04]  /*75420*/  LDL.LU R17, [R1+0x44] ;  /* 0x0000440001117983 */ /* 0x000ea80000300800 */
[----:B------:R-:W3:Y:S04]  /*75430*/  LDL.LU R18, [R1+0x48] ;  /* 0x0000480001127983 */ /* 0x000ee80000300800 */
[----:B----4-:R0:W-:Y:S01]  /*75440*/  STSM.16.M88.4 [R0], R20 ;  /* 0x0000001400007844 */ /* 0x0101e20000000200 */
[----:B------:R-:W-:-:S03]  /*75450*/  PRMT R19, R28, 0x5210, R24 ;  /* 0x000052101c137816 */ /* 0x000fc60000000018 */
[----:B------:R-:W-:Y:S04]  /*75460*/  STL [R1+0x21f4], R6 ;  /* 0x0021f40601007387 */ /* 0x000fe80000100800 */
[----:B------:R-:W-:Y:S01]  /*75470*/  STL [R1+0x2104], R8 ;  /* 0x0021040801007387 */ /* 0x000fe20000100800 */
[----:B------:R-:W-:Y:S01]  /*75480*/  IMAD.MOV.U32 R24, RZ, RZ, R11 ;  /* 0x000000ffff187224 */ /* 0x000fe200078e000b */
[----:B0-----:R-:W-:Y:S02]  /*75490*/  LOP3.LUT R21, R13, 0xffff, RZ, 0xc0, !PT ;  /* 0x0000ffff0d157812 */ /* 0x001fe400078ec0ff */
[----:B------:R-:W-:Y:S02]  /*754a0*/  LOP3.LUT R20, R14, 0xffff, RZ, 0xc0, !PT ;  /* 0x0000ffff0e147812 */ /* 0x000fe400078ec0ff */
[----:B------:R-:W-:-:S02]  /*754b0*/  LOP3.LUT R22, R12, 0xffff, RZ, 0xc0, !PT ;  /* 0x0000ffff0c167812 */ /* 0x000fc400078ec0ff */
[----:B------:R-:W-:Y:S02]  /*754c0*/  PRMT R26, R4, 0x4210, R21 ;  /* 0x00004210041a7816 */ /* 0x000fe40000000015 */
[----:B------:R-:W-:Y:S02]  /*754d0*/  PRMT R25, R10, 0x4210, R20 ;  /* 0x000042100a197816 */ /* 0x000fe40000000014 */
[----:B------:R-:W-:Y:S01]  /*754e0*/  PRMT R27, R9, 0x4210, R22 ;  /* 0x00004210091b7816 */ /* 0x000fe20000000016 */
[----:B------:R-:W-:Y:S06]  /*754f0*/  BAR.SYNC.DEFER_BLOCKING 0x0 ;  /* 0x0000000000007b1d */ /* 0x000fec0000010000 */
[----:B---3--:R-:W-:Y:S04]  /*75500*/  STL.64 [R1+0x2298], R18 ;  /* 0x0022981201007387 */ /* 0x008fe80000100a00 */
[----:B--2---:R-:W-:Y:S04]  /*75510*/  STL.64 [R1+0x2290], R16 ;  /* 0x0022901001007387 */ /* 0x004fe80000100a00 */
[----:B------:R-:W0:Y:S04]  /*75520*/  LDS.128 R16, [R3] ;  /* 0x0000000003107984 */ /* 0x000e280000000c00 */
[----:B------:R-:W2:Y:S04]  /*75530*/  LDL.LU R15, [R1+0x140c] ;  /* 0x00140c00010f7983 */ /* 0x000ea80000300800 */
[----:B------:R-:W3:Y:S04]  /*75540*/  LDL.LU R14, [R1+0x13c8] ;  /* 0x0013c800010e7983 */ /* 0x000ee80000300800 */
[----:B------:R-:W4:Y:S04]  /*75550*/  LDL.LU R13, [R1+0x13c4] ;  /* 0x0013c400010d7983 */ /* 0x000f280000300800 */
[----:B------:R-:W4:Y:S04]  /*75560*/  LDL.LU R12, [R1+0x14e0] ;  /* 0x0014e000010c7983 */ /* 0x000f280000300800 */
[----:B------:R-:W4:Y:S04]  /*75570*/  LDL.LU R4, [R1+0x14dc] ;  /* 0x0014dc0001047983 */ /* 0x000f280000300800 */
[----:B------:R-:W4:Y:S04]  /*75580*/  LDL.LU R11, [R1+0x14d8] ;  /* 0x0014d800010b7983 */ /* 0x000f280000300800 */
[----:B------:R-:W4:Y:S04]  /*75590*/  LDL.LU R10, [R1+0x1214] ;  /* 0x00121400010a7983 */ /* 0x000f280000300800 */
[----:B0-----:R-:W-:Y:S01]  /*755a0*/  STL [R1+0x110], R16 ;  /* 0x0001101001007387 */ /* 0x001fe20000100800 */
[----:B------:R-:W-:-:S03]  /*755b0*/  IMAD.MOV.U32 R9, RZ, RZ, R17 ;  /* 0x000000ffff097224 */ /* 0x000fc600078e0011 */
[----:B------:R0:W-:Y:S04]  /*755c0*/  STL.64 [R1+0x118], R18 ;  /* 0x0001181201007387 */ /* 0x0001e80000100a00 */
[----:B0-----:R-:W2:Y:S04]  /*755d0*/  LDL.LU.64 R18, [R1+0x2298] ;  /* 0x0022980001127983 */ /* 0x001ea80000300a00 */
[----:B------:R-:W2:Y:S01]  /*755e0*/  LDL.LU.64 R16, [R1+0x2290] ;  /* 0x0022900001107983 */ /* 0x000ea20000300a00 */
[----:B------:R-:W-:Y:S06]  /*755f0*/  BAR.SYNC.DEFER_BLOCKING 0x0 ;  /* 0x0000000000007b1d */ /* 0x000fec0000010000 */
[----:B------:R-:W-:Y:S04]  /*75600*/  STL [R1+0x20d0], R9 ;  /* 0x0020d00901007387 */ /* 0x000fe80000100800 */
[----:B--2---:R-:W-:Y:S01]  /*75610*/  STSM.16.M88.4 [R0], R16 ;  /* 0x0000001000007844 */ /* 0x004fe20000000200 */
[----:B------:R-:W-:Y:S06]  /*75620*/  BAR.SYNC.DEFER_BLOCKING 0x0 ;  /* 0x0000000000007b1d */ /* 0x000fec0000010000 */
[----:B------:R-:W0:Y:S02]  /*75630*/  LDS.128 R16, [R3] ;  /* 0x0000000003107984 */ /* 0x000e240000000c00 */
[----:B------:R-:W-:Y:S06]  /*75640*/  BAR.SYNC.DEFER_BLOCKING 0x0 ;  /* 0x0000000000007b1d */ /* 0x000fec0000010000 */
[----:B0-----:R-:W-:Y:S04]  /*75650*/  STL.64 [R1+0x100], R16 ;  /* 0x0001001001007387 */ /* 0x001fe80000100a00 */
[----:B------:R0:W-:Y:S04]  /*75660*/  STL.64 [R1+0x108], R18 ;  /* 0x0001081201007387 */ /* 0x0001e80000100a00 */
[----:B0-----:R-:W2:Y:S04]  /*75670*/  LDL.LU.64 R18, [R1+0x2288] ;  /* 0x0022880001127983 */ /* 0x001ea80000300a00 */
[----:B------:R-:W3:Y:S04]  /*75680*/  LDL.LU.64 R16, [R1+0x2280] ;  /* 0x0022800001107983 */ /* 0x000ee80000300a00 */
[----:B------:R0:W-:Y:S01]  /*75690*/  STSM.16.M88.4 [R0], R24 ;  /* 0x0000001800007844 */ /* 0x0001e20000000200 */
[----:B---3--:R-:W-:-:S03]  /*756a0*/  PRMT R5, R17, 0x5210, R22 ;  /* 0x0000521011057816 */ /* 0x008fc60000000016 */
[----:B------:R-:W3:Y:S01]  /*756b0*/  LDL.LU R17, [R1+0x94] ;  /* 0x0000940001117983 */ /* 0x000ee20000300800 */
[----:B0-----:R-:W-:-:S03]  /*756c0*/  LOP3.LUT R24, R16, 0xffff, RZ, 0xc0, !PT ;  /* 0x0000ffff10187812 */ /* 0x001fc600078ec0ff */
[----:B------:R-:W3:Y:S01]  /*756d0*/  LDL.LU R16, [R1+0x98] ;  /* 0x0000980001107983 */ /* 0x000ee20000300800 */
[----:B--2---:R-:W-:Y:S02]  /*756e0*/  PRMT R6, R19, 0x5210, R21 ;  /* 0x0000521013067816 */ /* 0x004fe40000000015 */
[----:B------:R-:W-:Y:S01]  /*756f0*/  PRMT R7, R18, 0x5210, R20 ;  /* 0x0000521012077816 */ /* 0x000fe20000000014 */
[----:B------:R-:W-:Y:S01]  /*75700*/  IMAD.MOV.U32 R19, RZ, RZ, R5 ;  /* 0x000000ffff137224 */ /* 0x000fe200078e0005 */
[----:B------:R-:W-:Y:S02]  /*75710*/  LOP3.LUT R25, R15, 0xffff, RZ, 0xc0, !PT ;  /* 0x0000ffff0f197812 */ /* 0x000fe400078ec0ff */
[----:B------:R-:W-:Y:S02]  /*75720*/  LOP3.LUT R26, R14, 0xffff, RZ, 0xc0, !PT ;  /* 0x0000ffff0e1a7812 */ /* 0x000fe400078ec0ff */
[----:B----4-:R-:W-:Y:S01]  /*75730*/  LOP3.LUT R27, R13, 0xffff, RZ, 0xc0, !PT ;  /* 0x0000ffff0d1b7812 */ /* 0x010fe200078ec0ff */
[----:B------:R-:W-:Y:S06]  /*75740*/  BAR.SYNC.DEFER_BLOCKING 0x0 ;  /* 0x0000000000007b1d */ /* 0x000fec0000010000 */
[----:B---3--:R0:W-:Y:S04]  /*75750*/  STL.64 [R1+0x2268], R16 ;  /* 0x0022681001007387 */ /* 0x0081e80000100a00 */
[----:B0-----:R-:W2:Y:S01]  /*75760*/  LDL.LU R16, [R1+0x50] ;  /* 0x0000500001107983 */ /* 0x001ea20000300800 */
[----:B------:R-:W-:-:S02]  /*75770*/  IMAD.MOV.U32 R18, RZ, RZ, R6 ;  /* 0x000000ffff127224 */ /* 0x000fc400078e0006 */
[----:B------:R-:W-:-:S03]  /*75780*/  IMAD.MOV.U32 R17, RZ, RZ, R7 ;  /* 0x000000ffff117224 */ /* 0x000fc600078e0007 */
[----:B------:R-:W-:Y:S01]  /*75790*/  STL.64 [R1+0x2278], R18 ;  /* 0x0022781201007387 */ /* 0x000fe20000100a00 */
[----:B------:R-:W-:Y:S02]  /*757a0*/  PRMT R21, R4, 0x4210, R25 ;  /* 0x0000421004157816 */ /* 0x000fe40000000019 */
[----:B------:R-:W-:Y:S02]  /*757b0*/  PRMT R22, R11, 0x4210, R26 ;  /* 0x000042100b167816 */ /* 0x000fe4000000001a */
[----:B------:R-:W-:Y:S01]  /*757c0*/  PRMT R23, R10, 0x4210, R27 ;  /* 0x000042100a177816 */ /* 0x000fe2000000001b */
[----:B--2---:R-:W-:Y:S04]  /*757d0*/  STL.64 [R1+0x2270], R16 ;  /* 0x0022701001007387 */ /* 0x004fe80000100a00 */
[----:B------:R-:W0:Y:S04]  /*757e0*/  LDS.128 R16, [R3] ;  /* 0x0000000003107984 */ /* 0x000e280000000c00 */
[----:B------:R-:W2:Y:S04]  /*757f0*/  LDL.LU R4, [R1+0x9c] ;  /* 0x00009c0001047983 */ /* 0x000ea80000300800 */
[----:B------:R-:W3:Y:S04]  /*75800*/  LDL.LU R15, [R1+0x84] ;  /* 0x00008400010f7983 */ /* 0x000ee80000300800 */
[----:B------:R-:W4:Y:S04]  /*75810*/  LDL.LU R14, [R1+0x142c] ;  /* 0x00142c00010e7983 */ /* 0x000f280000300800 */
[----:B------:R-:W4:Y:S04]  /*75820*/  LDL.LU R13, [R1+0x1428] ;  /* 0x00142800010d7983 */ /* 0x000f280000300800 */
[----:B0-----:R-:W-:Y:S01]  /*75830*/  STL [R1+0xf4], R17 ;  /* 0x0000f41101007387 */ /* 0x001fe20000100800 */
[----:B------:R-:W-:-:S02]  /*75840*/  IMAD.MOV.U32 R11, RZ, RZ, R18 ;  /* 0x000000ffff0b7224 */ /* 0x000fc400078e0012 */
[----:B------:R-:W-:Y:S01]  /*75850*/  IMAD.MOV.U32 R10, RZ, RZ, R16 ;  /* 0x000000ffff0a7224 */ /* 0x000fe200078e0010 */
[----:B------:R0:W-:Y:S04]  /*75860*/  STL [R1+0xfc], R19 ;  /* 0x0000fc1301007387 */ /* 0x0001e80000100800 */
[----:B0-----:R-:W2:Y:S04]  /*75870*/  LDL.LU.64 R18, [R1+0x2278] ;  /* 0x0022780001127983 */ /* 0x001ea80000300a00 */
[----:B------:R-:W2:Y:S01]  /*75880*/  LDL.LU.64 R16, [R1+0x2270] ;  /* 0x0022700001107983 */ /* 0x000ea20000300a00 */
[----:B------:R-:W-:Y:S01]  /*75890*/  BAR.SYNC.DEFER_BLOCKING 0x0 ;  /* 0x0000000000007b1d */ /* 0x000fe20000010000 */
[----:B------:R-:W-:-:S05]  /*758a0*/  PRMT R20, R12, 0x4210, R24 ;  /* 0x000042100c147816 */ /* 0x000fca0000000018 */
[----:B------:R-:W-:Y:S04]  /*758b0*/  STL [R1+0x2098], R11 ;  /* 0x0020980b01007387 */ /* 0x000fe80000100800 */
[----:B------:R-:W4:Y:S04]  /*758c0*/  LDL.LU R8, [R1+0x13e0] ;  /* 0x0013e00001087983 */ /* 0x000f280000300800 */
[----:B------:R-:W4:Y:S04]  /*758d0*/  LDL.LU R6, [R1+0x13dc] ;  /* 0x0013dc0001067983 */ /* 0x000f280000300800 */
[----:B------:R-:W4:Y:S04]  /*758e0*/  LDL.LU R12, [R1+0x1218] ;  /* 0x00121800010c7983 */ /* 0x000f280000300800 */
[----:B--2---:R-:W-:Y:S01]  /*758f0*/  STSM.16.M88.4 [R0], R16 ;  /* 0x0000001000007844 */ /* 0x004fe20000000200 */
[----:B------:R-:W-:Y:S06]  /*75900*/  BAR.SYNC.DEFER_BLOCKING 0x0 ;  /* 0x0000000000007b1d */ /* 0x000fec0000010000 */
[----:B------:R-:W0:Y:S02]  /*75910*/  LDS.128 R16, [R3] ;  /* 0x0000000003107984 */ /* 0x000e240000000c00 */
[----:B------:R-:W-:Y:S06]  /*75920*/  BAR.SYNC.DEFER_BLOCKING 0x0 ;  /* 0x0000000000007b1d */ /* 0x000fec0000010000 */
[----:B0-----:R0:W-:Y:S01]  /*75930*/  STL [R1+0xe4], R17 ;  /* 0x0000e41101007387 */ /* 0x0011e20000100800 */
[----:B------:R-:W-:-:S03]  /*75940*/  IMAD.MOV.U32 R11, RZ, RZ, R16 ;  /* 0x000000ffff0b7224 */ /* 0x000fc600078e0010 */
[----:B------:R-:W-:Y:S04]  /*75950*/  STL.64 [R1+0xe8], R18 ;  /* 0x0000e81201007387 */ /* 0x000fe80000100a00 */
[----:B0-----:R-:W2:Y:S04]  /*75960*/  LDL.LU.64 R16, [R1+0x2268] ;  /* 0x0022680001107983 */ /* 0x001ea80000300a00 */
[----:B------:R-:W-:Y:S04]  /*75970*/  STSM.16.M88.4 [R0], R20 ;  /* 0x0000001400007844 */ /* 0x000fe80000000200 */
[----:B------:R0:W-:Y:S04]  /*75980*/  STL.64 [R1+0x20a0], R10 ;  /* 0x0020a00a01007387 */ /* 0x0001e80000100a00 */
[----:B0-----:R-:W2:Y:S01]  /*75990*/  LDL.LU R10, [R1+0x14e8] ;  /* 0x0014e800010a7983 */ /* 0x001ea20000300800 */
[----:B------:R-:W-:-:S02]  /*759a0*/  PRMT R22, R4, 0x5210, R26 ;  /* 0x0000521004167816 */ /* 0x000fc4000000001a */
[----:B---3--:R-:W-:Y:S02]  /*759b0*/  PRMT R23, R15, 0x5210, R27 ;  /* 0x000052100f177816 */ /* 0x008fe4000000001b */
[----:B----4-:R-:W-:Y:S02]  /*759c0*/  LOP3.LUT R29, R14, 0xffff, RZ, 0xc0, !PT ;  /* 0x0000ffff0e1d7812 */ /* 0x010fe400078ec0ff */
[----:B------:R-:W-:Y:S01]  /*759d0*/  LOP3.LUT R28, R13, 0xffff, RZ, 0xc0, !PT ;  /* 0x0000ffff0d1c7812 */ /* 0x000fe200078ec0ff */
[----:B------:R-:W-:Y:S01]  /*759e0*/  BAR.SYNC.DEFER_BLOCKING 0x0 ;  /* 0x0000000000007b1d */ /* 0x000fe20000010000 */
[----:B--2---:R-:W-:-:S05]  /*759f0*/  PRMT R20, R17, 0x5210, R24 ;  /* 0x0000521011147816 */ /* 0x004fca0000000018 */
[----:B------:R-:W2:Y:S01]  /*75a00*/  LDL.LU R24, [R1+0x14f0] ;  /* 0x0014f00001187983 */ /* 0x000ea20000300800 */
[----:B------:R-:W-:-:S03]  /*75a10*/  PRMT R21, R16, 0x5210, R25 ;  /* 0x0000521010157816 */ /* 0x000fc60000000019 */
[----:B------:R-:W3:Y:S04]  /*75a20*/  LDL.LU R25, [R1+0x14ec] ;  /* 0x0014ec0001197983 */ /* 0x000ee80000300800 */
[----:B------:R-:W4:Y:S04]  /*75a30*/  LDL.LU R11, [R1+0xa0] ;  /* 0x0000a000010b7983 */ /* 0x000f280000300800 */
[----:B------:R-:W4:Y:S04]  /*75a40*/  LDL.LU R9, [R1+0xa4] ;  /* 0x0000a40001097983 */ /* 0x000f280000300800 */
[----:B------:R-:W4:Y:S04]  /*75a50*/  LDL.LU R18, [R1+0xac] ;  /* 0x0000ac0001127983 */ /* 0x000f280000300800 */
[----:B------:R-:W4:Y:S04]  /*75a60*/  LDL.LU R19, [R1+0xa8] ;  /* 0x0000a80001137983 */ /* 0x000f280000300800 */
[----:B------:R-:W4:Y:S04]  /*75a70*/  LDL.LU R17, [R1+0x1440] ;  /* 0x0014400001117983 */ /* 0x000f280000300800 */
[----:B------:R-:W4:Y:S04]  /*75a80*/  LDL.LU R4, [R1+0x143c] ;  /* 0x00143c0001047983 */ /* 0x000f280000300800 */
[----:B------:R-:W-:Y:S04]  /*75a90*/  STL.64 [R1+0x2260], R22 ;  /* 0x0022601601007387 */ /* 0x000fe80000100a00 */
[----:B------:R-:W-:Y:S04]  /*75aa0*/  STL.64 [R1+0x2258], R20 ;  /* 0x0022581401007387 */ /* 0x000fe80000100a00 */
[----:B------:R-:W0:Y:S04]  /*75ab0*/  LDS.128 R20, [R3] ;  /* 0x0000000003147984 */ /* 0x000e280000000c00 */
[----:B------:R-:W4:Y:S04]  /*75ac0*/  LDL.LU R7, [R1+0x13f8] ;  /* 0x0013f80001077983 */ /* 0x000f280000300800 */
[----:B------:R-:W4:Y:S04]  /*75ad0*/  LDL.LU R5, [R1+0x13f4] ;  /* 0x0013f40001057983 */ /* 0x000f280000300800 */
[----:B------:R-:W4:Y:S04]  /*75ae0*/  LDL.LU R16, [R1+0x14fc] ;  /* 0x0014fc0001107983 */ /* 0x000f280000300800 */
[----:B------:R-:W4:Y:S04]  /*75af0*/  LDL.LU R15, [R1+0x14f8] ;  /* 0x0014f800010f7983 */ /* 0x000f280000300800 */
[----:B------:R-:W4:Y:S04]  /*75b00*/  LDL.LU R14, [R1+0x14f4] ;  /* 0x0014f400010e7983 */ /* 0x000f280000300800 */
[----:B------:R-:W4:Y:S04]  /*75b10*/  LDL.LU R13, [R1+0x121c] ;  /* 0x00121c00010d7983 */ /* 0x000f280000300800 */
[----:B0-----:R-:W-:Y:S04]  /*75b20*/  STL.64 [R1+0xd0], R20 ;  /* 0x0000d01401007387 */ /* 0x001fe80000100a00 */
[----:B------:R0:W-:Y:S04]  /*75b30*/  STL.64 [R1+0xd8], R22 ;  /* 0x0000d81601007387 */ /* 0x0001e80000100a00 */
[----:B0-----:R-:W4:Y:S04]  /*75b40*/  LDL.LU.64 R22, [R1+0x2260] ;  /* 0x0022600001167983 */ /* 0x001f280000300a00 */
[----:B------:R-:W4:Y:S01]  /*75b50*/  LDL.LU.64 R20, [R1+0x2258] ;  /* 0x0022580001147983 */ /* 0x000f220000300a00 */
[----:B------:R-:W-:Y:S01]  /*75b60*/  BAR.SYNC.DEFER_BLOCKING 0x0 ;  /* 0x0000000000007b1d */ /* 0x000fe20000010000 */
[----:B------:R-:W-:-:S02]  /*75b70*/  LOP3.LUT R8, R8, 0xffff, RZ, 0xc0, !PT ;  /* 0x0000ffff08087812 */ /* 0x000fc400078ec0ff */
[----:B------:R-:W-:Y:S02]  /*75b80*/  LOP3.LUT R6, R6, 0xffff, RZ, 0xc0, !PT ;  /* 0x0000ffff06067812 */ /* 0x000fe400078ec0ff */
[----:B------:R-:W-:Y:S02]  /*75b90*/  PRMT R26, R10, 0x4210, R8 ;  /* 0x000042100a1a7816 */ /* 0x000fe40000000008 */
[----:B------:R-:W-:Y:S02]  /*75ba0*/  PRMT R27, R12, 0x4210, R6 ;  /* 0x000042100c1b7816 */ /* 0x000fe40000000006 */
[--C-:B--2---:R-:W-:Y:S02]  /*75bb0*/  PRMT R24, R24, 0x4210, R29.reuse ;  /* 0x0000421018187816 */ /* 0x104fe4000000001d */
[----:B---3--:R-:W-:Y:S01]  /*75bc0*/  PRMT R25, R25, 0x4210, R28 ;  /* 0x0000421019197816 */ /* 0x008fe2000000001c */
[----:B----4-:R-:W-:Y:S01]  /*75bd0*/  STSM.16.M88.4 [R0], R20 ;  /* 0x0000001400007844 */ /* 0x010fe20000000200 */
[----:B------:R-:W-:Y:S06]  /*75be0*/  BAR.SYNC.DEFER_BLOCKING 0x0 ;  /* 0x0000000000007b1d */ /* 0x000fec0000010000 */
[----:B------:R-:W0:Y:S02]  /*75bf0*/  LDS.128 R20, [R3] ;  /* 0x0000000003147984 */ /* 0x000e240000000c00 */
[----:B------:R-:W-:Y:S06]  /*75c00*/  BAR.SYNC.DEFER_BLOCKING 0x0 ;  /* 0x0000000000007b1d */ /* 0x000fec0000010000 */
[----:B------:R-:W-:Y:S04]  /*75c10*/  STSM.16.M88.4 [R0], R24 ;  /* 0x0000001800007844 */ /* 0x000fe80000000200 */
[----:B0-----:R0:W-:Y:S04]  /*75c20*/  STL [R1+0xc4], R21 ;  /* 0x0000c41501007387 */ /* 0x0011e80000100800 */
[----:B------:R1:W-:Y:S01]  /*75c30*/  STL.64 [R1+0xc8], R22 ;  /* 0x0000c81601007387 */ /* 0x0003e20000100a00 */
[----:B------:R-:W-:Y:S01]  /*75c40*/  IMAD.MOV.U32 R12, RZ, RZ, R20 ;  /* 0x000000ffff0c7224 */ /* 0x000fe200078e0014 */
[----:B------:R-:W-:-:S02]  /*75c50*/  PRMT R20, R9, 0x5210, R29 ;  /* 0x0000521009147816 */ /* 0x000fc4000000001d */
[----:B0-----:R-:W-:Y:S02]  /*75c60*/  PRMT R21, R11, 0x5210, R28 ;  /* 0x000052100b157816 */ /* 0x001fe4000000001c */
[----:B------:R-:W-:Y:S02]  /*75c70*/  LOP3.LUT R28, R17, 0xffff, RZ, 0xc0, !PT ;  /* 0x0000ffff111c7812 */ /* 0x000fe400078ec0ff */
[----:B-1----:R-:W-:Y:S01]  /*75c80*/  PRMT R22, R18, 0x5210, R8 ;  /* 0x0000521012167816 */ /* 0x002fe20000000008 */
[----:B------:R-:W-:Y:S01]  /*75c90*/  BAR.SYNC.DEFER_BLOCKING 0x0 ;  /* 0x0000000000007b1d */ /* 0x000fe20000010000 */
[----:B------:R-:W-:Y:S02]  /*75ca0*/  PRMT R23, R19, 0x5210, R6 ;  /* 0x0000521013177816 */ /* 0x000fe40000000006 */
[----:B------:R-:W-:-:S03]  /*75cb0*/  LOP3.LUT R6, R4, 0xffff, RZ, 0xc0, !PT ;  /* 0x0000ffff04067812 */ /* 0x000fc600078ec0ff */
[----:B------:R-:W2:Y:S04]  /*75cc0*/  LDL.LU R18, [R1+0x1a4] ;  /* 0x0001a40001127983 */ /* 0x000ea80000300800 */
[----:B------:R-:W3:Y:S04]  /*75cd0*/  LDL.LU R19, [R1+0x1a8] ;  /* 0x0001a80001137983 */ /* 0x000ee80000300800 */
[----:B------:R-:W4:Y:S04]  /*75ce0*/  LDL.LU R17, [R1+0x1ac] ;  /* 0x0001ac0001117983 */ /* 0x000f280000300800 */
[----:B------:R-:W4:Y:S04]  /*75cf0*/  LDL.LU R4, [R1+0x1a0] ;  /* 0x0001a00001047983 */ /* 0x000f280000300800 */
[----:B------:R-:W0:Y:S01]  /*75d00*/  LDS.128 R8, [R3] ;  /* 0x0000000003087984 */ /* 0x000e220000000c00 */
[----:B------:R-:W-:-:S02]  /*75d10*/  PRMT R24, R16, 0x4210, R28 ;  /* 0x0000421010187816 */ /* 0x000fc4000000001c */
[----:B------:R-:W-:Y:S01]  /*75d20*/  PRMT R25, R15, 0x4210, R6 ;  /* 0x000042100f197816 */ /* 0x000fe20000000006 */
[----:B------:R-:W-:Y:S06]  /*75d30*/  BAR.SYNC.DEFER_BLOCKING 0x0 ;  /* 0x0000000000007b1d */ /* 0x000fec0000010000 */
[----:B0-----:R-:W-:Y:S04]  /*75d40*/  STL.64 [R1+0xb0], R8 ;  /* 0x0000b00801007387 */ /* 0x001fe80000100a00 */
[----:B------:R0:W-:Y:S04]  /*75d50*/  STL [R1+0xb8], R10 ;  /* 0x0000b80a01007387 */ /* 0x0001e80000100800 */
[----:B------:R-:W4:Y:S04]  /*75d60*/  LDL.LU R16, [R1+0x1460] ;  /* 0x0014600001107983 */ /* 0x000f280000300800 */
[----:B------:R-:W4:Y:S04]  /*75d70*/  LDL.LU R15, [R1+0x145c] ;  /* 0x00145c00010f7983 */ /* 0x000f280000300800 */
[----:B------:R-:W-:Y:S01]  /*75d80*/  STSM.16.M88.4 [R0], R20 ;  /* 0x0000001400007844 */ /* 0x000fe20000000200 */
[----:B------:R-:W-:Y:S01]  /*75d90*/  BAR.SYNC.DEFER_BLOCKING 0x0 ;  /* 0x0000000000007b1d */ /* 0x000fe20000010000 */
[----:B------:R-:W-:-:S02]  /*75da0*/  LOP3.LUT R29, R7, 0xffff, RZ, 0xc0, !PT ;  /* 0x0000ffff071d7812 */ /* 0x000fc400078ec0ff */
[----:B------:R-:W-:-:S03]  /*75db0*/  LOP3.LUT R5, R5, 0xffff, RZ, 0xc0, !PT ;  /* 0x0000ffff05057812 */ /* 0x000fc600078ec0ff */
[----:B0-----:R-:W4:Y:S04]  /*75dc0*/  LDL.LU R10, [R1+0x1408] ;  /* 0x00140800010a7983 */ /* 0x001f280000300800 */
[----:B------:R-:W0:Y:S01]  /*75dd0*/  LDS.128 R20, [R3] ;  /* 0x0000000003147984 */ /* 0x000e220000000c00 */
[----:B------:R-:W-:Y:S02]  /*75de0*/  PRMT R26, R14, 0x4210, R29 ;  /* 0x000042100e1a7816 */ /* 0x000fe4000000001d */
[----:B------:R-:W-:Y:S01]  /*75df0*/  PRMT R27, R13, 0x4210, R5 ;  /* 0x000042100d1b7816 */ /* 0x000fe20000000005 */
[----:B------:R-:W-:Y:S01]  /*75e00*/  BAR.SYNC.DEFER_BLOCKING 0x0 ;  /* 0x0000000000007b1d */ /* 0x000fe20000010000 */
[----:B------:R-:W-:-:S05]  /*75e10*/  IMAD.MOV.U32 R13, RZ, RZ, R11 ;  /* 0x000000ffff0d7224 */ /* 0x000fca00078e000b */
[----:B------:R-:W4:Y:S04]  /*75e20*/  LDL.LU R9, [R1+0x1404] ;  /* 0x0014040001097983 */ /* 0x000f280000300800 */
[----:B------:R-:W-:Y:S04]  /*75e30*/  STSM.16.M88.4 [R0], R24 ;  /* 0x0000001800007844 */ /* 0x000fe80000000200 */
[----:B------:R1:W-:Y:S01]  /*75e40*/  STL.64 [R1+0x2068], R12 ;  /* 0x0020680c01007387 */ /* 0x0003e20000100a00 */
[----:B0-----:R-:W-:-:S03]  /*75e50*/  IMAD.MOV.U32 R14, RZ, RZ, R23 ;  /* 0x000000ffff0e7224 */ /* 0x001fc600078e0017 */
[----:B-1----:R-:W4:Y:S04]  /*75e60*/  LDL.LU R12, [R1+0x1220] ;  /* 0x00122000010c7983 */ /* 0x002f280000300800 */
[----:B------:R2:W-:Y:S04]  /*75e70*/  STL.64 [R1+0xa0], R20 ;  /* 0x0000a01401007387 */ /* 0x0005e80000100a00 */
[----:B------:R3:W-:Y:S04]  /*75e80*/  STL [R1+0xa8], R22 ;  /* 0x0000a81601007387 */ /* 0x0007e80000100800 */
[----:B------:R-:W4:Y:S04]  /*75e90*/  LDL.LU R25, [R1+0x1508] ;  /* 0x0015080001197983 */ /* 0x000f280000300800 */
[----:B------:R-:W4:Y:S04]  /*75ea0*/  LDL.LU R26, [R1+0x1504] ;  /* 0x00150400011a7983 */ /* 0x000f280000300800 */
[----:B------:R-:W4:Y:S04]  /*75eb0*/  LDL.LU R27, [R1+0x1500] ;  /* 0x00150000011b7983 */ /* 0x000f280000300800 */
[----:B------:R-:W4:Y:S04]  /*75ec0*/  LDL.LU R13, [R1+0x1b0] ;  /* 0x0001b000010d7983 */ /* 0x000f280000300800 */
[----:B------:R-:W4:Y:S01]  /*75ed0*/  LDL.LU R8, [R1+0x1b4] ;  /* 0x0001b40001087983 */ /* 0x000f220000300800 */
[----:B--2---:R-:W-:-:S02]  /*75ee0*/  PRMT R20, R18, 0x5210, R28 ;  /* 0x0000521012147816 */ /* 0x004fc4000000001c */
[----:B---3--:R-:W-:Y:S02]  /*75ef0*/  PRMT R22, R19, 0x5210, R29 ;  /* 0x0000521013167816 */ /* 0x008fe4000000001d */
[----:B----4-:R-:W-:Y:S02]  /*75f00*/  PRMT R21, R17, 0x5210, R6 ;  /* 0x0000521011157816 */ /* 0x010fe40000000006 */
[----:B------:R-:W-:-:S05]  /*75f10*/  PRMT R23, R4, 0x5210, R5 ;  /* 0x0000521004177816 */ /* 0x000fca0000000005 */
[----:B------:R-:W-:Y:S04]  /*75f20*/  STL.64 [R1+0x2250], R22 ;  /* 0x0022501601007387 */ /* 0x000fe80000100a00 */
[----:B------:R-:W-:Y:S01]  /*75f30*/  STL.64 [R1+0x2248], R20 ;  /* 0x0022481401007387 */ /* 0x000fe20000100a00 */
[----:B------:R-:W-:Y:S06]  /*75f40*/  BAR.SYNC.DEFER_BLOCKING 0x0 ;  /* 0x0000000000007b1d */ /* 0x000fec0000010000 */
[----:B------:R-:W2:Y:S04]  /*75f50*/  LDL.LU R11, [R1+0x1b8] ;  /* 0x0001b800010b7983 */ /* 0x000ea80000300800 */
[----:B------:R-:W3:Y:S04]  /*75f60*/  LDL.LU R6, [R1+0x1bc] ;  /* 0x0001bc0001067983 */ /* 0x000ee80000300800 */
[----:B------:R-:W4:Y:S04]  /*75f70*/  LDL.LU R7, [R1+0x146c] ;  /* 0x00146c0001077983 */ /* 0x000f280000300800 */
[----:B------:R-:W2:Y:S04]  /*75f80*/  LDL.LU R5, [R1+0x1468] ;  /* 0x0014680001057983 */ /* 0x000ea80000300800 */
[----:B------:R-:W0:Y:S04]  /*75f90*/  LDS.128 R20, [R3] ;  /* 0x0000000003147984 */ /* 0x000e280000000c00 */
[----:B------:R-:W3:Y:S04]  /*75fa0*/  LDL.LU R18, [R1+0x141c] ;  /* 0x00141c0001127983 */ /* 0x000ee80000300800 */
[----:B------:R-:W4:Y:S04]  /*75fb0*/  LDL.LU R19, [R1+0x1418] ;  /* 0x0014180001137983 */ /* 0x000f280000300800 */
[----:B------:R-:W4:Y:S01]  /*75fc0*/  LDL.LU R4, [R1+0x1514] ;  /* 0x0015140001047983 */ /* 0x000f220000300800 */
[----:B------:R-:W-:-:S03]  /*75fd0*/  LOP3.LUT R29, R16, 0xffff, RZ, 0xc0, !PT ;  /* 0x0000ffff101d7812 */ /* 0x000fc600078ec0ff */
[----:B------:R-:W4:Y:S01]  /*75fe0*/  LDL.LU R17, [R1+0x1510] ;  /* 0x0015100001117983 */ /* 0x000f220000300800 */
[----:B------:R-:W-:-:S03]  /*75ff0*/  LOP3.LUT R28, R15, 0xffff, RZ, 0xc0, !PT ;  /* 0x0000ffff0f1c7812 */ /* 0x000fc600078ec0ff */
[----:B------:R-:W4:Y:S04]  /*76000*/  LDL.LU R16, [R1+0x150c] ;  /* 0x00150c0001107983 */ /* 0x000f280000300800 */
[----:B------:R-:W4:Y:S04]  /*76010*/  LDL.LU R15, [R1+0x1224] ;  /* 0x00122400010f7983 */ /* 0x000f280000300800 */
[----:B0-----:R-:W-:Y:S04]  /*76020*/  STL.64 [R1+0x90], R20 ;  /* 0x0000901401007387 */ /* 0x001fe80000100a00 */
[----:B------:R0:W-:Y:S04]  /*76030*/  STL.64 [R1+0x98], R22 ;  /* 0x0000981601007387 */ /* 0x0001e80000100a00 */
[----:B0-----:R-:W2:Y:S04]  /*76040*/  LDL.LU.64 R22, [R1+0x2250] ;  /* 0x0022500001167983 */ /* 0x001ea80000300a00 */
[----:B------:R-:W2:Y:S01]  /*76050*/  LDL.LU.64 R20, [R1+0x2248] ;  /* 0x0022480001147983 */ /* 0x000ea20000300a00 */
[----:B------:R-:W-:Y:S01]  /*76060*/  BAR.SYNC.DEFER_BLOCKING 0x0 ;  /* 0x0000000000007b1d */ /* 0x000fe20000010000 */
[----:B------:R-:W-:-:S02]  /*76070*/  LOP3.LUT R10, R10, 0xffff, RZ, 0xc0, !PT ;  /* 0x0000ffff0a0a7812 */ /* 0x000fc400078ec0ff */
[----:B------:R-:W-:Y:S02]  /*76080*/  LOP3.LUT R9, R9, 0xffff, RZ, 0xc0, !PT ;  /* 0x0000ffff09097812 */ /* 0x000fe400078ec0ff */
[----:B------:R-:W-:Y:S02]  /*76090*/  PRMT R24, R25, 0x4210, R29 ;  /* 0x0000421019187816 */ /* 0x000fe4000000001d */
[----:B------:R-:W-:Y:S02]  /*760a0*/  PRMT R25, R26, 0x4210, R28 ;  /* 0x000042101a197816 */ /* 0x000fe4000000001c */
[----:B------:R-:W-:Y:S02]  /*760b0*/  PRMT R26, R27, 0x4210, R10 ;  /* 0x000042101b1a7816 */ /* 0x000fe4000000000a */
[----:B------:R-:W-:Y:S01]  /*760c0*/  PRMT R27, R12, 0x4210, R9 ;  /* 0x000042100c1b7816 */ /* 0x000fe20000000009 */
[----:B--2---:R-:W-:Y:S01]  /*760d0*/  STSM.16.M88.4 [R0], R20 ;  /* 0x0000001400007844 */ /* 0x004fe20000000200 */
[----:B------:R-:W-:Y:S06]  /*760e0*/  BAR.SYNC.DEFER_BLOCKING 0x0 ;  /* 0x0000000000007b1d */ /* 0x000fec0000010000 */
[----:B------:R-:W0:Y:S02]  /*760f0*/  LDS.128 R20, [R3] ;  /* 0x0000000003147984 */ /* 0x000e240000000c00 */
[----:B------:R-:W-:Y:S06]  /*76100*/  BAR.SYNC.DEFER_BLOCKING 0x0 ;  /* 0x0000000000007b1d */ /* 0x000fec0000010000 */
[----:B------:R-:W-:Y:S04]  /*76110*/  STSM.16.M88.4 [R0], R24 ;  /* 0x0000001800007844 */ /* 0x000fe80000000200 */
[----:B0-----:R0:W-:Y:S04]  /*76120*/  STL.64 [R1+0x80], R20 ;  /* 0x0000801401007387 */ /* 0x0011e80000100a00 */
[----:B------:R1:W-:Y:S04]  /*76130*/  STL.64 [R1+0x88], R22 ;  /* 0x0000881601007387 */ /* 0x0003e80000100a00 */
[----:B------:R-:W2:Y:S01]  /*76140*/  LDL.LU R12, [R1+0xfa4] ;  /* 0x000fa400010c7983 */ /* 0x000ea20000300800 */
[----:B0-----:R-:W-:-:S02]  /*76150*/  PRMT R20, R8, 0x5210, R29 ;  /* 0x0000521008147816 */ /* 0x001fc4000000001d */
[----:B---3--:R-:W-:Y:S02]  /*76160*/  LOP3.LUT R29, R18, 0xffff, RZ, 0xc0, !PT ;  /* 0x0000ffff121d7812 */ /* 0x008fe400078ec0ff */
[----:B-1----:R-:W-:Y:S02]  /*76170*/  PRMT R23, R6, 0x5210, R9 ;  /* 0x0000521006177816 */ /* 0x002fe40000000009 */
[----:B------:R-:W-:Y:S02]  /*76180*/  LOP3.LUT R9, R5, 0xffff, RZ, 0xc0, !PT ;  /* 0x0000ffff05097812 */ /* 0x000fe400078ec0ff */
[----:B----4-:R-:W-:Y:S02]  /*76190*/  LOP3.LUT R6, R19, 0xffff, RZ, 0xc0, !PT ;  /* 0x0000ffff13067812 */ /* 0x010fe400078ec0ff */
[----:B------:R-:W-:Y:S02]  /*761a0*/  PRMT R25, R17, 0x4210, R9 ;  /* 0x0000421011197816 */ /* 0x000fe40000000009 */
[----:B------:R-:W-:Y:S01]  /*761b0*/  PRMT R26, R16, 0x4210, R29 ;  /* 0x00004210101a7816 */ /* 0x000fe2000000001d */
[----:B------:R-:W-:Y:S01]  /*761c0*/  BAR.SYNC.DEFER_BLOCKING 0x0 ;  /* 0x0000000000007b1d */ /* 0x000fe20000010000 */
[----:B------:R-:W-:-:S02]  /*761d0*/  PRMT R21, R13, 0x5210, R28 ;  /* 0x000052100d157816 */ /* 0x000fc4000000001c */
[----:B------:R-:W-:-:S03]  /*761e0*/  PRMT R22, R11, 0x5210, R10 ;  /* 0x000052100b167816 */ /* 0x000fc6000000000a */
[----:B------:R-:W0:Y:S02]  /*761f0*/  LDS.128 R16, [R3] ;  /* 0x0000000003107984 */ /* 0x000e240000000c00 */
[----:B------:R-:W-:Y:S01]  /*76200*/  BAR.SYNC.DEFER_BLOCKING 0x0 ;  /* 0x0000000000007b1d */ /* 0x000fe20000010000 */
[----:B------:R-:W-:-:S04]  /*76210*/  LOP3.LUT R28, R7, 0xffff, RZ, 0xc0, !PT ;  /* 0x0000ffff071c7812 */ /* 0x000fc800078ec0ff */
[----:B------:R-:W-:Y:S01]  /*76220*/  PRMT R24, R4, 0x4210, R28 ;  /* 0x0000421004187816 */ /* 0x000fe2000000001c */
[----:B------:R-:W3:Y:S04]  /*76230*/  LDL.LU R13, [R1+0xfa0] ;  /* 0x000fa000010d7983 */ /* 0x000ee80000300800 */
[----:B------:R-:W4:Y:S04]  /*76240*/  LDL.LU R8, [R1+0xfc8] ;  /* 0x000fc80001087983 */ /* 0x000f280000300800 */
[----:B------:R-:W4:Y:S04]  /*76250*/  LDL.LU R7, [R1+0x1478] ;  /* 0x0014780001077983 */ /* 0x000f280000300800 */
[----:B------:R-:W4:Y:S04]  /*76260*/  LDL.LU R4, [R1+0x1474] ;  /* 0x0014740001047983 */ /* 0x000f280000300800 */
[----:B------:R-:W-:Y:S01]  /*76270*/  STSM.16.M88.4 [R0], R20 ;  /* 0x0000001400007844 */ /* 0x000fe20000000200 */
[----:B------:R-:W-:Y:S06]  /*76280*/  BAR.SYNC.DEFER_BLOCKING 0x0 ;  /* 0x0000000000007b1d */ /* 0x000fec0000010000 */
[----:B------:R-:W4:Y:S04]  /*76290*/  LDL.LU R5, [R1+0x1434] ;  /* 0x0014340001057983 */ /* 0x000f280000300800 */
[----:B------:R-:W4:Y:S04]  /*762a0*/  LDL.LU R10, [R1+0x1430] ;  /* 0x00143000010a7983 */ /* 0x000f280000300800 */
[----:B------:R-:W4:Y:S04]  /*762b0*/  LDL.LU R11, [R1+0x1520] ;  /* 0x00152000010b7983 */ /* 0x000f280000300800 */
[----:B0-----:R-:W-:Y:S04]  /*762c0*/  STL [R1+0x74], R17 ;  /* 0x0000741101007387 */ /* 0x001fe80000100800 */
[----:B------:R0:W-:Y:S04]  /*762d0*/  STL.64 [R1+0x78], R18 ;  /* 0x0000781201007387 */ /* 0x0001e80000100a00 */
[----:B------:R-:W1:Y:S04]  /*762e0*/  LDS.128 R20, [R3] ;  /* 0x0000000003147984 */ /* 0x000e680000000c00 */
[----:B0-----:R-:W4:Y:S01]  /*762f0*/  LDL.LU.64 R18, [R1+0x2240] ;  /* 0x0022400001127983 */ /* 0x001f220000300a00 */
[----:B------:R-:W-:Y:S01]  /*76300*/  PRMT R27, R15, 0x4210, R6 ;  /* 0x000042100f1b7816 */ /* 0x000fe20000000006 */
[----:B------:R-:W-:Y:S01]  /*76310*/  BAR.SYNC.DEFER_BLOCKING 0x0 ;  /* 0x0000000000007b1d */ /* 0x000fe20000010000 */
[----:B------:R-:W-:-:S05]  /*76320*/  IMAD.MOV.U32 R15, RZ, RZ, R16 ;  /* 0x000000ffff0f7224 */ /* 0x000fca00078e0010 */
[----:B------:R-:W4:Y:S04]  /*76330*/  LDL.LU R17, [R1+0x1518] ;  /* 0x0015180001117983 */ /* 0x000f280000300800 */
[----:B------:R-:W4:Y:S04]  /*76340*/  LDL.LU R16, [R1+0x1228] ;  /* 0x0012280001107983 */ /* 0x000f280000300800 */
[----:B------:R-:W-:Y:S04]  /*76350*/  STL.64 [R1+0x2010], R14 ;  /* 0x0020100e01007387 */ /* 0x000fe80000100a00 */
[----:B------:R0:W-:Y:S04]  /*76360*/  STSM.16.M88.4 [R0], R24 ;  /* 0x0000001800007844 */ /* 0x0001e80000000200 */
[----:B-1----:R2:W-:Y:S04]  /*76370*/  STL.64 [R1+0x60], R20 ;  /* 0x0000601401007387 */ /* 0x0025e80000100a00 */
[----:B------:R3:W-:Y:S04]  /*76380*/  STL.64 [R1+0x68], R22 ;  /* 0x0000681601007387 */ /* 0x0007e80000100a00 */
[----:B0-----:R-:W4:Y:S01]  /*76390*/  LDL.LU R27, [R1+0x151c] ;  /* 0x00151c00011b7983 */ /* 0x001f220000300800 */
[----:B--2---:R-:W-:-:S02]  /*763a0*/  PRMT R20, R12, 0x5210, R28 ;  /* 0x000052100c147816 */ /* 0x004fc4000000001c */
[----:B---3--:R-:W-:Y:S02]  /*763b0*/  PRMT R22, R13, 0x5210, R29 ;  /* 0x000052100d167816 */ /* 0x008fe4000000001d */
[----:B----4-:R-:W-:Y:S02]  /*763c0*/  PRMT R21, R8, 0x5210, R9 ;  /* 0x0000521008157816 */ /* 0x010fe40000000009 */
[----:B------:R-:W-:Y:S02]  /*763d0*/  LOP3.LUT R28, R7, 0xffff, RZ, 0xc0, !PT ;  /* 0x0000ffff071c7812 */ /* 0x000fe400078ec0ff */
[----:B------:R-:W-:-:S05]  /*763e0*/  PRMT R23, R19, 0x5210, R6 ;  /* 0x0000521013177816 */ /* 0x000fca0000000006 */
[----:B------:R-:W-:Y:S04]  /*763f0*/  STL.64 [R1+0x2238], R22 ;  /* 0x0022381601007387 */ /* 0x000fe80000100a00 */
[----:B------:R-:W-:Y:S01]  /*76400*/  STL.64 [R1+0x2230], R20 ;  /* 0x0022301401007387 */ /* 0x000fe20000100a00 */
[----:B------:R-:W-:Y:S01]  /*76410*/  BAR.SYNC.DEFER_BLOCKING 0x0 ;  /* 0x0000000000007b1d */ /* 0x000fe20000010000 */
[----:B------:R-:W-:-:S05]  /*76420*/  LOP3.LUT R19, R4, 0xffff, RZ, 0xc0, !PT ;  /* 0x0000ffff04137812 */ /* 0x000fca00078ec0ff */
[----:B------:R-:W2:Y:S04]  /*76430*/  LDL.LU R14, [R1+0xfd4] ;  /* 0x000fd400010e7983 */ /* 0x000ea80000300800 */
[----:B------:R-:W3:Y:S04]  /*76440*/  LDL.LU R15, [R1+0x1210] ;  /* 0x00121000010f7983 */ /* 0x000ee80000300800 */
[----:B------:R-:W4:Y:S01]  /*76450*/  LDL.LU R9, [R1+0xfd0] ;  /* 0x000fd00001097983 */ /* 0x000f220000300800 */
[----:B------:R-:W-:-:S03]  /*76460*/  LOP3.LUT R29, R5, 0xffff, RZ, 0xc0, !PT ;  /* 0x0000ffff051d7812 */ /* 0x000fc600078ec0ff */
[----:B------:R-:W4:Y:S04]  /*76470*/  LDL.LU R8, [R1+0x1484] ;  /* 0x0014840001087983 */ /* 0x000f280000300800 */
[----:B------:R-:W0:Y:S04]  /*76480*/  LDS.128 R20, [R3] ;  /* 0x0000000003147984 */ /* 0x000e280000000c00 */
[----:B------:R-:W4:Y:S01]  /*76490*/  LDL.LU R6, [R1+0x1480] ;  /* 0x0014800001067983 */ /* 0x000f220000300800 */
[----:B------:R-:W-:-:S03]  /*764a0*/  LOP3.LUT R12, R10, 0xffff, RZ, 0xc0, !PT ;  /* 0x0000ffff0a0c7812 */ /* 0x000fc600078ec0ff */
[----:B------:R-:W4:Y:S01]  /*764b0*/  LDL.LU R7, [R1+0x1448] ;  /* 0x0014480001077983 */ /* 0x000f220000300800 */
[----:B------:R-:W-:-:S03]  /*764c0*/  PRMT R24, R11, 0x4210, R28 ;  /* 0x000042100b187816 */ /* 0x000fc6000000001c */
[----:B------:R-:W4:Y:S04]  /*764d0*/  LDL.LU R4, [R1+0x1444] ;  /* 0x0014440001047983 */ /* 0x000f280000300800 */
[----:B------:R-:W4:Y:S01]  /*764e0*/  LDL.LU R5, [R1+0x152c] ;  /* 0x00152c0001057983 */ /* 0x000f220000300800 */
[----:B------:R-:W-:-:S03]  /*764f0*/  PRMT R25, R27, 0x4210, R19 ;  /* 0x000042101b197816 */ /* 0x000fc60000000013 */
[----:B------:R-:W4:Y:S01]  /*76500*/  LDL.LU R13, [R1+0x1528] ;  /* 0x00152800010d7983 */ /* 0x000f220000300800 */
[----:B------:R-:W-:-:S03]  /*76510*/  PRMT R26, R17, 0x4210, R29 ;  /* 0x00004210111a7816 */ /* 0x000fc6000000001d */
[----:B------:R-:W4:Y:S01]  /*76520*/  LDL.LU R10, [R1+0x1524] ;  /* 0x00152400010a7983 */ /* 0x000f220000300800 */
[----:B------:R-:W-:-:S03]  /*76530*/  PRMT R27, R16, 0x4210, R12 ;  /* 0x00004210101b7816 */ /* 0x000fc6000000000c */
[----:B------:R-:W4:Y:S01]  /*76540*/  LDL.LU R11, [R1+0x1238] ;  /* 0x00123800010b7983 */ /* 0x000f220000300800 */
[----:B------:R-:W-:Y:S06]  /*76550*/  BAR.SYNC.DEFER_BLOCKING 0x0 ;  /* 0x0000000000007b1d */ /* 0x000fec0000010000 */
[----:B0-----:R-:W-:Y:S01]  /*76560*/  STL [R1+0x50], R20 ;  /* 0x0000501401007387 */ /* 0x001fe20000100800 */
[----:B------:R-:W-:Y:S02]  /*76570*/  IMAD.MOV.U32 R17, RZ, RZ, R23 ;  /* 0x000000ffff117224 */ /* 0x000fe400078e0017 */
[----:B------:R-:W-:Y:S01]  /*76580*/  IMAD.MOV.U32 R16, RZ, RZ, R21 ;  /* 0x000000ffff107224 */ /* 0x000fe200078e0015 */
[----:B------:R0:W-:Y:S04]  /*76590*/  STL [R1+0x58], R22 ;  /* 0x0000581601007387 */ /* 0x0001e80000100800 */
[----:B0-----:R-:W2:Y:S04]  /*765a0*/  LDL.LU.64 R22, [R1+0x2238] ;  /* 0x0022380001167983 */ /* 0x001ea80000300a00 */
[----:B------:R-:W2:Y:S04]  /*765b0*/  LDL.LU.64 R20, [R1+0x2230] ;  /* 0x0022300001147983 */ /* 0x000ea80000300a00 */
[----:B------:R0:W-:Y:S04]  /*765c0*/  STL.64 [R1+0x1fb0], R16 ;  /* 0x001fb01001007387 */ /* 0x0001e80000100a00 */
[----:B0-----:R-:W3:Y:S04]  /*765d0*/  LDL.LU R17, [R1+0xfcc] ;  /* 0x000fcc0001117983 */ /* 0x001ee80000300800 */
[----:B--2---:R-:W-:Y:S01]  /*765e0*/  STSM.16.M88.4 [R0], R20 ;  /* 0x0000001400007844 */ /* 0x004fe20000000200 */
[----:B------:R-:W-:Y:S06]  /*765f0*/  BAR.SYNC.DEFER_BLOCKING 0x0 ;  /* 0x0000000000007b1d */ /* 0x000fec0000010000 */
[----:B------:R-:W0:Y:S02]  /*76600*/  LDS.128 R20, [R3] ;  /* 0x0000000003147984 */ /* 0x000e240000000c00 */
[----:B------:R-:W-:Y:S06]  /*76610*/  BAR.SYNC.DEFER_BLOCKING 0x0 ;  /* 0x0000000000007b1d */ /* 0x000fec0000010000 */
[----:B------:R-:W-:Y:S02]  /*76620*/  STSM.16.M88.4 [R0], R24 ;  /* 0x0000001800007844 */ /* 0x000fe40000000200 */
[----:B------:R-:W-:Y:S06]  /*76630*/  BAR.SYNC.DEFER_BLOCKING 0x0 ;  /* 0x0000000000007b1d */ /* 0x000fec0000010000 */
[----:B------:R-:W1:Y:S04]  /*76640*/  LDS.128 R24, [R3] ;  /* 0x0000000003187984 */ /* 0x000e680000000c00 */
[----:B0-----:R3:W-:Y:S04]  /*76650*/  STL.64 [R1+0x40], R20 ;  /* 0x0000401401007387 */ /* 0x0017e80000100a00 */
[----:B------:R0:W-:Y:S01]  /*76660*/  STL.64 [R1+0x48], R22 ;  /* 0x0000481601007387 */ /* 0x0001e20000100a00 */
[----:B---3--:R-:W-:-:S02]  /*76670*/  PRMT R21, R17, 0x5210, R19 ;  /* 0x0000521011157816 */ /* 0x008fc40000000013 */
[----:B------:R-:W-:Y:S02]  /*76680*/  PRMT R20, R14, 0x5210, R28 ;  /* 0x000052100e147816 */ /* 0x000fe4000000001c */
[----:B0-----:R-:W-:Y:S02]  /*76690*/  PRMT R22, R15, 0x5210, R29 ;  /* 0x000052100f167816 */ /* 0x001fe4000000001d */
[----:B----4-:R-:W-:Y:S01]  /*766a0*/  PRMT R23, R9, 0x5210, R12 ;  /* 0x0000521009177816 */ /* 0x010fe2000000000c */
[----:B------:R-:W-:Y:S01]  /*766b0*/  BAR.SYNC.DEFER_BLOCKING 0x0 ;  /* 0x0000000000007b1d */ /* 0x000fe20000010000 */
[----:B------:R-:W-:Y:S02]  /*766c0*/  LOP3.LUT R19, R8, 0xffff, RZ, 0xc0, !PT ;  /* 0x0000ffff08137812 */ /* 0x000fe400078ec0ff */
[----:B------:R-:W-:Y:S02]  /*766d0*/  LOP3.LUT R29, R6, 0xffff, RZ, 0xc0, !PT ;  /* 0x0000ffff061d7812 */ /* 0x000fe400078ec0ff */
[----:B------:R-:W-:Y:S01]  /*766e0*/  LOP3.LUT R28, R7, 0xffff, RZ, 0xc0, !PT ;  /* 0x0000ffff071c7812 */ /* 0x000fe200078ec0ff */
[----:B------:R-:W2:Y:S04]  /*766f0*/  LDL.LU R9, [R1+0x1278] ;  /* 0x0012780001097983 */ /* 0x000ea80000300800 */
[----:B------:R-:W-:Y:S01]  /*76700*/  STSM.16.M88.4 [R0], R20 ;  /* 0x0000001400007844 */ /* 0x000fe20000000200 */
[----:B------:R-:W-:Y:S01]  /*76710*/  BAR.SYNC.DEFER_BLOCKING 0x0 ;  /* 0x0000000000007b1d */ /* 0x000fe20000010000 */
[----:B------:R-:W-:-:S05]  /*76720*/  PRMT R12, R5, 0x4210, R19 ;  /* 0x00004210050c7816 */ /* 0x000fca0000000013 */
[----:B------:R-:W3:Y:S04]  /*76730*/  LDL.LU R8, [R1+0x1274] ;  /* 0x0012740001087983 */ /* 0x000ee80000300800 */
[----:B------:R-:W4:Y:S04]  /*76740*/  LDL.LU R6, [R1] ;  /* 0x0000000001067983 */ /* 0x000f280000300800 */
[----:B------:R-:W2:Y:S04]  /*76750*/  LDL.LU R5, [R1+0x1270] ;  /* 0x0012700001057983 */ /* 0x000ea80000300800 */
[----:B------:R-:W4:Y:S04]  /*76760*/  LDL.LU R7, [R1+0x1f0] ;  /* 0x0001f00001077983 */ /* 0x000f280000300800 */
[----:B-1----:R-:W-:Y:S04]  /*76770*/  STL.64 [R1+0x1fa0], R24 ;  /* 0x001fa01801007387 */ /* 0x002fe80000100a00 */
[----:B------:R-:W-:Y:S04]  /*76780*/  STL.64 [R1+0x1f70], R26 ;  /* 0x001f701a01007387 */ /* 0x000fe80000100a00 */
[----:B------:R0:W1:Y:S04]  /*76790*/  LDS.128 R20, [R3] ;  /* 0x0000000003147984 */ /* 0x0000680000000c00 */
[----:B0-----:R-:W3:Y:S01]  /*767a0*/  LDL.LU R3, [R1+0x1e0] ;  /* 0x0001e00001037983 */ /* 0x001ee20000300800 */
[----:B------:R-:W-:-:S02]  /*767b0*/  LOP3.LUT R4, R4, 0xffff, RZ, 0xc0, !PT ;  /* 0x0000ffff04047812 */ /* 0x000fc400078ec0ff */
[----:B------:R-:W-:Y:S02]  /*767c0*/  PRMT R13, R13, 0x4210, R29 ;  /* 0x000042100d0d7816 */ /* 0x000fe4000000001d */
[----:B------:R-:W-:Y:S01]  /*767d0*/  PRMT R14, R10, 0x4210, R28 ;  /* 0x000042100a0e7816 */ /* 0x000fe2000000001c */
[----:B------:R-:W-:Y:S06]  /*767e0*/  BAR.SYNC.DEFER_BLOCKING 0x0 ;  /* 0x0000000000007b1d */ /* 0x000fec0000010000 */
[----:B---3--:R0:W-:Y:S04]  /*767f0*/  STL.64 [R1+0x2200], R2 ;  /* 0x0022000201007387 */ /* 0x0081e80000100a00 */
[----:B0-----:R-:W3:Y:S04]  /*76800*/  LDL.LU.64 R2, [R1+0xf58] ;  /* 0x000f580001027983 */ /* 0x001ee80000300a00 */
[----:B-1----:R-:W-:Y:S04]  /*76810*/  STL.64 [R1+0x1f90], R20 ;  /* 0x001f901401007387 */ /* 0x002fe80000100a00 */
[----:B------:R0:W-:Y:S04]  /*76820*/  STL.64 [R1+0x1f78], R22 ;  /* 0x001f781601007387 */ /* 0x0001e80000100a00 */
[----:B0-----:R-:W2:Y:S04]  /*76830*/  LDL.LU.64 R22, [R1+0xf48] ;  /* 0x000f480001167983 */ /* 0x001ea80000300a00 */
[----:B------:R-:W4:Y:S04]  /*76840*/  LDL.LU.64 R20, [R1+0xf18] ;  /* 0x000f180001147983 */ /* 0x000f280000300a00 */
[----:B--2---:R-:W-:Y:S04]  /*76850*/  STL.64 [R1+0x2210], R22 ;  /* 0x0022101601007387 */ /* 0x004fe80000100a00 */
[----:B----4-:R0:W-:Y:S04]  /*76860*/  STL.64 [R1+0x2208], R20 ;  /* 0x0022081401007387 */ /* 0x0101e80000100a00 */
[----:B------:R-:W2:Y:S04]  /*76870*/  LDL.LU.64 R26, [R1+0xf40] ;  /* 0x000f4000011a7983 */ /* 0x000ea80000300a00 */
[----:B------:R-:W4:Y:S01]  /*76880*/  LDL.LU.64 R24, [R1+0xf38] ;  /* 0x000f380001187983 */ /* 0x000f220000300a00 */
[----:B------:R-:W-:-:S05]  /*76890*/  PRMT R15, R11, 0x4210, R4 ;  /* 0x000042100b0f7816 */ /* 0x000fca0000000004 */
[----:B------:R1:W-:Y:S01]  /*768a0*/  STSM.16.M88.4 [R0], R12 ;  /* 0x0000000c00007844 */ /* 0x0003e20000000200 */
[----:B0-----:R-:W-:Y:S02]  /*768b0*/  PRMT R21, R5, 0x5210, R29 ;  /* 0x0000521005157816 */ /* 0x001fe4000000001d */
[----:B------:R-:W-:Y:S01]  /*768c0*/  PRMT R20, R9, 0x5210, R19 ;  /* 0x0000521009147816 */ /* 0x000fe20000000013 */
[----:B--2---:R-:W-:Y:S04]  /*768d0*/  STL.64 [R1+0x2228], R26 ;  /* 0x0022281a01007387 */ /* 0x004fe80000100a00 */
[----:B----4-:R-:W-:Y:S04]  /*768e0*/  STL.64 [R1+0x2220], R24 ;  /* 0x0022201801007387 */ /* 0x010fe80000100a00 */
[----:B-1----:R-:W2:Y:S04]  /*768f0*/  LDL.LU R13, [R1+0x1f4] ;  /* 0x0001f400010d7983 */ /* 0x002ea80000300800 */
[----:B------:R-:W4:Y:S04]  /*76900*/  LDL.LU.64 R16, [R1+0xf30] ;  /* 0x000f300001107983 */ /* 0x000f280000300a00 */
[----:B------:R-:W2:Y:S04]  /*76910*/  LDL.LU.64 R14, [R1+0xed0] ;  /* 0x000ed000010e7983 */ /* 0x000ea80000300a00 */
[----:B------:R-:W3:Y:S01]  /*76920*/  LDL.LU R29, [R1+0x1c0] ;  /* 0x0001c000011d7983 */ /* 0x000ee20000300800 */
[----:B------:R-:W-:Y:S01]  /*76930*/  BAR.SYNC.DEFER_BLOCKING 0x0 ;  /* 0x0000000000007b1d */ /* 0x000fe20000010000 */
[----:B------:R-:W-:-:S02]  /*76940*/  PRMT R22, R8, 0x5210, R28 ;  /* 0x0000521008167816 */ /* 0x000fc4000000001c */
[----:B------:R-:W-:-:S03]  /*76950*/  PRMT R23, R18, 0x5210, R4 ;  /* 0x0000521012177816 */ /* 0x000fc60000000004 */
[----:B------:R-:W2:Y:S04]  /*76960*/  LDL.LU.64 R10, [R1+0xf28] ;  /* 0x000f2800010a7983 */ /* 0x000ea80000300a00 */
[----:B------:R-:W2:Y:S04]  /*76970*/  LDL.LU.64 R8, [R1+0xf10] ;  /* 0x000f100001087983 */ /* 0x000ea80000300a00 */
[----:B------:R-:W2:Y:S01]  /*76980*/  LDL.LU.64 R4, [R1+0xee8] ;  /* 0x000ee80001047983 */ /* 0x000ea20000300a00 */
[----:B------:R-:W-:-:S03]  /*76990*/  PRMT R19, R7, 0x7770, RZ ;  /* 0x0000777007137816 */ /* 0x000fc600000000ff */
[----:B---3--:R-:W0:Y:S01]  /*769a0*/  LDS.128 R24, [R29] ;  /* 0x000000001d187984 */ /* 0x008e220000000c00 */
[----:B------:R-:W-:Y:S06]  /*769b0*/  BAR.SYNC.DEFER_BLOCKING 0x0 ;  /* 0x0000000000007b1d */ /* 0x000fec0000010000 */
[----:B------:R-:W-:Y:S02]  /*769c0*/  STSM.16.M88.4 [R0], R20 ;  /* 0x0000001400007844 */ /* 0x000fe40000000200 */
[----:B------:R-:W-:Y:S01]  /*769d0*/  BAR.SYNC.DEFER_BLOCKING 0x0 ;  /* 0x0000000000007b1d */ /* 0x000fe20000010000 */
[----:B0-----:R-:W-:-:S05]  /*769e0*/  IMAD.MOV.U32 R28, RZ, RZ, R25 ;  /* 0x000000ffff1c7224 */ /* 0x001fca00078e0019 */
[----:B------:R-:W-:Y:S04]  /*769f0*/  STL [R1+0x1a0], R24 ;  /* 0x0001a01801007387 */ /* 0x000fe80000100800 */
[----:B------:R0:W-:Y:S04]  /*76a00*/  STL.64 [R1+0x1a8], R26 ;  /* 0x0001a81a01007387 */ /* 0x0001e80000100a00 */
[----:B0-----:R-:W3:Y:S04]  /*76a10*/  LDL.LU.64 R26, [R1+0x2228] ;  /* 0x00222800011a7983 */ /* 0x001ee80000300a00 */
[----:B------:R-:W4:Y:S04]  /*76a20*/  LDL.LU.64 R24, [R1+0x2220] ;  /* 0x0022200001187983 */ /* 0x000f280000300a00 */
[----:B------:R0:W-:Y:S04]  /*76a30*/  STL.64 [R1+0x1f58], R28 ;  /* 0x001f581c01007387 */ /* 0x0001e80000100a00 */
[----:B0-----:R-:W2:Y:S04]  /*76a40*/  LDL.LU.64 R28, [R1+0xf50] ;  /* 0x000f5000011c7983 */ /* 0x001ea80000300a00 */
[----:B------:R-:W4:Y:S04]  /*76a50*/  LDL.LU R0, [R1+0x2218] ;  /* 0x0022180001007983 */ /* 0x000f280000300800 */
[----:B------:R-:W3:Y:S04]  /*76a60*/  LDL.LU.64 R22, [R1+0x2210] ;  /* 0x0022100001167983 */ /* 0x000ee80000300a00 */
[----:B------:R-:W4:Y:S04]  /*76a70*/  LDL.LU.64 R20, [R1+0x2208] ;  /* 0x0022080001147983 */ /* 0x000f280000300a00 */
[----:B------:R0:W-:Y:S04]  /*76a80*/  @P0 STG.E.U8 desc[UR32][R2.64], R19 ;  /* 0x0000001302000986 */ /* 0x0001e8000c101120 */
[----:B0-----:R-:W4:Y:S01]  /*76a90*/  LDL.LU.64 R2, [R1+0x2200] ;  /* 0x0022000001027983 */ /* 0x001f220000300a00 */
[----:B------:R-:W-:-:S02]  /*76aa0*/  LOP3.LUT P0, RZ, R6, 0x80, RZ, 0xc0, !PT ;  /* 0x0000008006ff7812 */ /* 0x000fc4000780c0ff */
[----:B------:R-:W-:-:S11]  /*76ab0*/  PRMT R19, R7, 0x7771, RZ ;  /* 0x0000777107137816 */ /* 0x000fd600000000ff */
[----:B--2---:R0:W-:Y:S01]  /*76ac0*/  @P0 STG.E.U8 desc[UR32][R28.64], R19 ;  /* 0x000000131c000986 */ /* 0x0041e2000c101120 */
[----:B------:R-:W-:Y:S02]  /*76ad0*/  LOP3.LUT P0, RZ, R6, 0x40, RZ, 0xc0, !PT ;  /* 0x0000004006ff7812 */ /* 0x000fe4000780c0ff */
[----:B0-----:R-:W-:-:S11]  /*76ae0*/  PRMT R19, R7, 0x7772, RZ ;  /* 0x0000777207137816 */ /* 0x001fd600000000ff */
[----:B---3--:R0:W-:Y:S01]  /*76af0*/  @P0 STG.E.U8 desc[UR32][R22.64], R19 ;  /* 0x0000001316000986 */ /* 0x0081e2000c101120 */
[----:B------:R-:W-:Y:S02]  /*76b00*/  LOP3.LUT P0, RZ, R6, 0x20, RZ, 0xc0, !PT ;  /* 0x0000002006ff7812 */ /* 0x000fe4000780c0ff */
[----:B0-----:R-:W-:-:S11]  /*76b10*/  PRMT R19, R7, 0x7773, RZ ;  /* 0x0000777307137816 */ /* 0x001fd600000000ff */
[----:B----4-:R0:W-:Y:S02]  /*76b20*/  @P0 STG.E.U8 desc[UR32][R20.64], R19 ;  /* 0x0000001314000986 */ /* 0x0101e4000c101120 */
[----:B0-----:R-:W-:-:S05]  /*76b30*/  PRMT R19, R3, 0x7770, RZ ;  /* 0x0000777003137816 */ /* 0x001fca00000000ff */
[----:B------:R0:W-:Y:S02]  /*76b40*/  @P6 STG.E.U8 desc[UR32][R26.64], R19 ;  /* 0x000000131a006986 */ /* 0x0001e4000c101120 */
[----:B0-----:R-:W-:-:S05]  /*76b50*/  PRMT R19, R3, 0x7771, RZ ;  /* 0x0000777103137816 */ /* 0x001fca00000000ff */
[----:B------:R0:W-:Y:S02]  /*76b60*/  @P5 STG.E.U8 desc[UR32][R24.64], R19 ;  /* 0x0000001318005986 */ /* 0x0001e4000c101120 */
[----:B0-----:R-:W-:-:S05]  /*76b70*/  PRMT R19, R3, 0x7772, RZ ;  /* 0x0000777203137816 */ /* 0x001fca00000000ff */
[----:B------:R0:W-:Y:S01]  /*76b80*/  @P4 STG.E.U8 desc[UR32][R16.64], R19 ;  /* 0x0000001310004986 */ /* 0x0001e2000c101120 */
[----:B------:R-:W-:Y:S02]  /*76b90*/  LOP3.LUT P0, RZ, R6, 0x10, RZ, 0xc0, !PT ;  /* 0x0000001006ff7812 */ /* 0x000fe4000780c0ff */
[----:B0-----:R-:W-:-:S05]  /*76ba0*/  PRMT R19, R3, 0x7773, RZ ;  /* 0x0000777303137816 */ /* 0x001fca00000000ff */
[----:B------:R0:W-:Y:S02]  /*76bb0*/  @P3 STG.E.U8 desc[UR32][R14.64], R19 ;  /* 0x000000130e003986 */ /* 0x0001e4000c101120 */
[----:B0-----:R-:W-:-:S05]  /*76bc0*/  PRMT R19, R13, 0x7770, RZ ;  /* 0x000077700d137816 */ /* 0x001fca00000000ff */
[----:B------:R0:W-:Y:S02]  /*76bd0*/  @P2 STG.E.U8 desc[UR32][R10.64], R19 ;  /* 0x000000130a002986 */ /* 0x0001e4000c101120 */
[----:B0-----:R-:W-:-:S05]  /*76be0*/  PRMT R19, R13, 0x7771, RZ ;  /* 0x000077710d137816 */ /* 0x001fca00000000ff */
[----:B------:R0:W-:Y:S02]  /*76bf0*/  @P1 STG.E.U8 desc[UR32][R8.64], R19 ;  /* 0x0000001308001986 */ /* 0x0001e4000c101120 */
[----:B0-----:R-:W-:Y:S02]  /*76c00*/  PRMT R19, R13, 0x7772, RZ ;  /* 0x000077720d137816 */ /* 0x001fe400000000ff */
[----:B------:R-:W2:Y:S04]  /*76c10*/  LDL.LU.64 R8, [R1+0xeb0] ;  /* 0x000eb00001087983 */ /* 0x000ea80000300a00 */
[----:B------:R0:W-:Y:S04]  /*76c20*/  @P0 STG.E.U8 desc[UR32][R4.64], R19 ;  /* 0x0000001304000986 */ /* 0x0001e8000c101120 */
[----:B0-----:R-:W3:Y:S04]  /*76c30*/  LDL.LU.64 R4, [R1+0xf08] ;  /* 0x000f080001047983 */ /* 0x001ee80000300a00 */
[----:B------:R-:W4:Y:S04]  /*76c40*/  LDL.LU.64 R16, [R1+0xee0] ;  /* 0x000ee00001107983 */ /* 0x000f280000300a00 */
[----:B------:R-:W4:Y:S04]  /*76c50*/  LDL.LU.64 R14, [R1+0xea8] ;  /* 0x000ea800010e7983 */ /* 0x000f280000300a00 */
[----:B------:R-:W3:Y:S01]  /*76c60*/  LDL.LU R7, [R1+0x1e4] ;  /* 0x0001e40001077983 */ /* 0x000ee20000300800 */
[----:B------:R-:W-:-:S02]  /*76c70*/  LOP3.LUT P3, RZ, R0, 0x100, RZ, 0xc0, !PT ;  /* 0x0000010000ff7812 */ /* 0x000fc4000786c0ff */
[----:B------:R-:W-:Y:S01]  /*76c80*/  LOP3.LUT P2, RZ, R0, 0x80, RZ, 0xc0, !PT ;  /* 0x0000008000ff7812 */ /* 0x000fe2000784c0ff */
[----:B------:R-:W4:Y:S01]  /*76c90*/  LDL.LU.64 R10, [R1+0xe78] ;  /* 0x000e7800010a7983 */ /* 0x000f220000300a00 */
[----:B------:R-:W-:-:S03]  /*76ca0*/  PRMT R19, R13, 0x7773, RZ ;  /* 0x000077730d137816 */ /* 0x000fc600000000ff */
[----:B------:R-:W4:Y:S06]  /*76cb0*/  LDL.LU R3, [R1+0x1f8] ;  /* 0x0001f80001037983 */ /* 0x000f2c0000300800 */
[----:B--2---:R0:W-:Y:S04]  /*76cc0*/  @P3 STG.E.U8 desc[UR32][R8.64], R19 ;  /* 0x0000001308003986 */ /* 0x0041e8000c101120 */
[----:B0-----:R-:W2:Y:S01]  /*76cd0*/  LDL.LU.64 R8, [R1+0xe70] ;  /* 0x000e700001087983 */ /* 0x001ea20000300a00 */
[----:B---3--:R-:W-:-:S05]  /*76ce0*/  PRMT R19, R7, 0x7770, RZ ;  /* 0x0000777007137816 */ /* 0x008fca00000000ff */
[----:B------:R0:W-:Y:S04]  /*76cf0*/  @P2 STG.E.U8 desc[UR32][R4.64], R19 ;  /* 0x0000001304002986 */ /* 0x0001e8000c101120 */
[----:B0-----:R-:W3:Y:S04]  /*76d00*/  LDL.LU.64 R4, [R1+0xe68] ;  /* 0x000e680001047983 */ /* 0x001ee80000300a00 */
[----:B------:R-:W3:Y:S04]  /*76d10*/  LDL.LU R12, [R1+0x1e8] ;  /* 0x0001e800010c7983 */ /* 0x000ee80000300800 */
[----:B------:R-:W4:Y:S04]  /*76d20*/  LDL.LU.64 R28, [R1+0xe40] ;  /* 0x000e4000011c7983 */ /* 0x000f280000300a00 */
[----:B----4-:R0:W-:Y:S04]  /*76d30*/  STL.64 [R1+0x21e8], R28 ;  /* 0x0021e81c01007387 */ /* 0x0101e80000100a00 */
[----:B0-----:R-:W4:Y:S01]  /*76d40*/  LDL.LU.64 R28, [R1+0xe48] ;  /* 0x000e4800011c7983 */ /* 0x001f220000300a00 */
[----:B------:R-:W-:-:S02]  /*76d50*/  LOP3.LUT P6, RZ, R2, 0x10000000, RZ, 0xc0, !PT ;  /* 0x1000000002ff7812 */ /* 0x000fc400078cc0ff */
        /* <DEDUP_REMOVED lines=15> */
[----:B------:R-:W-:Y:S01]  /*76e50*/  LOP3.LUT R6, R6, 0xfffffffd, RZ, 0xc0, !PT ;  /* 0xfffffffd06067812 */ /* 0x000fe200078ec0ff */
[----:B----4-:R0:W-:Y:S04]  /*76e60*/  STL.64 [R1+0x21f8], R28 ;  /* 0x0021f81c01007387 */ /* 0x0101e80000100a00 */
[----:B0-----:R-:W4:Y:S06]  /*76e70*/  LDL.LU.64 R28, [R1+0xe58] ;  /* 0x000e5800011c7983 */ /* 0x001f2c0000300a00 */
[----:B------:R-:W-:-:S02]  /*76e80*/  @P6 LOP3.LUT R6, R6, 0x2, RZ, 0xfc, !PT ;  /* 0x0000000206066812 */ /* 0x000fc400078efcff */
[----:B------:R-:W-:Y:S01]  /*76e90*/  LOP3.LUT P6, RZ, R0, 0x4, RZ, 0xc0, !PT ;  /* 0x0000000400ff7812 */ /* 0x000fe200078cc0ff */
[----:B------:R-:W4:Y:S01]  /*76ea0*/  LDL.LU.64 R22, [R1+0xe38] ;  /* 0x000e380001167983 */ /* 0x000f220000300a00 */
[----:B------:R-:W-:Y:S02]  /*76eb0*/  LOP3.LUT R6, R6, 0xfffffffb, RZ, 0xc0, !PT ;  /* 0xfffffffb06067812 */ /* 0x000fe400078ec0ff */
[C---:B------:R-:W-:Y:S01]  /*76ec0*/  LOP3.LUT P1, RZ, R0.reuse, 0x40, RZ, 0xc0, !PT ;  /* 0x0000004000ff7812 */ /* 0x040fe2000782c0ff */
[----:B------:R-:W4:Y:S01]  /*76ed0*/  LDL.LU.64 R20, [R1+0xe30] ;  /* 0x000e300001147983 */ /* 0x000f220000300a00 */
[----:B------:R-:W-:Y:S02]  /*76ee0*/  LOP3.LUT P0, RZ, R0, 0x20, RZ, 0xc0, !PT ;  /* 0x0000002000ff7812 */ /* 0x000fe4000780c0ff */
[----:B------:R-:W-:Y:S01]  /*76ef0*/  PRMT R19, R7, 0x7771, RZ ;  /* 0x0000777107137816 */ /* 0x000fe200000000ff */
[----:B------:R-:W4:Y:S04]  /*76f00*/  LDL.LU R13, [R1+0x1fc] ;  /* 0x0001fc00010d7983 */ /* 0x000f280000300800 */
[----:B------:R-:W-:Y:S01]  /*76f10*/  @P6 LOP3.LUT R6, R6, 0x4, RZ, 0xfc, !PT ;  /* 0x0000000406066812 */ /* 0x000fe200078efcff */
[----:B------:R-:W4:Y:S01]  /*76f20*/  LDL.LU.64 R26, [R1+0xe18] ;  /* 0x000e1800011a7983 */ /* 0x000f220000300a00 */
[----:B------:R-:W-:-:S02]  /*76f30*/  LOP3.LUT P6, RZ, R0, 0x8, RZ, 0xc0, !PT ;  /* 0x0000000800ff7812 */ /* 0x000fc400078cc0ff */
[----:B------:R-:W-:Y:S01]  /*76f40*/  LOP3.LUT R6, R6, 0xfffffff7, RZ, 0xc0, !PT ;  /* 0xfffffff706067812 */ /* 0x000fe200078ec0ff */
[----:B------:R0:W-:Y:S04]  /*76f50*/  @P1 STG.E.U8 desc[UR32][R16.64], R19 ;  /* 0x0000001310001986 */ /* 0x0001e8000c101120 */
[----:B------:R-:W4:Y:S06]  /*76f60*/  LDL.LU.64 R24, [R1+0xe10] ;  /* 0x000e100001187983 */ /* 0x000f2c0000300a00 */
[----:B------:R-:W-:-:S02]  /*76f70*/  @P6 LOP3.LUT R6, R6, 0x8, RZ, 0xfc, !PT ;  /* 0x0000000806066812 */ /* 0x000fc400078efcff */
[----:B------:R-:W-:Y:S01]  /*76f80*/  LOP3.LUT P6, RZ, R0, 0x10, RZ, 0xc0, !PT ;  /* 0x0000001000ff7812 */ /* 0x000fe200078cc0ff */
[----:B0-----:R-:W4:Y:S01]  /*76f90*/  LDL.LU.64 R16, [R1+0xe08] ;  /* 0x000e080001107983 */ /* 0x001f220000300a00 */
[----:B------:R-:W-:-:S05]  /*76fa0*/  PRMT R19, R7, 0x7772, RZ ;  /* 0x0000777207137816 */ /* 0x000fca00000000ff */
[----:B------:R0:W-:Y:S02]  /*76fb0*/  @P0 STG.E.U8 desc[UR32][R14.64], R19 ;  /* 0x000000130e000986 */ /* 0x0001e4000c101120 */
[----:B0-----:R-:W-:Y:S02]  /*76fc0*/  PRMT R19, R7, 0x7773, RZ ;  /* 0x0000777307137816 */ /* 0x001fe400000000ff */
[----:B------:R-:W4:Y:S04]  /*76fd0*/  LDL.LU.64 R14, [R1+0xe00] ;  /* 0x000e0000010e7983 */ /* 0x000f280000300a00 */
[----:B------:R0:W-:Y:S01]  /*76fe0*/  @P6 STG.E.U8 desc[UR32][R10.64], R19 ;  /* 0x000000130a006986 */ /* 0x0001e2000c101120 */
[----:B------:R-:W-:-:S03]  /*76ff0*/  LOP3.LUT P6, RZ, R6, 0x8, RZ, 0xc0, !PT ;  /* 0x0000000806ff7812 */ /* 0x000fc600078cc0ff */
[----:B------:R-:W4:Y:S01]  /*77000*/  LDL.LU R7, [R1+0x1ec] ;  /* 0x0001ec0001077983 */ /* 0x000f220000300800 */
[----:B0-----:R-:W-:-:S03]  /*77010*/  PRMT R19, R3, 0x7770, RZ ;  /* 0x0000777003137816 */ /* 0x001fc600000000ff */
[----:B------:R-:W4:Y:S06]  /*77020*/  LDL.LU.64 R10, [R1+0xdf8] ;  /* 0x000df800010a7983 */ /* 0x000f2c0000300a00 */
[----:B--2---:R0:W-:Y:S01]  /*77030*/  @P6 STG.E.U8 desc[UR32][R8.64], R19 ;  /* 0x0000001308006986 */ /* 0x0041e2000c101120 */
[C---:B------:R-:W-:Y:S02]  /*77040*/  LOP3.LUT P6, RZ, R6.reuse, 0x4, RZ, 0xc0, !PT ;  /* 0x0000000406ff7812 */ /* 0x040fe400078cc0ff */
[----:B0-----:R-:W-:Y:S01]  /*77050*/  PRMT R19, R3, 0x7771, RZ ;  /* 0x0000777103137816 */ /* 0x001fe200000000ff */
[----:B------:R-:W2:Y:S10]  /*77060*/  LDL.LU.64 R8, [R1+0xdf0] ;  /* 0x000df00001087983 */ /* 0x000eb40000300a00 */
[----:B---3--:R0:W-:Y:S01]  /*77070*/  @P6 STG.E.U8 desc[UR32][R4.64], R19 ;  /* 0x0000001304006986 */ /* 0x0081e2000c101120 */
[----:B------:R-:W-:-:S02]  /*77080*/  LOP3.LUT P6, RZ, R6, 0x2, RZ, 0xc0, !PT ;  /* 0x0000000206ff7812 */ /* 0x000fc400078cc0ff */
[----:B0-----:R-:W-:Y:S01]  /*77090*/  PRMT R19, R3, 0x7772, RZ ;  /* 0x0000777203137816 */ /* 0x001fe200000000ff */
[----:B------:R-:W3:Y:S10]  /*770a0*/  LDL.LU.64 R4, [R1+0xde8] ;  /* 0x000de80001047983 */ /* 0x000ef40000300a00 */
[----:B----4-:R0:W-:Y:S04]  /*770b0*/  @P6 STG.E.U8 desc[UR32][R28.64], R19 ;  /* 0x000000131c006986 */ /* 0x0101e8000c101120 */
[----:B0-----:R-:W4:Y:S01]  /*770c0*/  LDL.LU.64 R28, [R1+0x21f8] ;  /* 0x0021f800011c7983 */ /* 0x001f220000300a00 */
[----:B------:R-:W-:-:S02]  /*770d0*/  LOP3.LUT P6, RZ, R6, 0x1, RZ, 0xc0, !PT ;  /* 0x0000000106ff7812 */ /* 0x000fc400078cc0ff */
[----:B------:R-:W-:Y:S01]  /*770e0*/  PRMT R19, R3, 0x7773, RZ ;  /* 0x0000777303137816 */ /* 0x000fe200000000ff */
[----:B------:R-:W3:Y:S04]  /*770f0*/  LDL.LU R6, [R1+0x21f4] ;  /* 0x0021f40001067983 */ /* 0x000ee80000300800 */
[----:B------:R-:W3:Y:S06]  /*77100*/  LDL.LU R3, [R1+0x21f0] ;  /* 0x0021f00001037983 */ /* 0x000eec0000300800 */
[----:B----4-:R0:W-:Y:S04]  /*77110*/  @P6 STG.E.U8 desc[UR32][R28.64], R19 ;  /* 0x000000131c006986 */ /* 0x0101e8000c101120 */
[----:B0-----:R-:W4:Y:S01]  /*77120*/  LDL.LU.64 R28, [R1+0x21e8] ;  /* 0x0021e800011c7983 */ /* 0x001f220000300a00 */
[----:B------:R-:W-:-:S02]  /*77130*/  LOP3.LUT P6, RZ, R18, 0x80000000, RZ, 0xc0, !PT ;  /* 0x8000000012ff7812 */ /* 0x000fc400078cc0ff */
[----:B------:R-:W-:Y:S02]  /*77140*/  PRMT R19, R12, 0x7770, RZ ;  /* 0x000077700c137816 */ /* 0x000fe400000000ff */
[C---:B------:R-:W-:Y:S02]  /*77150*/  LOP3.LUT P5, RZ, R2.reuse, 0x8000000, RZ, 0xc0, !PT ;  /* 0x0800000002ff7812 */ /* 0x040fe400078ac0ff */
[C---:B------:R-:W-:Y:S02]  /*77160*/  LOP3.LUT P4, RZ, R2.reuse, 0x4000000, RZ, 0xc0, !PT ;  /* 0x0400000002ff7812 */ /* 0x040fe4000788c0ff */
[C---:B------:R-:W-:Y:S02]  /*77170*/  LOP3.LUT P3, RZ, R2.reuse, 0x2000000, RZ, 0xc0, !PT ;  /* 0x0200000002ff7812 */ /* 0x040fe4000786c0ff */
[C---:B------:R-:W-:Y:S02]  /*77180*/  LOP3.LUT P2, RZ, R2.reuse, 0x1000000, RZ, 0xc0, !PT ;  /* 0x0100000002ff7812 */ /* 0x040fe4000784c0ff */
[----:B------:R-:W-:Y:S01]  /*77190*/  LOP3.LUT P1, RZ, R2, 0x800000, RZ, 0xc0, !PT ;  /* 0x0080000002ff7812 */ /* 0x000fe2000782c0ff */
[----:B----4-:R0:W-:Y:S01]  /*771a0*/  @P6 STG.E.U8 desc[UR32][R28.64], R19 ;  /* 0x000000131c006986 */ /* 0x0101e2000c101120 */
[----:B------:R-:W-:-:S02]  /*771b0*/  LOP3.LUT P6, RZ, R18, 0x40000000, RZ, 0xc0, !PT ;  /* 0x4000000012ff7812 */ /* 0x000fc400078cc0ff */
[----:B0-----:R-:W-:-:S11]  /*771c0*/  PRMT R19, R12, 0x7771, RZ ;  /* 0x000077710c137816 */ /* 0x001fd600000000ff */
[----:B------:R0:W-:Y:S01]  /*771d0*/  @P6 STG.E.U8 desc[UR32][R22.64], R19 ;  /* 0x0000001316006986 */ /* 0x0001e2000c101120 */
[----:B------:R-:W-:Y:S02]  /*771e0*/  LOP3.LUT P6, RZ, R18, 0x20000000, RZ, 0xc0, !PT ;  /* 0x2000000012ff7812 */ /* 0x000fe400078cc0ff */
[----:B0-----:R-:W-:-:S11]  /*771f0*/  PRMT R19, R12, 0x7772, RZ ;  /* 0x000077720c137816 */ /* 0x001fd600000000ff */
[----:B------:R0:W-:Y:S01]  /*77200*/  @P6 STG.E.U8 desc[UR32][R20.64], R19 ;  /* 0x0000001314006986 */ /* 0x0001e2000c101120 */
[----:B------:R-:W-:Y:S02]  /*77210*/  LOP3.LUT P6, RZ, R18, 0x10000000, RZ, 0xc0, !PT ;  /* 0x1000000012ff7812 */ /* 0x000fe400078cc0ff */
[----:B0-----:R-:W-:-:S11]  /*77220*/  PRMT R19, R12, 0x7773, RZ ;  /* 0x000077730c137816 */ /* 0x001fd600000000ff */
[----:B------:R0:W-:Y:S02]  /*77230*/  @P6 STG.E.U8 desc[UR32][R26.64], R19 ;  /* 0x000000131a006986 */ /* 0x0001e4000c101120 */
[----:B0-----:R-:W-:-:S05]  /*77240*/  PRMT R19, R13, 0x7770, RZ ;  /* 0x000077700d137816 */ /* 0x001fca00000000ff */
[----:B------:R0:W-:Y:S02]  /*77250*/  @P5 STG.E.U8 desc[UR32][R24.64], R19 ;  /* 0x0000001318005986 */ /* 0x0001e4000c101120 */
[----:B0-----:R-:W-:-:S05]  /*77260*/  PRMT R19, R13, 0x7771, RZ ;  /* 0x000077710d137816 */ /* 0x001fca00000000ff */
[----:B------:R0:W-:Y:S02]  /*77270*/  @P4 STG.E.U8 desc[UR32][R16.64], R19 ;  /* 0x0000001310004986 */ /* 0x0001e4000c101120 */
[----:B0-----:R-:W-:-:S05]  /*77280*/  PRMT R19, R13, 0x7772, RZ ;  /* 0x000077720d137816 */ /* 0x001fca00000000ff */
[----:B------:R0:W-:Y:S02]  /*77290*/  @P3 STG.E.U8 desc[UR32][R14.64], R19 ;  /* 0x000000130e003986 */ /* 0x0001e4000c101120 */
[----:B0-----:R-:W-:-:S05]  /*772a0*/  PRMT R19, R13, 0x7773, RZ ;  /* 0x000077730d137816 */ /* 0x001fca00000000ff */
[----:B------:R0:W-:Y:S02]  /*772b0*/  @P2 STG.E.U8 desc[UR32][R10.64], R19 ;  /* 0x000000130a002986 */ /* 0x0001e4000c101120 */
[----:B0-----:R-:W-:Y:S02]  /*772c0*/  PRMT R19, R7, 0x7770, RZ ;  /* 0x0000777007137816 */ /* 0x001fe400000000ff */
[----:B------:R-:W4:Y:S04]  /*772d0*/  LDL.LU.64 R10, [R1+0xdd8] ;  /* 0x000dd800010a7983 */ /* 0x000f280000300a00 */
[----:B--2---:R0:W-:Y:S04]  /*772e0*/  @P1 STG.E.U8 desc[UR32][R8.64], R19 ;  /* 0x0000001308001986 */ /* 0x0041e8000c101120 */
[----:B0-----:R-:W2:Y:S01]  /*772f0*/  LDL.LU.64 R8, [R1+0xdc8] ;  /* 0x000dc80001087983 */ /* 0x001ea20000300a00 */
[----:B------:R-:W-:-:S02]  /*77300*/  LOP3.LUT P0, RZ, R2, 0x400000, RZ, 0xc0, !PT ;  /* 0x0040000002ff7812 */ /* 0x000fc4000780c0ff */
[C---:B------:R-:W-:Y:S01]  /*77310*/  LOP3.LUT P3, RZ, R2.reuse, 0x200000, RZ, 0xc0, !PT ;  /* 0x0020000002ff7812 */ /* 0x040fe2000786c0ff */
[----:B------:R-:W2:Y:S01]  /*77320*/  LDL.LU.64 R16, [R1+0xdc0] ;  /* 0x000dc00001107983 */ /* 0x000ea20000300a00 */
[C---:B------:R-:W-:Y:S02]  /*77330*/  PRMT R19, R7.reuse, 0x7771, RZ ;  /* 0x0000777107137816 */ /* 0x040fe400000000ff */
[----:B------:R-:W-:Y:S01]  /*77340*/  LOP3.LUT P2, RZ, R2, 0x100000, RZ, 0xc0, !PT ;  /* 0x0010000002ff7812 */ /* 0x000fe2000784c0ff */
[----:B------:R-:W2:Y:S04]  /*77350*/  LDL.LU.64 R14, [R1+0xdb8] ;  /* 0x000db800010e7983 */ /* 0x000ea80000300a00 */
[----:B------:R-:W2:Y:S04]  /*77360*/  LDL.LU.64 R12, [R1+0xdb0] ;  /* 0x000db000010c7983 */ /* 0x000ea80000300a00 */
[----:B---3--:R0:W-:Y:S02]  /*77370*/  @P0 STG.E.U8 desc[UR32][R4.64], R19 ;  /* 0x0000001304000986 */ /* 0x0081e4000c101120 */
[----:B0-----:R-:W-:-:S02]  /*77380*/  PRMT R19, R7, 0x7772, RZ ;  /* 0x0000777207137816 */ /* 0x001fc400000000ff */
[----:B------:R-:W3:Y:S04]  /*77390*/  LDL.LU R5, [R1+0x1d0] ;  /* 0x0001d00001057983 */ /* 0x000ee80000300800 */
[----:B----4-:R0:W-:Y:S02]  /*773a0*/  @P3 STG.E.U8 desc[UR32][R10.64], R19 ;  /* 0x000000130a003986 */ /* 0x0101e4000c101120 */
[----:B0-----:R-:W-:Y:S02]  /*773b0*/  PRMT R19, R7, 0x7773, RZ ;  /* 0x0000777307137816 */ /* 0x001fe400000000ff */
[----:B------:R-:W4:Y:S04]  /*773c0*/  LDL.LU.64 R10, [R1+0xd98] ;  /* 0x000d9800010a7983 */ /* 0x000f280000300a00 */
[----:B------:R-:W4:Y:S04]  /*773d0*/  LDL.LU R4, [R1+0x30] ;  /* 0x0000300001047983 */ /* 0x000f280000300800 */
[----:B--2---:R0:W-:Y:S04]  /*773e0*/  @P2 STG.E.U8 desc[UR32][R8.64], R19 ;  /* 0x0000001308002986 */ /* 0x0041e8000c101120 */
[----:B0-----:R-:W2:Y:S04]  /*773f0*/  LDL.LU.64 R8, [R1+0xd90] ;  /* 0x000d900001087983 */ /* 0x001ea80000300a00 */
[----:B------:R-:W3:Y:S04]  /*77400*/  LDL.LU R27, [R1+0x1d4] ;  /* 0x0001d400011b7983 */ /* 0x000ee80000300800 */
[----:B---3--:R0:W-:Y:S04]  /*77410*/  STL [R1+0x21d0], R27 ;  /* 0x0021d01b01007387 */ /* 0x0081e80000100800 */
[----:B0-----:R-:W3:Y:S04]  /*77420*/  LDL.LU.64 R26, [R1+0xd50] ;  /* 0x000d5000011a7983 */ /* 0x001ee80000300a00 */
[----:B---3--:R0:W-:Y:S04]  /*77430*/  STL.64 [R1+0x21d8], R26 ;  /* 0x0021d81a01007387 */ /* 0x0081e80000100a00 */
[----:B0-----:R-:W3:Y:S01]  /*77440*/  LDL.LU.64 R26, [R1+0xd70] ;  /* 0x000d7000011a7983 */ /* 0x001ee20000300a00 */
        /* <DEDUP_REMOVED lines=17> */
[----:B---3--:R0:W-:Y:S04]  /*77560*/  STL.64 [R1+0x21e0], R26 ;  /* 0x0021e01a01007387 */ /* 0x0081e80000100a00 */
[----:B0-----:R-:W3:Y:S06]  /*77570*/  LDL.LU.64 R26, [R1+0xd88] ;  /* 0x000d8800011a7983 */ /* 0x001eec0000300a00 */
[----:B------:R-:W-:-:S02]  /*77580*/  @P6 LOP3.LUT R18, R18, 0x2000000, RZ, 0xfc, !PT ;  /* 0x0200000012126812 */ /* 0x000fc400078efcff */
[----:B------:R-:W-:Y:S01]  /*77590*/  LOP3.LUT P6, RZ, R2, 0x8000, RZ, 0xc0, !PT ;  /* 0x0000800002ff7812 */ /* 0x000fe200078cc0ff */
[----:B------:R-:W3:Y:S01]  /*775a0*/  LDL.LU.64 R28, [R1+0xd48] ;  /* 0x000d4800011c7983 */ /* 0x000ee20000300a00 */
[----:B------:R-:W-:Y:S02]  /*775b0*/  LOP3.LUT R18, R18, 0xfbffffff, RZ, 0xc0, !PT ;  /* 0xfbffffff12127812 */ /* 0x000fe400078ec0ff */
[C---:B------:R-:W-:Y:S01]  /*775c0*/  LOP3.LUT P1, RZ, R2.reuse, 0x80000, RZ, 0xc0, !PT ;  /* 0x0008000002ff7812 */ /* 0x040fe2000782c0ff */
[----:B------:R-:W3:Y:S01]  /*775d0*/  LDL.LU.64 R22, [R1+0xd40] ;  /* 0x000d400001167983 */ /* 0x000ee20000300a00 */
[----:B------:R-:W-:Y:S02]  /*775e0*/  LOP3.LUT P0, RZ, R2, 0x40000, RZ, 0xc0, !PT ;  /* 0x0004000002ff7812 */ /* 0x000fe4000780c0ff */
[----:B------:R-:W-:Y:S01]  /*775f0*/  PRMT R19, R5, 0x7770, RZ ;  /* 0x0000777005137816 */ /* 0x000fe200000000ff */
[----:B------:R-:W3:Y:S04]  /*77600*/  LDL.LU R7, [R1+0x34] ;  /* 0x0000340001077983 */ /* 0x000ee80000300800 */
[----:B------:R-:W-:Y:S01]  /*77610*/  @P6 LOP3.LUT R18, R18, 0x4000000, RZ, 0xfc, !PT ;  /* 0x0400000012126812 */ /* 0x000fe200078efcff */
[----:B------:R-:W3:Y:S01]  /*77620*/  LDL.LU.64 R20, [R1+0xd30] ;  /* 0x000d300001147983 */ /* 0x000ee20000300a00 */
[----:B------:R-:W-:-:S02]  /*77630*/  LOP3.LUT P6, RZ, R2, 0x10000, RZ, 0xc0, !PT ;  /* 0x0001000002ff7812 */ /* 0x000fc400078cc0ff */
[----:B------:R-:W-:Y:S01]  /*77640*/  LOP3.LUT R18, R18, 0xf7ffffff, RZ, 0xc0, !PT ;  /* 0xf7ffffff12127812 */ /* 0x000fe200078ec0ff */
[----:B------:R0:W-:Y:S04]  /*77650*/  @P1 STG.E.U8 desc[UR32][R16.64], R19 ;  /* 0x0000001310001986 */ /* 0x0001e8000c101120 */
[----:B------:R-:W3:Y:S06]  /*77660*/  LDL.LU.64 R24, [R1+0xd10] ;  /* 0x000d100001187983 */ /* 0x000eec0000300a00 */
[----:B------:R-:W-:-:S02]  /*77670*/  @P6 LOP3.LUT R18, R18, 0x8000000, RZ, 0xfc, !PT ;  /* 0x0800000012126812 */ /* 0x000fc400078efcff */
[----:B------:R-:W-:Y:S01]  /*77680*/  LOP3.LUT P6, RZ, R2, 0x20000, RZ, 0xc0, !PT ;  /* 0x0002000002ff7812 */ /* 0x000fe200078cc0ff */
[----:B0-----:R-:W3:Y:S01]  /*77690*/  LDL.LU.64 R16, [R1+0xd08] ;  /* 0x000d080001107983 */ /* 0x001ee20000300a00 */
[----:B------:R-:W-:-:S05]  /*776a0*/  PRMT R19, R5, 0x7771, RZ ;  /* 0x0000777105137816 */ /* 0x000fca00000000ff */
[----:B------:R0:W-:Y:S02]  /*776b0*/  @P0 STG.E.U8 desc[UR32][R14.64], R19 ;  /* 0x000000130e000986 */ /* 0x0001e4000c101120 */
[C---:B0-----:R-:W-:Y:S02]  /*776c0*/  PRMT R19, R5.reuse, 0x7772, RZ ;  /* 0x0000777205137816 */ /* 0x041fe400000000ff */
[----:B------:R-:W3:Y:S04]  /*776d0*/  LDL.LU.64 R14, [R1+0xd00] ;  /* 0x000d0000010e7983 */ /* 0x000ee80000300a00 */
[----:B------:R0:W-:Y:S01]  /*776e0*/  @P6 STG.E.U8 desc[UR32][R12.64], R19 ;  /* 0x000000130c006986 */ /* 0x0001e2000c101120 */
[C---:B------:R-:W-:Y:S02]  /*776f0*/  LOP3.LUT P6, RZ, R18.reuse, 0x8000000, RZ, 0xc0, !PT ;  /* 0x0800000012ff7812 */ /* 0x040fe400078cc0ff */
[----:B0-----:R-:W-:Y:S01]  /*77700*/  PRMT R19, R5, 0x7773, RZ ;  /* 0x0000777305137816 */ /* 0x001fe200000000ff */
[----:B------:R-:W3:Y:S10]  /*77710*/  LDL.LU.64 R12, [R1+0xcf0] ;  /* 0x000cf000010c7983 */ /* 0x000ef40000300a00 */
[----:B----4-:R0:W-:Y:S01]  /*77720*/  @P6 STG.E.U8 desc[UR32][R10.64], R19 ;  /* 0x000000130a006986 */ /* 0x0101e2000c101120 */
[----:B------:R-:W-:-:S02]  /*77730*/  LOP3.LUT P6, RZ, R18, 0x4000000, RZ, 0xc0, !PT ;  /* 0x0400000012ff7812 */ /* 0x000fc400078cc0ff */
[----:B0-----:R-:W-:Y:S01]  /*77740*/  PRMT R19, R4, 0x7770, RZ ;  /* 0x0000777004137816 */ /* 0x001fe200000000ff */
[----:B------:R-:W4:Y:S10]  /*77750*/  LDL.LU.64 R10, [R1+0xcd0] ;  /* 0x000cd000010a7983 */ /* 0x000f340000300a00 */
[----:B--2---:R0:W-:Y:S01]  /*77760*/  @P6 STG.E.U8 desc[UR32][R8.64], R19 ;  /* 0x0000001308006986 */ /* 0x0041e2000c101120 */
[----:B------:R-:W-:-:S03]  /*77770*/  LOP3.LUT P6, RZ, R18, 0x2000000, RZ, 0xc0, !PT ;  /* 0x0200000012ff7812 */ /* 0x000fc600078cc0ff */
[----:B------:R-:W2:Y:S01]  /*77780*/  LDL.LU R5, [R1+0x1d8] ;  /* 0x0001d80001057983 */ /* 0x000ea20000300800 */
[----:B0-----:R-:W-:-:S03]  /*77790*/  PRMT R19, R4, 0x7771, RZ ;  /* 0x0000777104137816 */ /* 0x001fc600000000ff */
[----:B------:R-:W2:Y:S06]  /*777a0*/  LDL.LU.64 R8, [R1+0xcc8] ;  /* 0x000cc80001087983 */ /* 0x000eac0000300a00 */
[----:B---3--:R0:W-:Y:S04]  /*777b0*/  @P6 STG.E.U8 desc[UR32][R26.64], R19 ;  /* 0x000000131a006986 */ /* 0x0081e8000c101120 */
[----:B0-----:R-:W3:Y:S01]  /*777c0*/  LDL.LU.64 R26, [R1+0x21e0] ;  /* 0x0021e000011a7983 */ /* 0x001ee20000300a00 */
[----:B------:R-:W-:-:S02]  /*777d0*/  LOP3.LUT P6, RZ, R18, 0x1000000, RZ, 0xc0, !PT ;  /* 0x0100000012ff7812 */ /* 0x000fc400078cc0ff */
[----:B------:R-:W-:-:S11]  /*777e0*/  PRMT R19, R4, 0x7772, RZ ;  /* 0x0000777204137816 */ /* 0x000fd600000000ff */
[----:B---3--:R0:W-:Y:S04]  /*777f0*/  @P6 STG.E.U8 desc[UR32][R26.64], R19 ;  /* 0x000000131a006986 */ /* 0x0081e8000c101120 */
[----:B0-----:R-:W3:Y:S01]  /*77800*/  LDL.LU.64 R26, [R1+0x21d8] ;  /* 0x0021d800011a7983 */ /* 0x001ee20000300a00 */
[----:B------:R-:W-:Y:S02]  /*77810*/  LOP3.LUT P6, RZ, R18, 0x800000, RZ, 0xc0, !PT ;  /* 0x0080000012ff7812 */ /* 0x000fe400078cc0ff */
[----:B------:R-:W-:Y:S02]  /*77820*/  PRMT R19, R4, 0x7773, RZ ;  /* 0x0000777304137816 */ /* 0x000fe400000000ff */
[----:B------:R-:W2:Y:S09]  /*77830*/  LDL.LU R4, [R1+0x21d4] ;  /* 0x0021d40001047983 */ /* 0x000eb20000300800 */
[----:B---3--:R0:W-:Y:S04]  /*77840*/  @P6 STG.E.U8 desc[UR32][R26.64], R19 ;  /* 0x000000131a006986 */ /* 0x0081e8000c101120 */
[----:B0-----:R-:W3:Y:S01]  /*77850*/  LDL.LU R27, [R1+0x21d0] ;  /* 0x0021d000011b7983 */ /* 0x001ee20000300800 */
[----:B------:R-:W-:-:S02]  /*77860*/  LOP3.LUT P6, RZ, R18, 0x400000, RZ, 0xc0, !PT ;  /* 0x0040000012ff7812 */ /* 0x000fc400078cc0ff */
[C---:B------:R-:W-:Y:S02]  /*77870*/  LOP3.LUT P5, RZ, R2.reuse, 0x100, RZ, 0xc0, !PT ;  /* 0x0000010002ff7812 */ /* 0x040fe400078ac0ff */
[C---:B------:R-:W-:Y:S02]  /*77880*/  LOP3.LUT P4, RZ, R2.reuse, 0x80, RZ, 0xc0, !PT ;  /* 0x0000008002ff7812 */ /* 0x040fe4000788c0ff */
[C---:B------:R-:W-:Y:S02]  /*77890*/  LOP3.LUT P3, RZ, R2.reuse, 0x40, RZ, 0xc0, !PT ;  /* 0x0000004002ff7812 */ /* 0x040fe4000786c0ff */
[C---:B------:R-:W-:Y:S02]  /*778a0*/  LOP3.LUT P2, RZ, R2.reuse, 0x20, RZ, 0xc0, !PT ;  /* 0x0000002002ff7812 */ /* 0x040fe4000784c0ff */
[C---:B------:R-:W-:Y:S02]  /*778b0*/  LOP3.LUT P1, RZ, R2.reuse, 0x10, RZ, 0xc0, !PT ;  /* 0x0000001002ff7812 */ /* 0x040fe4000782c0ff */
[----:B------:R-:W-:-:S02]  /*778c0*/  LOP3.LUT P0, RZ, R2, 0x8, RZ, 0xc0, !PT ;  /* 0x0000000802ff7812 */ /* 0x000fc4000780c0ff */
[----:B---3--:R-:W-:-:S05]  /*778d0*/  PRMT R19, R27, 0x7770, RZ ;  /* 0x000077701b137816 */ /* 0x008fca00000000ff */
        /* <DEDUP_REMOVED lines=16> */
[----:B----4-:R2:W-:Y:S02]  /*779e0*/  @P1 STG.E.U8 desc[UR32][R10.64], R19 ;  /* 0x000000130a001986 */ /* 0x0105e4000c101120 */
[----:B--2---:R-:W-:Y:S02]  /*779f0*/  PRMT R19, R5, 0x7770, RZ ;  /* 0x0000777005137816 */ /* 0x004fe400000000ff */
[----:B------:R-:W2:Y:S04]  /*77a00*/  LDL.LU.64 R10, [R1+0xcc0] ;  /* 0x000cc000010a7983 */ /* 0x000ea80000300a00 */
[----:B------:R0:W-:Y:S04]  /*77a10*/  @P0 STG.E.U8 desc[UR32][R8.64], R19 ;  /* 0x0000001308000986 */ /* 0x0001e8000c101120 */
[----:B0-----:R-:W3:Y:S01]  /*77a20*/  LDL.LU.64 R8, [R1+0xcb0] ;  /* 0x000cb00001087983 */ /* 0x001ee20000300a00 */
[----:B------:R-:W-:-:S02]  /*77a30*/  LOP3.LUT P3, RZ, R2, 0x4, RZ, 0xc0, !PT ;  /* 0x0000000402ff7812 */ /* 0x000fc4000786c0ff */
[----:B------:R-:W-:Y:S01]  /*77a40*/  LOP3.LUT P2, RZ, R2, 0x2, RZ, 0xc0, !PT ;  /* 0x0000000202ff7812 */ /* 0x000fe2000784c0ff */
[----:B------:R-:W4:Y:S01]  /*77a50*/  LDL.LU.64 R16, [R1+0xc90] ;  /* 0x000c900001107983 */ /* 0x000f220000300a00 */
[----:B------:R-:W-:-:S03]  /*77a60*/  PRMT R19, R5, 0x7771, RZ ;  /* 0x0000777105137816 */ /* 0x000fc600000000ff */
[----:B------:R-:W4:Y:S04]  /*77a70*/  LDL.LU.64 R14, [R1+0xc88] ;  /* 0x000c8800010e7983 */ /* 0x000f280000300a00 */
[----:B------:R-:W4:Y:S04]  /*77a80*/  LDL.LU.64 R12, [R1+0xc80] ;  /* 0x000c8000010c7983 */ /* 0x000f280000300a00 */
[----:B------:R-:W4:Y:S04]  /*77a90*/  LDL.LU R28, [R1+0x38] ;  /* 0x00003800011c7983 */ /* 0x000f280000300800 */
[----:B--2---:R0:W-:Y:S02]  /*77aa0*/  @P3 STG.E.U8 desc[UR32][R10.64], R19 ;  /* 0x000000130a003986 */ /* 0x0041e4000c101120 */
[----:B0-----:R-:W-:-:S02]  /*77ab0*/  PRMT R19, R5, 0x7772, RZ ;  /* 0x0000777205137816 */ /* 0x001fc400000000ff */
[----:B------:R-:W2:Y:S04]  /*77ac0*/  LDL.LU.64 R10, [R1+0xc70] ;  /* 0x000c7000010a7983 */ /* 0x000ea80000300a00 */
[----:B------:R-:W2:Y:S04]  /*77ad0*/  LDL.LU R29, [R1+0x1dc] ;  /* 0x0001dc00011d7983 */ /* 0x000ea80000300800 */
[----:B---3--:R0:W-:Y:S04]  /*77ae0*/  @P2 STG.E.U8 desc[UR32][R8.64], R19 ;  /* 0x0000001308002986 */ /* 0x0081e8000c101120 */
[----:B0-----:R-:W3:Y:S04]  /*77af0*/  LDL.LU.64 R8, [R1+0xc50] ;  /* 0x000c500001087983 */ /* 0x001ee80000300a00 */
[----:B------:R-:W4:Y:S04]  /*77b00*/  LDL.LU.64 R22, [R1+0xc10] ;  /* 0x000c100001167983 */ /* 0x000f280000300a00 */
[----:B----4-:R0:W-:Y:S04]  /*77b10*/  STL.64 [R1+0x21b8], R22 ;  /* 0x0021b81601007387 */ /* 0x0101e80000100a00 */
[----:B0-----:R-:W4:Y:S04]  /*77b20*/  LDL.LU.64 R22, [R1+0xc30] ;  /* 0x000c300001167983 */ /* 0x001f280000300a00 */
        /* <DEDUP_REMOVED lines=22> */
[C---:B------:R-:W-:Y:S01]  /*77c90*/  LOP3.LUT P6, RZ, R3.reuse, 0x10000000, RZ, 0xc0, !PT ;  /* 0x1000000003ff7812 */ /* 0x040fe200078cc0ff */
[----:B------:R-:W4:Y:S01]  /*77ca0*/  LDL.LU R7, [R1+0x3c] ;  /* 0x00003c0001077983 */ /* 0x000f220000300800 */
[----:B------:R-:W-:Y:S02]  /*77cb0*/  LOP3.LUT R18, R18, 0xfffbffff, RZ, 0xc0, !PT ;  /* 0xfffbffff12127812 */ /* 0x000fe400078ec0ff */
[----:B------:R-:W-:Y:S01]  /*77cc0*/  LOP3.LUT P1, RZ, R2, 0x1, RZ, 0xc0, !PT ;  /* 0x0000000102ff7812 */ /* 0x000fe2000782c0ff */
[----:B------:R-:W4:Y:S01]  /*77cd0*/  LDL.LU.64 R20, [R1+0xc08] ;  /* 0x000c080001147983 */ /* 0x000f220000300a00 */
[----:B------:R-:W-:Y:S02]  /*77ce0*/  LOP3.LUT P0, RZ, R3, 0x80000000, RZ, 0xc0, !PT ;  /* 0x8000000003ff7812 */ /* 0x000fe4000780c0ff */
[----:B------:R-:W-:Y:S01]  /*77cf0*/  PRMT R19, R5, 0x7773, RZ ;  /* 0x0000777305137816 */ /* 0x000fe200000000ff */
[----:B------:R-:W4:Y:S04]  /*77d00*/  LDL.LU.64 R26, [R1+0xc00] ;  /* 0x000c0000011a7983 */ /* 0x000f280000300a00 */
[----:B------:R-:W-:Y:S01]  /*77d10*/  @P6 LOP3.LUT R18, R18, 0x40000, RZ, 0xfc, !PT ;  /* 0x0004000012126812 */ /* 0x000fe200078efcff */
[----:B------:R-:W4:Y:S01]  /*77d20*/  LDL.LU R5, [R1+0x20] ;  /* 0x0000200001057983 */ /* 0x000f220000300800 */
        /* <DEDUP_REMOVED lines=12> */
[----:B------:R-:W-:Y:S02]  /*77df0*/  LOP3.LUT P6, RZ, R18, 0x80000, RZ, 0xc0, !PT ;  /* 0x0008000012ff7812 */ /* 0x000fe400078cc0ff */
[----:B0-----:R-:W-:Y:S01]  /*77e00*/  PRMT R19, R28, 0x7772, RZ ;  /* 0x000077721c137816 */ /* 0x001fe200000000ff */
[----:B------:R-:W4:Y:S10]  /*77e10*/  LDL.LU.64 R12, [R1+0xbc0] ;  /* 0x000bc000010c7983 */ /* 0x000f340000300a00 */
[----:B--2---:R0:W-:Y:S01]  /*77e20*/  @P6 STG.E.U8 desc[UR32][R10.64], R19 ;  /* 0x000000130a006986 */ /* 0x0041e2000c101120 */
[----:B------:R-:W-:-:S02]  /*77e30*/  LOP3.LUT P6, RZ, R18, 0x40000, RZ, 0xc0, !PT ;  /* 0x0004000012ff7812 */ /* 0x000fc400078cc0ff */
        /* <DEDUP_REMOVED lines=9> */
[----:B------:R-:W-:-:S11]  /*77ed0*/  PRMT R19, R29, 0x7771, RZ ;  /* 0x000077711d137816 */ /* 0x000fd600000000ff */
[----:B----4-:R0:W-:Y:S04]  /*77ee0*/  @P6 STG.E.U8 desc[UR32][R22.64], R19 ;  /* 0x0000001316006986 */ /* 0x0101e8000c101120 */
[----:B0-----:R-:W4:Y:S01]  /*77ef0*/  LDL.LU.64 R22, [R1+0x21c0] ;  /* 0x0021c00001167983 */ /* 0x001f220000300a00 */
[----:B------:R-:W-:Y:S02]  /*77f00*/  LOP3.LUT P6, RZ, R18, 0x8000, RZ, 0xc0, !PT ;  /* 0x0000800012ff7812 */ /* 0x000fe400078cc0ff */
[----:B------:R-:W-:-:S11]  /*77f10*/  PRMT R19, R29, 0x7772, RZ ;  /* 0x000077721d137816 */ /* 0x000fd600000000ff */
[----:B----4-:R0:W-:Y:S04]  /*77f20*/  @P6 STG.E.U8 desc[UR32][R22.64], R19 ;  /* 0x0000001316006986 */ /* 0x0101e8000c101120 */
[----:B0-----:R-:W4:Y:S01]  /*77f30*/  LDL.LU.64 R22, [R1+0x21b8] ;  /* 0x0021b80001167983 */ /* 0x001f220000300a00 */
[----:B------:R-:W-:Y:S02]  /*77f40*/  LOP3.LUT P6, RZ, R18, 0x4000, RZ, 0xc0, !PT ;  /* 0x0000400012ff7812 */ /* 0x000fe400078cc0ff */
[----:B------:R-:W-:Y:S02]  /*77f50*/  PRMT R19, R29, 0x7773, RZ ;  /* 0x000077731d137816 */ /* 0x000fe400000000ff */
[C---:B------:R-:W-:Y:S02]  /*77f60*/  LOP3.LUT P5, RZ, R3.reuse, 0x200000, RZ, 0xc0, !PT ;  /* 0x0020000003ff7812 */ /* 0x040fe400078ac0ff */
[----:B------:R-:W-:-:S02]  /*77f70*/  LOP3.LUT P4, RZ, R3, 0x100000, RZ, 0xc0, !PT ;  /* 0x0010000003ff7812 */ /* 0x000fc4000788c0ff */
[C---:B------:R-:W-:Y:S02]  /*77f80*/  LOP3.LUT P3, RZ, R3.reuse, 0x80000, RZ, 0xc0, !PT ;  /* 0x0008000003ff7812 */ /* 0x040fe4000786c0ff */
[C---:B------:R-:W-:Y:S02]  /*77f90*/  LOP3.LUT P2, RZ, R3.reuse, 0x40000, RZ, 0xc0, !PT ;  /* 0x0004000003ff7812 */ /* 0x040fe4000784c0ff */
[C---:B------:R-:W-:Y:S02]  /*77fa0*/  LOP3.LUT P1, RZ, R3.reuse, 0x20000, RZ, 0xc0, !PT ;  /* 0x0002000003ff7812 */ /* 0x040fe4000782c0ff */
[----:B------:R-:W-:Y:S01]  /*77fb0*/  LOP3.LUT P0, RZ, R3, 0x10000, RZ, 0xc0, !PT ;  /* 0x0001000003ff7812 */ /* 0x000fe2000780c0ff */
[----:B----4-:R0:W-:Y:S01]  /*77fc0*/  @P6 STG.E.U8 desc[UR32][R22.64], R19 ;  /* 0x0000001316006986 */ /* 0x0101e2000c101120 */
        /* <DEDUP_REMOVED lines=15> */
[----:B--2---:R0:W-:Y:S02]  /*780c0*/  @P1 STG.E.U8 desc[UR32][R10.64], R19 ;  /* 0x000000130a001986 */ /* 0x0041e4000c101120 */
[----:B0-----:R-:W-:Y:S02]  /*780d0*/  PRMT R19, R5, 0x7773, RZ ;  /* 0x0000777305137816 */ /* 0x001fe400000000ff */
[----:B------:R-:W2:Y:S04]  /*780e0*/  LDL.LU.64 R10, [R1+0xb80] ;  /* 0x000b8000010a7983 */ /* 0x000ea80000300a00 */
[----:B---3--:R0:W-:Y:S04]  /*780f0*/  @P0 STG.E.U8 desc[UR32][R8.64], R19 ;  /* 0x0000001308000986 */ /* 0x0081e8000c101120 */
[----:B0-----:R-:W3:Y:S04]  /*78100*/  LDL.LU.64 R8, [R1+0xb78] ;  /* 0x000b780001087983 */ /* 0x001ee80000300a00 */
[----:B------:R-:W4:Y:S04]  /*78110*/  LDL.LU.64 R24, [R1+0xb68] ;  /* 0x000b680001187983 */ /* 0x000f280000300a00 */
[----:B------:R-:W2:Y:S01]  /*78120*/  LDL.LU R7, [R1+0x10] ;  /* 0x0000100001077983 */ /* 0x000ea20000300800 */
[----:B------:R-:W-:-:S02]  /*78130*/  LOP3.LUT P6, RZ, R3, 0x8, RZ, 0xc0, !PT ;  /* 0x0000000803ff7812 */ /* 0x000fc400078cc0ff */
[----:B------:R-:W-:Y:S01]  /*78140*/  LOP3.LUT R18, R18, 0xffffffef, RZ, 0xc0, !PT ;  /* 0xffffffef12127812 */ /* 0x000fe200078ec0ff */
[----:B------:R-:W4:Y:S01]  /*78150*/  LDL.LU.64 R14, [R1+0xb48] ;  /* 0x000b4800010e7983 */ /* 0x000f220000300a00 */
[C---:B------:R-:W-:Y:S02]  /*78160*/  LOP3.LUT P3, RZ, R3.reuse, 0x8000, RZ, 0xc0, !PT ;  /* 0x0000800003ff7812 */ /* 0x040fe4000786c0ff */
[----:B------:R-:W-:Y:S01]  /*78170*/  LOP3.LUT P2, RZ, R3, 0x4000, RZ, 0xc0, !PT ;  /* 0x0000400003ff7812 */ /* 0x000fe2000784c0ff */
[----:B------:R-:W4:Y:S04]  /*78180*/  LDL.LU.64 R12, [R1+0xb40] ;  /* 0x000b4000010c7983 */ /* 0x000f280000300a00 */
[----:B------:R-:W4:Y:S02]  /*78190*/  LDL.LU R5, [R1+0x24] ;  /* 0x0000240001057983 */ /* 0x000f240000300800 */
[----:B------:R-:W-:-:S02]  /*781a0*/  @P6 LOP3.LUT R18, R18, 0x10, RZ, 0xfc, !PT ;  /* 0x0000001012126812 */ /* 0x000fc400078efcff */
        /* <DEDUP_REMOVED lines=20> */
[C---:B------:R-:W-:Y:S02]  /*782f0*/  LOP3.LUT P1, RZ, R3.reuse, 0x2000, RZ, 0xc0, !PT ;  /* 0x0000200003ff7812 */ /* 0x040fe4000782c0ff */
[C---:B------:R-:W-:Y:S02]  /*78300*/  LOP3.LUT P0, RZ, R3.reuse, 0x1000, RZ, 0xc0, !PT ;  /* 0x0000100003ff7812 */ /* 0x040fe4000780c0ff */
[----:B------:R-:W-:-:S02]  /*78310*/  LOP3.LUT P5, RZ, R3, 0x4, RZ, 0xc0, !PT ;  /* 0x0000000403ff7812 */ /* 0x000fc400078ac0ff */
[----:B------:R-:W-:-:S03]  /*78320*/  LOP3.LUT P4, RZ, R3, 0x2, RZ, 0xc0, !PT ;  /* 0x0000000203ff7812 */ /* 0x000fc6000788c0ff */
[----:B------:R-:W-:Y:S02]  /*78330*/  @P6 LOP3.LUT R18, R18, 0x800, RZ, 0xfc, !PT ;  /* 0x0000080012126812 */ /* 0x000fe400078efcff */
[----:B------:R-:W-:Y:S02]  /*78340*/  LOP3.LUT P6, RZ, R3, 0x800, RZ, 0xc0, !PT ;  /* 0x0000080003ff7812 */ /* 0x000fe400078cc0ff */
[----:B--2---:R-:W-:-:S05]  /*78350*/  PRMT R19, R7, 0x7770, RZ ;  /* 0x0000777007137816 */ /* 0x004fca00000000ff */
[----:B------:R0:W-:Y:S01]  /*78360*/  @P3 STG.E.U8 desc[UR32][R10.64], R19 ;  /* 0x000000130a003986 */ /* 0x0001e2000c101120 */
[----:B------:R-:W-:Y:S02]  /*78370*/  LOP3.LUT P3, RZ, R3, 0x1, RZ, 0xc0, !PT ;  /* 0x0000000103ff7812 */ /* 0x000fe4000786c0ff */
[C---:B0-----:R-:W-:Y:S01]  /*78380*/  PRMT R19, R7.reuse, 0x7771, RZ ;  /* 0x0000777107137816 */ /* 0x041fe200000000ff */
[----:B------:R-:W2:Y:S04]  /*78390*/  LDL.LU.64 R10, [R1+0xb38] ;  /* 0x000b3800010a7983 */ /* 0x000ea80000300a00 */
[----:B---3--:R0:W-:Y:S04]  /*783a0*/  @P2 STG.E.U8 desc[UR32][R8.64], R19 ;  /* 0x0000001308002986 */ /* 0x0081e8000c101120 */
[----:B0-----:R-:W3:Y:S04]  /*783b0*/  LDL.LU.64 R8, [R1+0xb28] ;  /* 0x000b280001087983 */ /* 0x001ee80000300a00 */
[----:B------:R-:W3:Y:S04]  /*783c0*/  LDL.LU R16, [R1+0x14] ;  /* 0x0000140001107983 */ /* 0x000ee80000300800 */
[----:B------:R0:W-:Y:S04]  /*783d0*/  STL.64 [R1+0x2198], R2 ;  /* 0x0021980201007387 */ /* 0x0001e80000100a00 */
[----:B0-----:R-:W4:Y:S04]  /*783e0*/  LDL.LU.64 R2, [R1+0xaf8] ;  /* 0x000af80001027983 */ /* 0x001f280000300a00 */
[----:B----4-:R0:W-:Y:S04]  /*783f0*/  STL.64 [R1+0x21a0], R2 ;  /* 0x0021a00201007387 */ /* 0x0101e80000100a00 */
[----:B0-----:R-:W4:Y:S01]  /*78400*/  LDL.LU.64 R2, [R1+0xb00] ;  /* 0x000b000001027983 */ /* 0x001f220000300a00 */
[----:B------:R-:W-:-:S05]  /*78410*/  PRMT R19, R7, 0x7772, RZ ;  /* 0x0000777207137816 */ /* 0x000fca00000000ff */
[----:B------:R0:W-:Y:S02]  /*78420*/  @P1 STG.E.U8 desc[UR32][R24.64], R19 ;  /* 0x0000001318001986 */ /* 0x0001e4000c101120 */
[----:B0-----:R-:W-:-:S05]  /*78430*/  PRMT R19, R7, 0x7773, RZ ;  /* 0x0000777307137816 */ /* 0x001fca00000000ff */
[----:B------:R0:W-:Y:S02]  /*78440*/  @P0 STG.E.U8 desc[UR32][R14.64], R19 ;  /* 0x000000130e000986 */ /* 0x0001e4000c101120 */
[----:B0-----:R-:W-:-:S05]  /*78450*/  PRMT R19, R5, 0x7770, RZ ;  /* 0x0000777005137816 */ /* 0x001fca00000000ff */
[----:B------:R-:W-:Y:S04]  /*78460*/  @P6 STG.E.U8 desc[UR32][R12.64], R19 ;  /* 0x000000130c006986 */ /* 0x000fe8000c101120 */
[----:B----4-:R0:W-:Y:S04]  /*78470*/  STL.64 [R1+0x21a8], R2 ;  /* 0x0021a80201007387 */ /* 0x0101e80000100a00 */
[----:B0-----:R-:W4:Y:S01]  /*78480*/  LDL.LU.64 R2, [R1+0xb08] ;  /* 0x000b080001027983 */ /* 0x001f220000300a00 */
[C---:B------:R-:W-:Y:S02]  /*78490*/  LOP3.LUT P6, RZ, R18.reuse, 0x800, RZ, 0xc0, !PT ;  /* 0x0000080012ff7812 */ /* 0x040fe400078cc0ff */
[----:B------:R-:W-:Y:S01]  /*784a0*/  PRMT R19, R5, 0x7771, RZ ;  /* 0x0000777105137816 */ /* 0x000fe200000000ff */
[----:B------:R-:W4:Y:S04]  /*784b0*/  LDL.LU.64 R28, [R1+0xae8] ;  /* 0x000ae800011c7983 */ /* 0x000f280000300a00 */
[----:B------:R-:W4:Y:S04]  /*784c0*/  LDL.LU.64 R22, [R1+0xac8] ;  /* 0x000ac80001167983 */ /* 0x000f280000300a00 */
[----:B------:R-:W4:Y:S04]  /*784d0*/  LDL.LU R17, [R1+0x28] ;  /* 0x0000280001117983 */ /* 0x000f280000300800 */
[----:B--2---:R0:W-:Y:S01]  /*784e0*/  @P6 STG.E.U8 desc[UR32][R10.64], R19 ;  /* 0x000000130a006986 */ /* 0x0041e2000c101120 */
[----:B------:R-:W-:-:S03]  /*784f0*/  LOP3.LUT P6, RZ, R18, 0x400, RZ, 0xc0, !PT ;  /* 0x0000040012ff7812 */ /* 0x000fc600078cc0ff */
[----:B------:R-:W2:Y:S04]  /*78500*/  LDL.LU.64 R20, [R1+0xac0] ;  /* 0x000ac00001147983 */ /* 0x000ea80000300a00 */
[----:B------:R-:W2:Y:S01]  /*78510*/  LDL.LU.64 R26, [R1+0xab8] ;  /* 0x000ab800011a7983 */ /* 0x000ea20000300a00 */
[----:B0-----:R-:W-:-:S03]  /*78520*/  PRMT R19, R5, 0x7772, RZ ;  /* 0x0000777205137816 */ /* 0x001fc600000000ff */
[----:B------:R-:W2:Y:S04]  /*78530*/  LDL.LU.64 R24, [R1+0xaa8] ;  /* 0x000aa80001187983 */ /* 0x000ea80000300a00 */
[----:B---3--:R0:W-:Y:S01]  /*78540*/  @P6 STG.E.U8 desc[UR32][R8.64], R19 ;  /* 0x0000001308006986 */ /* 0x0081e2000c101120 */
[----:B------:R-:W-:-:S03]  /*78550*/  LOP3.LUT P6, RZ, R18, 0x200, RZ, 0xc0, !PT ;  /* 0x0000020012ff7812 */ /* 0x000fc600078cc0ff */
[----:B------:R-:W3:Y:S04]  /*78560*/  LDL.LU.64 R14, [R1+0xa88] ;  /* 0x000a8800010e7983 */ /* 0x000ee80000300a00 */
[----:B------:R-:W3:Y:S01]  /*78570*/  LDL.LU R7, [R1+0x18] ;  /* 0x0000180001077983 */ /* 0x000ee20000300800 */
[----:B0-----:R-:W-:-:S03]  /*78580*/  PRMT R19, R5, 0x7773, RZ ;  /* 0x0000777305137816 */ /* 0x001fc600000000ff */
[----:B------:R-:W3:Y:S04]  /*78590*/  LDL.LU.64 R12, [R1+0xa80] ;  /* 0x000a8000010c7983 */ /* 0x000ee80000300a00 */
[----:B------:R-:W3:Y:S04]  /*785a0*/  LDL.LU.64 R10, [R1+0xa78] ;  /* 0x000a7800010a7983 */ /* 0x000ee80000300a00 */
[----:B------:R-:W3:Y:S04]  /*785b0*/  LDL.LU.64 R8, [R1+0xa60] ;  /* 0x000a600001087983 */ /* 0x000ee80000300a00 */
[----:B------:R-:W3:Y:S04]  /*785c0*/  LDL.LU R5, [R1+0x21b0] ;  /* 0x0021b00001057983 */ /* 0x000ee80000300800 */
[----:B----4-:R0:W-:Y:S04]  /*785d0*/  @P6 STG.E.U8 desc[UR32][R2.64], R19 ;  /* 0x0000001302006986 */ /* 0x0101e8000c101120 */
[----:B0-----:R-:W4:Y:S01]  /*785e0*/  LDL.LU.64 R2, [R1+0x21a8] ;  /* 0x0021a80001027983 */ /* 0x001f220000300a00 */
[----:B------:R-:W-:-:S02]  /*785f0*/  LOP3.LUT P6, RZ, R18, 0x100, RZ, 0xc0, !PT ;  /* 0x0000010012ff7812 */ /* 0x000fc400078cc0ff */
[----:B------:R-:W-:-:S11]  /*78600*/  PRMT R19, R16, 0x7770, RZ ;  /* 0x0000777010137816 */ /* 0x000fd600000000ff */
[----:B----4-:R0:W-:Y:S04]  /*78610*/  @P6 STG.E.U8 desc[UR32][R2.64], R19 ;  /* 0x0000001302006986 */ /* 0x0101e8000c101120 */
[----:B0-----:R-:W4:Y:S01]  /*78620*/  LDL.LU.64 R2, [R1+0x21a0] ;  /* 0x0021a00001027983 */ /* 0x001f220000300a00 */
[----:B------:R-:W-:Y:S02]  /*78630*/  LOP3.LUT P6, RZ, R18, 0x80, RZ, 0xc0, !PT ;  /* 0x0000008012ff7812 */ /* 0x000fe400078cc0ff */
[----:B------:R-:W-:Y:S02]  /*78640*/  PRMT R19, R16, 0x7771, RZ ;  /* 0x0000777110137816 */ /* 0x000fe400000000ff */
[C---:B------:R-:W-:Y:S02]  /*78650*/  LOP3.LUT P2, RZ, R4.reuse, 0x80000000, RZ, 0xc0, !PT ;  /* 0x8000000004ff7812 */ /* 0x040fe4000784c0ff */
[----:B------:R-:W-:-:S02]  /*78660*/  LOP3.LUT P1, RZ, R4, 0x40000000, RZ, 0xc0, !PT ;  /* 0x4000000004ff7812 */ /* 0x000fc4000782c0ff */
[----:B------:R-:W-:-:S05]  /*78670*/  LOP3.LUT P0, RZ, R4, 0x20000000, RZ, 0xc0, !PT ;  /* 0x2000000004ff7812 */ /* 0x000fca000780c0ff */
[----:B----4-:R0:W-:Y:S01]  /*78680*/  @P6 STG.E.U8 desc[UR32][R2.64], R19 ;  /* 0x0000001302006986 */ /* 0x0101e2000c101120 */
[----:B------:R-:W-:Y:S02]  /*78690*/  LOP3.LUT P6, RZ, R18, 0x40, RZ, 0xc0, !PT ;  /* 0x0000004012ff7812 */ /* 0x000fe400078cc0ff */
[----:B0-----:R-:W-:Y:S01]  /*786a0*/  PRMT R19, R16, 0x7772, RZ ;  /* 0x0000777210137816 */ /* 0x001fe200000000ff */
[----:B------:R-:W4:Y:S10]  /*786b0*/  LDL.LU.64 R2, [R1+0x2198] ;  /* 0x0021980001027983 */ /* 0x000f340000300a00 */
[----:B------:R0:W-:Y:S01]  /*786c0*/  @P6 STG.E.U8 desc[UR32][R28.64], R19 ;  /* 0x000000131c006986 */ /* 0x0001e2000c101120 */
[----:B------:R-:W-:-:S02]  /*786d0*/  LOP3.LUT P6, RZ, R18, 0x20, RZ, 0xc0, !PT ;  /* 0x0000002012ff7812 */ /* 0x000fc400078cc0ff */
[----:B0-----:R-:W-:-:S11]  /*786e0*/  PRMT R19, R16, 0x7773, RZ ;  /* 0x0000777310137816 */ /* 0x001fd600000000ff */
[----:B------:R0:W-:Y:S01]  /*786f0*/  @P6 STG.E.U8 desc[UR32][R22.64], R19 ;  /* 0x0000001316006986 */ /* 0x0001e2000c101120 */
[----:B------:R-:W-:Y:S02]  /*78700*/  LOP3.LUT P6, RZ, R18, 0x10, RZ, 0xc0, !PT ;  /* 0x0000001012ff7812 */ /* 0x000fe400078cc0ff */
[----:B0-----:R-:W-:-:S11]  /*78710*/  PRMT R19, R17, 0x7770, RZ ;  /* 0x0000777011137816 */ /* 0x001fd600000000ff */
[----:B--2---:R0:W-:Y:S02]  /*78720*/  @P6 STG.E.U8 desc[UR32][R20.64], R19 ;  /* 0x0000001314006986 */ /* 0x0041e4000c101120 */
[----:B0-----:R-:W-:-:S05]  /*78730*/  PRMT R19, R17, 0x7771, RZ ;  /* 0x0000777111137816 */ /* 0x001fca00000000ff */
[----:B------:R0:W-:Y:S02]  /*78740*/  @P5 STG.E.U8 desc[UR32][R26.64], R19 ;  /* 0x000000131a005986 */ /* 0x0001e4000c101120 */
[----:B0-----:R-:W-:-:S05]  /*78750*/  PRMT R19, R17, 0x7772, RZ ;  /* 0x0000777211137816 */ /* 0x001fca00000000ff */
[----:B------:R0:W-:Y:S02]  /*78760*/  @P4 STG.E.U8 desc[UR32][R24.64], R19 ;  /* 0x0000001318004986 */ /* 0x0001e4000c101120 */
[----:B0-----:R-:W-:-:S05]  /*78770*/  PRMT R19, R17, 0x7773, RZ ;  /* 0x0000777311137816 */ /* 0x001fca00000000ff */
[----:B---3--:R0:W-:Y:S02]  /*78780*/  @P3 STG.E.U8 desc[UR32][R14.64], R19 ;  /* 0x000000130e003986 */ /* 0x0081e4000c101120 */
        /* <DEDUP_REMOVED lines=8> */
[----:B------:R-:W3:Y:S04]  /*78810*/  LDL.LU.64 R26, [R1+0xa48] ;  /* 0x000a4800011a7983 */ /* 0x000ee80000300a00 */
[----:B------:R-:W3:Y:S04]  /*78820*/  LDL.LU.64 R16, [R1+0xa28] ;  /* 0x000a280001107983 */ /* 0x000ee80000300a00 */
[----:B------:R-:W3:Y:S01]  /*78830*/  LDL.LU R15, [R1+0x2c] ;  /* 0x00002c00010f7983 */ /* 0x000ee20000300800 */
[----:B------:R-:W-:-:S02]  /*78840*/  LOP3.LUT P6, RZ, R4, 0x10000, RZ, 0xc0, !PT ;  /* 0x0001000004ff7812 */ /* 0x000fc400078cc0ff */
[C---:B------:R-:W-:Y:S01]  /*78850*/  LOP3.LUT P3, RZ, R4.reuse, 0x10000000, RZ, 0xc0, !PT ;  /* 0x1000000004ff7812 */ /* 0x040fe2000786c0ff */
[----:B------:R-:W3:Y:S01]  /*78860*/  LDL.LU.64 R12, [R1+0xa18] ;  /* 0x000a1800010c7983 */ /* 0x000ee20000300a00 */
[----:B------:R-:W-:Y:S02]  /*78870*/  LOP3.LUT P2, RZ, R4, 0x8000000, RZ, 0xc0, !PT ;  /* 0x0800000004ff7812 */ /* 0x000fe4000784c0ff */
[----:B------:R-:W-:Y:S01]  /*78880*/  PRMT R19, R7, 0x7773, RZ ;  /* 0x0000777307137816 */ /* 0x000fe200000000ff */
[----:B------:R-:W3:Y:S01]  /*78890*/  LDL.LU R24, [R1+0x1c] ;  /* 0x00001c0001187983 */ /* 0x000ee20000300800 */
[----:B----4-:R-:W-:-:S05]  /*788a0*/  LOP3.LUT R2, R2, 0xefffffff, RZ, 0xc0, !PT ;  /* 0xefffffff02027812 */ /* 0x010fca00078ec0ff */
        /* <DEDUP_REMOVED lines=9> */
[----:B------:R-:W-:-:S05]  /*78940*/  @P6 LOP3.LUT R2, R2, 0x80000000, RZ, 0xfc, !PT ;  /* 0x8000000002026812 */ /* 0x000fca00078efcff */
[----:B------:R-:W-:Y:S04]  /*78950*/  STL.64 [R1+0x2188], R2 ;  /* 0x0021880201007387 */ /* 0x000fe80000100a00 */
[----:B--2---:R0:W-:Y:S04]  /*78960*/  @P3 STG.E.U8 desc[UR32][R10.64], R19 ;  /* 0x000000130a003986 */ /* 0x0041e8000c101120 */
[----:B0-----:R-:W2:Y:S01]  /*78970*/  LDL.LU.64 R10, [R1+0xa10] ;  /* 0x000a1000010a7983 */ /* 0x001ea20000300a00 */
[----:B---3--:R-:W-:-:S05]  /*78980*/  PRMT R19, R15, 0x7770, RZ ;  /* 0x000077700f137816 */ /* 0x008fca00000000ff */
[----:B------:R0:W-:Y:S04]  /*78990*/  @P2 STG.E.U8 desc[UR32][R8.64], R19 ;  /* 0x0000001308002986 */ /* 0x0001e8000c101120 */
[----:B0-----:R-:W3:Y:S04]  /*789a0*/  LDL.LU.64 R8, [R1+0xa08] ;  /* 0x000a080001087983 */ /* 0x001ee80000300a00 */
[----:B------:R-:W4:Y:S01]  /*789b0*/  LDL.LU.64 R2, [R1+0x9d8] ;  /* 0x0009d80001027983 */ /* 0x000f220000300a00 */
        /* <DEDUP_REMOVED lines=8> */
[----:B------:R-:W-:-:S09]  /*78a40*/  LOP3.LUT P1, RZ, R4, 0x4000000, RZ, 0xc0, !PT ;  /* 0x0400000004ff7812 */ /* 0x000fd2000782c0ff */
[----:B------:R-:W-:Y:S02]  /*78a50*/  @P6 LOP3.LUT R18, R18, 0x4, RZ, 0xfc, !PT ;  /* 0x0000000412126812 */ /* 0x000fe400078efcff */
[C---:B------:R-:W-:Y:S02]  /*78a60*/  LOP3.LUT P6, RZ, R4.reuse, 0x800000, RZ, 0xc0, !PT ;  /* 0x0080000004ff7812 */ /* 0x040fe400078cc0ff */
[----:B------:R-:W-:Y:S01]  /*78a70*/  LOP3.LUT P0, RZ, R4, 0x2000000, RZ, 0xc0, !PT ;  /* 0x0200000004ff7812 */ /* 0x000fe2000780c0ff */
[----:B----4-:R0:W-:Y:S04]  /*78a80*/  STL.64 [R1+0x2190], R2 ;  /* 0x0021900201007387 */ /* 0x0101e80000100a00 */
[----:B0-----:R-:W4:Y:S04]  /*78a90*/  LDL.LU.64 R2, [R1+0x9e8] ;  /* 0x0009e80001027983 */ /* 0x001f280000300a00 */
[----:B------:R-:W4:Y:S04]  /*78aa0*/  LDL.LU R7, [R1+0x190] ;  /* 0x0001900001077983 */ /* 0x000f280000300800 */
[----:B------:R-:W4:Y:S01]  /*78ab0*/  LDL.LU.64 R28, [R1+0x9c8] ;  /* 0x0009c800011c7983 */ /* 0x000f220000300a00 */
[----:B------:R-:W-:-:S02]  /*78ac0*/  LOP3.LUT R18, R18, 0xfffffff7, RZ, 0xc0, !PT ;  /* 0xfffffff712127812 */ /* 0x000fc400078ec0ff */
[C---:B------:R-:W-:Y:S02]  /*78ad0*/  PRMT R19, R15.reuse, 0x7771, RZ ;  /* 0x000077710f137816 */ /* 0x040fe400000000ff */
[----:B------:R-:W-:Y:S02]  /*78ae0*/  @P6 LOP3.LUT R18, R18, 0x8, RZ, 0xfc, !PT ;  /* 0x0000000812126812 */ /* 0x000fe400078efcff */
[----:B------:R-:W-:Y:S01]  /*78af0*/  LOP3.LUT P6, RZ, R4, 0x1000000, RZ, 0xc0, !PT ;  /* 0x0100000004ff7812 */ /* 0x000fe200078cc0ff */
[----:B------:R0:W-:Y:S02]  /*78b00*/  @P1 STG.E.U8 desc[UR32][R26.64], R19 ;  /* 0x000000131a001986 */ /* 0x0001e4000c101120 */
[----:B0-----:R-:W-:-:S05]  /*78b10*/  PRMT R19, R15, 0x7772, RZ ;  /* 0x000077720f137816 */ /* 0x001fca00000000ff */
[----:B------:R0:W-:Y:S02]  /*78b20*/  @P0 STG.E.U8 desc[UR32][R16.64], R19 ;  /* 0x0000001310000986 */ /* 0x0001e4000c101120 */
[----:B0-----:R-:W-:-:S05]  /*78b30*/  PRMT R19, R15, 0x7773, RZ ;  /* 0x000077730f137816 */ /* 0x001fca00000000ff */
[----:B------:R0:W-:Y:S01]  /*78b40*/  @P6 STG.E.U8 desc[UR32][R12.64], R19 ;  /* 0x000000130c006986 */ /* 0x0001e2000c101120 */
[----:B------:R-:W-:Y:S02]  /*78b50*/  LOP3.LUT P6, RZ, R18, 0x8, RZ, 0xc0, !PT ;  /* 0x0000000812ff7812 */ /* 0x000fe400078cc0ff */
[----:B0-----:R-:W-:-:S11]  /*78b60*/  PRMT R19, R24, 0x7770, RZ ;  /* 0x0000777018137816 */ /* 0x001fd600000000ff */
[----:B--2---:R0:W-:Y:S01]  /*78b70*/  @P6 STG.E.U8 desc[UR32][R10.64], R19 ;  /* 0x000000130a006986 */ /* 0x0041e2000c101120 */
[----:B------:R-:W-:Y:S02]  /*78b80*/  LOP3.LUT P6, RZ, R18, 0x4, RZ, 0xc0, !PT ;  /* 0x0000000412ff7812 */ /* 0x000fe400078cc0ff */
[----:B0-----:R-:W-:-:S11]  /*78b90*/  PRMT R19, R24, 0x7771, RZ ;  /* 0x0000777118137816 */ /* 0x001fd600000000ff */
[----:B---3--:R0:W-:Y:S01]  /*78ba0*/  @P6 STG.E.U8 desc[UR32][R8.64], R19 ;  /* 0x0000001308006986 */ /* 0x0081e2000c101120 */
[----:B------:R-:W-:Y:S02]  /*78bb0*/  LOP3.LUT P6, RZ, R18, 0x2, RZ, 0xc0, !PT ;  /* 0x0000000212ff7812 */ /* 0x000fe400078cc0ff */
[----:B0-----:R-:W-:Y:S01]  /*78bc0*/  PRMT R19, R24, 0x7772, RZ ;  /* 0x0000777218137816 */ /* 0x001fe200000000ff */
[----:B----4-:R0:W-:Y:S04]  /*78bd0*/  STL.64 [R1+0x2180], R28 ;  /* 0x0021801c01007387 */ /* 0x0101e80000100a00 */
[----:B0-----:R-:W2:Y:S04]  /*78be0*/  LDL.LU.64 R28, [R1+0x9d0] ;  /* 0x0009d000011c7983 */ /* 0x001ea80000300a00 */
[----:B------:R-:W3:Y:S04]  /*78bf0*/  LDL.LU.64 R22, [R1+0x9a8] ;  /* 0x0009a80001167983 */ /* 0x000ee80000300a00 */
[----:B------:R-:W4:Y:S04]  /*78c00*/  LDL.LU.64 R20, [R1+0x998] ;  /* 0x0009980001147983 */ /* 0x000f280000300a00 */
[----:B------:R-:W4:Y:S04]  /*78c10*/  LDL.LU.64 R26, [R1+0x990] ;  /* 0x00099000011a7983 */ /* 0x000f280000300a00 */
[----:B------:R-:W4:Y:S04]  /*78c20*/  LDL.LU.64 R16, [R1+0x988] ;  /* 0x0009880001107983 */ /* 0x000f280000300a00 */
[----:B------:R-:W4:Y:S04]  /*78c30*/  LDL.LU.64 R14, [R1+0x968] ;  /* 0x00096800010e7983 */ /* 0x000f280000300a00 */
[----:B------:R-:W4:Y:S04]  /*78c40*/  LDL.LU R25, [R1+0x194] ;  /* 0x0001940001197983 */ /* 0x000f280000300800 */
[----:B------:R-:W4:Y:S04]  /*78c50*/  LDL.LU.64 R12, [R1+0x958] ;  /* 0x00095800010c7983 */ /* 0x000f280000300a00 */
[----:B------:R-:W4:Y:S04]  /*78c60*/  LDL.LU.64 R10, [R1+0x950] ;  /* 0x00095000010a7983 */ /* 0x000f280000300a00 */
[----:B------:R-:W4:Y:S04]  /*78c70*/  LDL.LU.64 R8, [R1+0x948] ;  /* 0x0009480001087983 */ /* 0x000f280000300a00 */
[----:B------:R0:W-:Y:S04]  /*78c80*/  @P6 STG.E.U8 desc[UR32][R2.64], R19 ;  /* 0x0000001302006986 */ /* 0x0001e8000c101120 */
[----:B0-----:R-:W2:Y:S01]  /*78c90*/  LDL.LU.64 R2, [R1+0x2190] ;  /* 0x0021900001027983 */ /* 0x001ea20000300a00 */
[----:B------:R-:W-:-:S02]  /*78ca0*/  LOP3.LUT P6, RZ, R18, 0x1, RZ, 0xc0, !PT ;  /* 0x0000000112ff7812 */ /* 0x000fc400078cc0ff */
[----:B------:R-:W-:-:S11]  /*78cb0*/  PRMT R18, R24, 0x7773, RZ ;  /* 0x0000777318127816 */ /* 0x000fd600000000ff */
[----:B--2---:R0:W-:Y:S04]  /*78cc0*/  @P6 STG.E.U8 desc[UR32][R2.64], R18 ;  /* 0x0000001202006986 */ /* 0x0041e8000c101120 */
[----:B0-----:R-:W2:Y:S01]  /*78cd0*/  LDL.LU.64 R2, [R1+0x2188] ;  /* 0x0021880001027983 */ /* 0x001ea20000300a00 */
[----:B------:R-:W-:Y:S02]  /*78ce0*/  PRMT R18, R7, 0x7770, RZ ;  /* 0x0000777007127816 */ /* 0x000fe400000000ff */
[----:B--2---:R-:W-:-:S13]  /*78cf0*/  LOP3.LUT P6, RZ, R2, 0x80000000, RZ, 0xc0, !PT ;  /* 0x8000000002ff7812 */ /* 0x004fda00078cc0ff */
[----:B------:R0:W-:Y:S04]  /*78d00*/  @P6 STG.E.U8 desc[UR32][R28.64], R18 ;  /* 0x000000121c006986 */ /* 0x0001e8000c101120 */
[----:B0-----:R-:W2:Y:S01]  /*78d10*/  LDL.LU.64 R28, [R1+0x2180] ;  /* 0x00218000011c7983 */ /* 0x001ea20000300a00 */
[----:B------:R-:W-:Y:S02]  /*78d20*/  LOP3.LUT P6, RZ, R2, 0x40000000, RZ, 0xc0, !PT ;  /* 0x4000000002ff7812 */ /* 0x000fe400078cc0ff */
[----:B------:R-:W-:Y:S02]  /*78d30*/  PRMT R18, R7, 0x7771, RZ ;  /* 0x0000777107127816 */ /* 0x000fe400000000ff */
[C---:B------:R-:W-:Y:S02]  /*78d40*/  LOP3.LUT P5, RZ, R4.reuse, 0x8000, RZ, 0xc0, !PT ;  /* 0x0000800004ff7812 */ /* 0x040fe400078ac0ff */
[----:B------:R-:W-:-:S02]  /*78d50*/  LOP3.LUT P4, RZ, R4, 0x4000, RZ, 0xc0, !PT ;  /* 0x0000400004ff7812 */ /* 0x000fc4000788c0ff */
[C---:B------:R-:W-:Y:S02]  /*78d60*/  LOP3.LUT P3, RZ, R4.reuse, 0x2000, RZ, 0xc0, !PT ;  /* 0x0000200004ff7812 */ /* 0x040fe4000786c0ff */
[C---:B------:R-:W-:Y:S02]  /*78d70*/  LOP3.LUT P2, RZ, R4.reuse, 0x1000, RZ, 0xc0, !PT ;  /* 0x0000100004ff7812 */ /* 0x040fe4000784c0ff */
[----:B------:R-:W-:Y:S01]  /*78d80*/  LOP3.LUT P1, RZ, R4, 0x800, RZ, 0xc0, !PT ;  /* 0x0000080004ff7812 */ /* 0x000fe2000782c0ff */
        /* <DEDUP_REMOVED lines=12> */
[----:B------:R0:W-:Y:S02]  /*78e50*/  @P3 STG.E.U8 desc[UR32][R14.64], R18 ;  /* 0x000000120e003986 */ /* 0x0001e4000c101120 */
[----:B0-----:R-:W-:Y:S02]  /*78e60*/  PRMT R18, R5, 0x7773, RZ ;  /* 0x0000777305127816 */ /* 0x001fe400000000ff */
[----:B------:R-:W2:Y:S04]  /*78e70*/  LDL.LU R5, [R1+0x2178] ;  /* 0x0021780001057983 */ /* 0x000ea80000300800 */
[----:B------:R0:W-:Y:S02]  /*78e80*/  @P2 STG.E.U8 desc[UR32][R12.64], R18 ;  /* 0x000000120c002986 */ /* 0x0001e4000c101120 */
[----:B0-----:R-:W-:-:S02]  /*78e90*/  PRMT R18, R25, 0x7770, RZ ;  /* 0x0000777019127816 */ /* 0x001fc400000000ff */
[----:B------:R-:W3:Y:S04]  /*78ea0*/  LDL.LU.64 R12, [R1+0x928] ;  /* 0x00092800010c7983 */ /* 0x000ee80000300a00 */
[----:B------:R0:W-:Y:S04]  /*78eb0*/  @P1 STG.E.U8 desc[UR32][R10.64], R18 ;  /* 0x000000120a001986 */ /* 0x0001e8000c101120 */
[----:B0-----:R-:W4:Y:S01]  /*78ec0*/  LDL.LU.64 R10, [R1+0x918] ;  /* 0x00091800010a7983 */ /* 0x001f220000300a00 */
[C---:B------:R-:W-:Y:S02]  /*78ed0*/  LOP3.LUT P0, RZ, R4.reuse, 0x400, RZ, 0xc0, !PT ;  /* 0x0000040004ff7812 */ /* 0x040fe4000780c0ff */
[----:B------:R-:W-:Y:S01]  /*78ee0*/  LOP3.LUT P3, RZ, R4, 0x200, RZ, 0xc0, !PT ;  /* 0x0000020004ff7812 */ /* 0x000fe2000786c0ff */
[----:B------:R-:W2:Y:S01]  /*78ef0*/  LDL.LU.64 R16, [R1+0x910] ;  /* 0x0009100001107983 */ /* 0x000ea20000300a00 */
[----:B------:R-:W-:-:S02]  /*78f00*/  PRMT R18, R25, 0x7771, RZ ;  /* 0x0000777119127816 */ /* 0x000fc400000000ff */
[----:B------:R-:W-:-:S07]  /*78f10*/  LOP3.LUT P2, RZ, R4, 0x100, RZ, 0xc0, !PT ;  /* 0x0000010004ff7812 */ /* 0x000fce000784c0ff */
[----:B------:R0:W-:Y:S02]  /*78f20*/  @P0 STG.E.U8 desc[UR32][R8.64], R18 ;  /* 0x0000001208000986 */ /* 0x0001e4000c101120 */
[C---:B0-----:R-:W-:Y:S01]  /*78f30*/  PRMT R18, R25.reuse, 0x7772, RZ ;  /* 0x0000777219127816 */ /* 0x041fe200000000ff */
[----:B------:R-:W-:Y:S02]  /*78f40*/  IMAD.MOV.U32 R8, RZ, RZ, R6 ;  /* 0x000000ffff087224 */ /* 0x000fe400078e0006 */
[----:B------:R-:W2:Y:S04]  /*78f50*/  LDL.LU.64 R6, [R1+0x908] ;  /* 0x0009080001067983 */ /* 0x000ea80000300a00 */
[----:B------:R-:W2:Y:S04]  /*78f60*/  LDL.LU.64 R14, [R1+0x8e8] ;  /* 0x0008e800010e7983 */ /* 0x000ea80000300a00 */
[----:B------:R-:W2:Y:S04]  /*78f70*/  LDL.LU R9, [R1+0x184] ;  /* 0x0001840001097983 */ /* 0x000ea80000300800 */
[----:B---3--:R0:W-:Y:S02]  /*78f80*/  @P3 STG.E.U8 desc[UR32][R12.64], R18 ;  /* 0x000000120c003986 */ /* 0x0081e4000c101120 */
[----:B0-----:R-:W-:-:S02]  /*78f90*/  PRMT R18, R25, 0x7773, RZ ;  /* 0x0000777319127816 */ /* 0x001fc400000000ff */
[----:B------:R-:W3:Y:S04]  /*78fa0*/  LDL.LU.64 R12, [R1+0x8d8] ;  /* 0x0008d800010c7983 */ /* 0x000ee80000300a00 */
[----:B------:R-:W3:Y:S04]  /*78fb0*/  LDL.LU R19, [R1+0x198] ;  /* 0x0001980001137983 */ /* 0x000ee80000300800 */
[----:B----4-:R0:W-:Y:S04]  /*78fc0*/  @P2 STG.E.U8 desc[UR32][R10.64], R18 ;  /* 0x000000120a002986 */ /* 0x0101e8000c101120 */
[----:B0-----:R-:W4:Y:S04]  /*78fd0*/  LDL.LU.64 R10, [R1+0x8d0] ;  /* 0x0008d000010a7983 */ /* 0x001f280000300a00 */
[----:B------:R-:W2:Y:S04]  /*78fe0*/  LDL.LU R21, [R1+0x188] ;  /* 0x0001880001157983 */ /* 0x000ea80000300800 */
[----:B--2---:R0:W-:Y:S04]  /*78ff0*/  STL [R1+0x2160], R21 ;  /* 0x0021601501007387 */ /* 0x0041e80000100800 */
[----:B0-----:R-:W2:Y:S04]  /*79000*/  LDL.LU.64 R20, [R1+0x898] ;  /* 0x0008980001147983 */ /* 0x001ea80000300a00 */
[----:B--2---:R0:W-:Y:S04]  /*79010*/  STL.64 [R1+0x2168], R20 ;  /* 0x0021681401007387 */ /* 0x0041e80000100a00 */
[----:B0-----:R-:W2:Y:S01]  /*79020*/  LDL.LU.64 R20, [R1+0x8a8] ;  /* 0x0008a80001147983 */ /* 0x001ea20000300a00 */
        /* <DEDUP_REMOVED lines=17> */
[----:B--2---:R0:W-:Y:S04]  /*79140*/  STL.64 [R1+0x2170], R20 ;  /* 0x0021701401007387 */ /* 0x0041e80000100a00 */
[----:B0-----:R-:W2:Y:S06]  /*79150*/  LDL.LU.64 R20, [R1+0x8c8] ;  /* 0x0008c80001147983 */ /* 0x001eac0000300a00 */
[----:B------:R-:W-:-:S02]  /*79160*/  @P6 LOP3.LUT R2, R2, 0x2000000, RZ, 0xfc, !PT ;  /* 0x0200000002026812 */ /* 0x000fc400078efcff */
[----:B------:R-:W-:Y:S02]  /*79170*/  LOP3.LUT P6, RZ, R4, 0x8, RZ, 0xc0, !PT ;  /* 0x0000000804ff7812 */ /* 0x000fe400078cc0ff */
[----:B------:R-:W-:Y:S02]  /*79180*/  LOP3.LUT R2, R2, 0xfbffffff, RZ, 0xc0, !PT ;  /* 0xfbffffff02027812 */ /* 0x000fe400078ec0ff */
[----:B------:R-:W-:-:S09]  /*79190*/  LOP3.LUT P1, RZ, R4, 0x80, RZ, 0xc0, !PT ;  /* 0x0000008004ff7812 */ /* 0x000fd2000782c0ff */
[----:B------:R-:W-:Y:S02]  /*791a0*/  @P6 LOP3.LUT R2, R2, 0x4000000, RZ, 0xfc, !PT ;  /* 0x0400000002026812 */ /* 0x000fe400078efcff */
[C---:B------:R-:W-:Y:S02]  /*791b0*/  LOP3.LUT P6, RZ, R4.reuse, 0x10, RZ, 0xc0, !PT ;  /* 0x0000001004ff7812 */ /* 0x040fe400078cc0ff */
[----:B------:R-:W-:Y:S02]  /*791c0*/  LOP3.LUT P0, RZ, R4, 0x40, RZ, 0xc0, !PT ;  /* 0x0000004004ff7812 */ /* 0x000fe4000780c0ff */
[----:B------:R-:W-:Y:S02]  /*791d0*/  LOP3.LUT R2, R2, 0xf7ffffff, RZ, 0xc0, !PT ;  /* 0xf7ffffff02027812 */ /* 0x000fe400078ec0ff */
[----:B------:R-:W-:-:S05]  /*791e0*/  PRMT R18, R9, 0x7770, RZ ;  /* 0x0000777009127816 */ /* 0x000fca00000000ff */
[----:B------:R0:W-:Y:S02]  /*791f0*/  @P1 STG.E.U8 desc[UR32][R16.64], R18 ;  /* 0x0000001210001986 */ /* 0x0001e4000c101120 */
[----:B------:R-:W-:Y:S02]  /*79200*/  @P6 LOP3.LUT R2, R2, 0x8000000, RZ, 0xfc, !PT ;  /* 0x0800000002026812 */ /* 0x000fe400078efcff */
[----:B------:R-:W-:Y:S02]  /*79210*/  LOP3.LUT P6, RZ, R4, 0x20, RZ, 0xc0, !PT ;  /* 0x0000002004ff7812 */ /* 0x000fe400078cc0ff */
[----:B0-----:R-:W-:-:S05]  /*79220*/  PRMT R18, R9, 0x7771, RZ ;  /* 0x0000777109127816 */ /* 0x001fca00000000ff */
[----:B------:R0:W-:Y:S02]  /*79230*/  @P0 STG.E.U8 desc[UR32][R6.64], R18 ;  /* 0x0000001206000986 */ /* 0x0001e4000c101120 */
[----:B0-----:R-:W-:Y:S02]  /*79240*/  PRMT R18, R9, 0x7772, RZ ;  /* 0x0000777209127816 */ /* 0x001fe400000000ff */
[----:B------:R-:W2:Y:S04]  /*79250*/  LDL.LU.64 R6, [R1+0x890] ;  /* 0x0008900001067983 */ /* 0x000ea80000300a00 */
[----:B------:R0:W-:Y:S01]  /*79260*/  @P6 STG.E.U8 desc[UR32][R14.64], R18 ;  /* 0x000000120e006986 */ /* 0x0001e2000c101120 */
        /* <DEDUP_REMOVED lines=8> */
[----:B------:R-:W3:Y:S01]  /*792f0*/  LDL.LU.64 R16, [R1+0x848] ;  /* 0x0008480001107983 */ /* 0x000ee20000300a00 */
[----:B0-----:R-:W-:-:S03]  /*79300*/  PRMT R18, R19, 0x7770, RZ ;  /* 0x0000777013127816 */ /* 0x001fc600000000ff */
[----:B------:R-:W3:Y:S04]  /*79310*/  LDL.LU.64 R14, [R1+0x828] ;  /* 0x00082800010e7983 */ /* 0x000ee80000300a00 */
[----:B----4-:R0:W-:Y:S01]  /*79320*/  @P6 STG.E.U8 desc[UR32][R10.64], R18 ;  /* 0x000000120a006986 */ /* 0x0101e2000c101120 */
[----:B------:R-:W-:-:S03]  /*79330*/  LOP3.LUT P6, RZ, R2, 0x2000000, RZ, 0xc0, !PT ;  /* 0x0200000002ff7812 */ /* 0x000fc600078cc0ff */
[----:B------:R-:W4:Y:S04]  /*79340*/  LDL.LU.64 R12, [R1+0x818] ;  /* 0x00081800010c7983 */ /* 0x000f280000300a00 */
[----:B------:R-:W4:Y:S01]  /*79350*/  LDL.LU R9, [R1+0x18c] ;  /* 0x00018c0001097983 */ /* 0x000f220000300800 */
[----:B0-----:R-:W-:-:S03]  /*79360*/  PRMT R18, R19, 0x7771, RZ ;  /* 0x0000777113127816 */ /* 0x001fc600000000ff */
[----:B------:R-:W4:Y:S04]  /*79370*/  LDL.LU.64 R10, [R1+0x810] ;  /* 0x00081000010a7983 */ /* 0x000f280000300a00 */
[----:B--2---:R0:W-:Y:S04]  /*79380*/  @P6 STG.E.U8 desc[UR32][R20.64], R18 ;  /* 0x0000001214006986 */ /* 0x0041e8000c101120 */
[----:B0-----:R-:W2:Y:S01]  /*79390*/  LDL.LU.64 R20, [R1+0x2170] ;  /* 0x0021700001147983 */ /* 0x001ea20000300a00 */
[----:B------:R-:W-:Y:S02]  /*793a0*/  LOP3.LUT P6, RZ, R2, 0x1000000, RZ, 0xc0, !PT ;  /* 0x0100000002ff7812 */ /* 0x000fe400078cc0ff */
[----:B------:R-:W-:-:S11]  /*793b0*/  PRMT R18, R19, 0x7772, RZ ;  /* 0x0000777213127816 */ /* 0x000fd600000000ff */
[----:B--2---:R0:W-:Y:S04]  /*793c0*/  @P6 STG.E.U8 desc[UR32][R20.64], R18 ;  /* 0x0000001214006986 */ /* 0x0041e8000c101120 */
[----:B0-----:R-:W2:Y:S01]  /*793d0*/  LDL.LU.64 R20, [R1+0x2168] ;  /* 0x0021680001147983 */ /* 0x001ea20000300a00 */
[----:B------:R-:W-:Y:S02]  /*793e0*/  LOP3.LUT P6, RZ, R2, 0x800000, RZ, 0xc0, !PT ;  /* 0x0080000002ff7812 */ /* 0x000fe400078cc0ff */
[----:B------:R-:W-:-:S11]  /*793f0*/  PRMT R18, R19, 0x7773, RZ ;  /* 0x0000777313127816 */ /* 0x000fd600000000ff */
[----:B--2---:R0:W-:Y:S04]  /*79400*/  @P6 STG.E.U8 desc[UR32][R20.64], R18 ;  /* 0x0000001214006986 */ /* 0x0041e8000c101120 */
[----:B0-----:R-:W2:Y:S01]  /*79410*/  LDL.LU R21, [R1+0x2160] ;  /* 0x0021600001157983 */ /* 0x001ea20000300800 */
[----:B------:R-:W-:Y:S02]  /*79420*/  LOP3.LUT P6, RZ, R2, 0x400000, RZ, 0xc0, !PT ;  /* 0x0040000002ff7812 */ /* 0x000fe400078cc0ff */
[----:B------:R-:W-:Y:S02]  /*79430*/  LOP3.LUT P5, RZ, R5, 0x10000000, RZ, 0xc0, !PT ;  /* 0x1000000005ff7812 */ /* 0x000fe400078ac0ff */
[----:B--2---:R-:W-:-:S09]  /*79440*/  PRMT R18, R21, 0x7770, RZ ;  /* 0x0000777015127816 */ /* 0x004fd200000000ff */
[----:B------:R0:W-:Y:S04]  /*79450*/  @P6 STG.E.U8 desc[UR32][R6.64], R18 ;  /* 0x0000001206006986 */ /* 0x0001e8000c101120 */
[----:B0-----:R-:W2:Y:S01]  /*79460*/  LDL.LU.64 R6, [R1+0x2158] ;  /* 0x0021580001067983 */ /* 0x001ea20000300a00 */
[----:B------:R-:W-:Y:S02]  /*79470*/  LOP3.LUT P6, RZ, R2, 0x200000, RZ, 0xc0, !PT ;  /* 0x0020000002ff7812 */ /* 0x000fe400078cc0ff */
[----:B------:R-:W-:-:S11]  /*79480*/  PRMT R18, R21, 0x7771, RZ ;  /* 0x0000777115127816 */ /* 0x000fd600000000ff */
[----:B------:R0:W-:Y:S01]  /*79490*/  @P6 STG.E.U8 desc[UR32][R28.64], R18 ;  /* 0x000000121c006986 */ /* 0x0001e2000c101120 */
[----:B------:R-:W-:Y:S02]  /*794a0*/  LOP3.LUT P6, RZ, R2, 0x100000, RZ, 0xc0, !PT ;  /* 0x0010000002ff7812 */ /* 0x000fe400078cc0ff */
[----:B------:R-:W-:Y:S02]  /*794b0*/  LOP3.LUT P4, RZ, R5, 0x8000000, RZ, 0xc0, !PT ;  /* 0x0800000005ff7812 */ /* 0x000fe4000788c0ff */
[----:B0-----:R-:W-:-:S09]  /*794c0*/  PRMT R18, R21, 0x7772, RZ ;  /* 0x0000777215127816 */ /* 0x001fd200000000ff */
[----:B------:R0:W-:Y:S01]  /*794d0*/  @P6 STG.E.U8 desc[UR32][R22.64], R18 ;  /* 0x0000001216006986 */ /* 0x0001e2000c101120 */
[----:B------:R-:W-:Y:S02]  /*794e0*/  LOP3.LUT P3, RZ, R5, 0x4000000, RZ, 0xc0, !PT ;  /* 0x0400000005ff7812 */ /* 0x000fe4000786c0ff */
[----:B0-----:R-:W-:-:S05]  /*794f0*/  PRMT R18, R21, 0x7773, RZ ;  /* 0x0000777315127816 */ /* 0x001fca00000000ff */
[----:B------:R2:W-:Y:S01]  /*79500*/  @P5 STG.E.U8 desc[UR32][R26.64], R18 ;  /* 0x000000121a005986 */ /* 0x0005e2000c101120 */
[C---:B------:R-:W-:Y:S02]  /*79510*/  LOP3.LUT P2, RZ, R5.reuse, 0x2000000, RZ, 0xc0, !PT ;  /* 0x0200000005ff7812 */ /* 0x040fe4000784c0ff */
[C---:B------:R-:W-:Y:S02]  /*79520*/  LOP3.LUT P1, RZ, R5.reuse, 0x1000000, RZ, 0xc0, !PT ;  /* 0x0100000005ff7812 */ /* 0x040fe4000782c0ff */
[C---:B------:R-:W-:Y:S02]  /*79530*/  LOP3.LUT P0, RZ, R5.reuse, 0x800000, RZ, 0xc0, !PT ;  /* 0x0080000005ff7812 */ /* 0x040fe4000780c0ff */
[----:B------:R-:W-:Y:S02]  /*79540*/  LOP3.LUT P6, RZ, R5, 0x400, RZ, 0xc0, !PT ;  /* 0x0000040005ff7812 */ /* 0x000fe400078cc0ff */
[----:B------:R-:W-:Y:S02]  /*79550*/  LOP3.LUT R2, R2, 0xffffefff, RZ, 0xc0, !PT ;  /* 0xffffefff02027812 */ /* 0x000fe400078ec0ff */
[----:B--2---:R-:W-:-:S05]  /*79560*/  PRMT R18, R6, 0x7770, RZ ;  /* 0x0000777006127816 */ /* 0x004fca00000000ff */
[----:B---3--:R0:W-:Y:S02]  /*79570*/  @P4 STG.E.U8 desc[UR32][R24.64], R18 ;  /* 0x0000001218004986 */ /* 0x0081e4000c101120 */
[----:B0-----:R-:W-:-:S05]  /*79580*/  PRMT R18, R6, 0x7771, RZ ;  /* 0x0000777106127816 */ /* 0x001fca00000000ff */
[----:B------:R0:W-:Y:S02]  /*79590*/  @P3 STG.E.U8 desc[UR32][R16.64], R18 ;  /* 0x0000001210003986 */ /* 0x0001e4000c101120 */
[----:B0-----:R-:W-:-:S05]  /*795a0*/  PRMT R18, R6, 0x7772, RZ ;  /* 0x0000777206127816 */ /* 0x001fca00000000ff */
[----:B------:R0:W-:Y:S02]  /*795b0*/  @P2 STG.E.U8 desc[UR32][R14.64], R18 ;  /* 0x000000120e002986 */ /* 0x0001e4000c101120 */
[----:B0-----:R-:W-:Y:S02]  /*795c0*/  PRMT R18, R6, 0x7773, RZ ;  /* 0x0000777306127816 */ /* 0x001fe400000000ff */
[----:B------:R-:W2:Y:S04]  /*795d0*/  LDL.LU R6, [R1+0x2150] ;  /* 0x0021500001067983 */ /* 0x000ea80000300800 */
[----:B----4-:R0:W-:Y:S02]  /*795e0*/  @P1 STG.E.U8 desc[UR32][R12.64], R18 ;  /* 0x000000120c001986 */ /* 0x0101e4000c101120 */
[----:B0-----:R-:W-:-:S02]  /*795f0*/  PRMT R18, R9, 0x7770, RZ ;  /* 0x0000777009127816 */ /* 0x001fc400000000ff */
[----:B------:R-:W3:Y:S04]  /*79600*/  LDL.LU.64 R12, [R1+0x808] ;  /* 0x00080800010c7983 */ /* 0x000ee80000300a00 */
[----:B------:R0:W-:Y:S04]  /*79610*/  @P0 STG.E.U8 desc[UR32][R10.64], R18 ;  /* 0x000000120a000986 */ /* 0x0001e8000c101120 */
[----:B0-----:R-:W4:Y:S01]  /*79620*/  LDL.LU.64 R10, [R1+0x7e8] ;  /* 0x0007e800010a7983 */ /* 0x001f220000300a00 */
[----:B------:R-:W-:Y:S02]  /*79630*/  @P6 LOP3.LUT R2, R2, 0x1000, RZ, 0xfc, !PT ;  /* 0x0000100002026812 */ /* 0x000fe400078efcff */
[----:B------:R-:W-:Y:S01]  /*79640*/  LOP3.LUT P6, RZ, R5, 0x800, RZ, 0xc0, !PT ;  /* 0x0000080005ff7812 */ /* 0x000fe200078cc0ff */
[----:B------:R-:W2:Y:S01]  /*79650*/  LDL.LU.64 R24, [R1+0x7d8] ;  /* 0x0007d80001187983 */ /* 0x000ea20000300a00 */
[----:B------:R-:W-:-:S02]  /*79660*/  LOP3.LUT R2, R2, 0xffffdfff, RZ, 0xc0, !PT ;  /* 0xffffdfff02027812 */ /* 0x000fc400078ec0ff */
[C---:B------:R-:W-:Y:S01]  /*79670*/  LOP3.LUT P3, RZ, R5.reuse, 0x400000, RZ, 0xc0, !PT ;  /* 0x0040000005ff7812 */ /* 0x040fe2000786c0ff */
[----:B------:R-:W2:Y:S01]  /*79680*/  LDL.LU.64 R16, [R1+0x7d0] ;  /* 0x0007d00001107983 */ /* 0x000ea20000300a00 */
[----:B------:R-:W-:Y:S02]  /*79690*/  LOP3.LUT P2, RZ, R5, 0x200000, RZ, 0xc0, !PT ;  /* 0x0020000005ff7812 */ /* 0x000fe4000784c0ff */
[----:B------:R-:W-:Y:S01]  /*796a0*/  PRMT R18, R9, 0x7771, RZ ;  /* 0x0000777109127816 */ /* 0x000fe200000000ff */
[----:B------:R-:W2:Y:S04]  /*796b0*/  LDL.LU.64 R14, [R1+0x7c8] ;  /* 0x0007c800010e7983 */ /* 0x000ea80000300a00 */
[----:B------:R-:W-:Y:S01]  /*796c0*/  @P6 LOP3.LUT R2, R2, 0x2000, RZ, 0xfc, !PT ;  /* 0x0000200002026812 */ /* 0x000fe200078efcff */
[----:B------:R-:W2:Y:S01]  /*796d0*/  LDL.LU R19, [R1+0x170] ;  /* 0x0001700001137983 */ /* 0x000ea20000300800 */
        /* <DEDUP_REMOVED lines=22> */
[C---:B------:R-:W-:Y:S01]  /*79840*/  LOP3.LUT P6, RZ, R5.reuse, 0x40000, RZ, 0xc0, !PT ;  /* 0x0004000005ff7812 */ /* 0x040fe200078cc0ff */
[----:B---3--:R0:W-:Y:S01]  /*79850*/  @P3 STG.E.U8 desc[UR32][R12.64], R18 ;  /* 0x000000120c003986 */ /* 0x0081e2000c101120 */
[----:B------:R-:W-:Y:S02]  /*79860*/  LOP3.LUT P3, RZ, R5, 0x1, RZ, 0xc0, !PT ;  /* 0x0000000105ff7812 */ /* 0x000fe4000786c0ff */
[C---:B0-----:R-:W-:Y:S01]  /*79870*/  PRMT R18, R9.reuse, 0x7772, RZ ;  /* 0x0000777209127816 */ /* 0x041fe200000000ff */
[----:B------:R-:W3:Y:S04]  /*79880*/  LDL.LU.64 R12, [R1+0x7b8] ;  /* 0x0007b800010c7983 */ /* 0x000ee80000300a00 */
[----:B----4-:R0:W-:Y:S04]  /*79890*/  @P2 STG.E.U8 desc[UR32][R10.64], R18 ;  /* 0x000000120a002986 */ /* 0x0101e8000c101120 */
[----:B0-----:R-:W4:Y:S04]  /*798a0*/  LDL.LU.64 R10, [R1+0x7a0] ;  /* 0x0007a000010a7983 */ /* 0x001f280000300a00 */
[----:B------:R-:W4:Y:S04]  /*798b0*/  LDL.LU R26, [R1+0x160] ;  /* 0x00016000011a7983 */ /* 0x000f280000300800 */
[----:B------:R0:W-:Y:S04]  /*798c0*/  STL.64 [R1+0x2118], R4 ;  /* 0x0021180401007387 */ /* 0x0001e80000100a00 */
[----:B------:R-:W4:Y:S04]  /*798d0*/  LDL.LU R27, [R1+0x174] ;  /* 0x00017400011b7983 */ /* 0x000f280000300800 */
[----:B0-----:R-:W2:Y:S04]  /*798e0*/  LDL.LU.64 R4, [R1+0x760] ;  /* 0x0007600001047983 */ /* 0x001ea80000300a00 */
[----:B--2---:R0:W-:Y:S04]  /*798f0*/  STL.64 [R1+0x2138], R4 ;  /* 0x0021380401007387 */ /* 0x0041e80000100a00 */
[----:B0-----:R-:W2:Y:S04]  /*79900*/  LDL.LU.64 R4, [R1+0x780] ;  /* 0x0007800001047983 */ /* 0x001ea80000300a00 */
[----:B--2---:R0:W-:Y:S04]  /*79910*/  STL.64 [R1+0x2140], R4 ;  /* 0x0021400401007387 */ /* 0x0041e80000100a00 */
[----:B0-----:R-:W2:Y:S01]  /*79920*/  LDL.LU.64 R4, [R1+0x790] ;  /* 0x0007900001047983 */ /* 0x001ea20000300a00 */
[----:B------:R-:W-:-:S05]  /*79930*/  PRMT R18, R9, 0x7773, RZ ;  /* 0x0000777309127816 */ /* 0x000fca00000000ff */
[----:B------:R0:W-:Y:S02]  /*79940*/  @P1 STG.E.U8 desc[UR32][R24.64], R18 ;  /* 0x0000001218001986 */ /* 0x0001e4000c101120 */
[----:B0-----:R-:W-:-:S05]  /*79950*/  PRMT R18, R19, 0x7770, RZ ;  /* 0x0000777013127816 */ /* 0x001fca00000000ff */
[----:B------:R0:W-:Y:S02]  /*79960*/  @P0 STG.E.U8 desc[UR32][R16.64], R18 ;  /* 0x0000001210000986 */ /* 0x0001e4000c101120 */
[----:B0-----:R-:W-:-:S05]  /*79970*/  PRMT R18, R19, 0x7771, RZ ;  /* 0x0000777113127816 */ /* 0x001fca00000000ff */
[----:B------:R-:W-:Y:S04]  /*79980*/  @P6 STG.E.U8 desc[UR32][R14.64], R18 ;  /* 0x000000120e006986 */ /* 0x000fe8000c101120 */
[----:B--2---:R0:W-:Y:S04]  /*79990*/  STL.64 [R1+0x2148], R4 ;  /* 0x0021480401007387 */ /* 0x0041e80000100a00 */
[----:B0-----:R-:W2:Y:S01]  /*799a0*/  LDL.LU.64 R4, [R1+0x798] ;  /* 0x0007980001047983 */ /* 0x001ea20000300a00 */
[C---:B------:R-:W-:Y:S02]  /*799b0*/  LOP3.LUT P6, RZ, R2.reuse, 0x80000, RZ, 0xc0, !PT ;  /* 0x0008000002ff7812 */ /* 0x040fe400078cc0ff */
[----:B------:R-:W-:Y:S01]  /*799c0*/  PRMT R18, R19, 0x7772, RZ ;  /* 0x0000777213127816 */ /* 0x000fe200000000ff */
[----:B------:R-:W2:Y:S04]  /*799d0*/  LDL.LU.64 R28, [R1+0x758] ;  /* 0x00075800011c7983 */ /* 0x000ea80000300a00 */
[----:B------:R-:W2:Y:S04]  /*799e0*/  LDL.LU.64 R22, [R1+0x750] ;  /* 0x0007500001167983 */ /* 0x000ea80000300a00 */
[----:B------:R-:W2:Y:S04]  /*799f0*/  LDL.LU.64 R20, [R1+0x740] ;  /* 0x0007400001147983 */ /* 0x000ea80000300a00 */
[----:B---3--:R0:W-:Y:S01]  /*79a00*/  @P6 STG.E.U8 desc[UR32][R12.64], R18 ;  /* 0x000000120c006986 */ /* 0x0081e2000c101120 */
[----:B------:R-:W-:-:S03]  /*79a10*/  LOP3.LUT P6, RZ, R2, 0x40000, RZ, 0xc0, !PT ;  /* 0x0004000002ff7812 */ /* 0x000fc600078cc0ff */
[----:B------:R-:W3:Y:S04]  /*79a20*/  LDL.LU.64 R24, [R1+0x720] ;  /* 0x0007200001187983 */ /* 0x000ee80000300a00 */
[----:B------:R-:W3:Y:S01]  /*79a30*/  LDL.LU R9, [R1+0x164] ;  /* 0x0001640001097983 */ /* 0x000ee20000300800 */
[----:B0-----:R-:W-:-:S03]  /*79a40*/  PRMT R18, R19, 0x7773, RZ ;  /* 0x0000777313127816 */ /* 0x001fc600000000ff */
[----:B------:R-:W3:Y:S04]  /*79a50*/  LDL.LU.64 R16, [R1+0x718] ;  /* 0x0007180001107983 */ /* 0x000ee80000300a00 */
[----:B----4-:R0:W-:Y:S01]  /*79a60*/  @P6 STG.E.U8 desc[UR32][R10.64], R18 ;  /* 0x000000120a006986 */ /* 0x0101e2000c101120 */
[----:B------:R-:W-:-:S03]  /*79a70*/  LOP3.LUT P6, RZ, R2, 0x20000, RZ, 0xc0, !PT ;  /* 0x0002000002ff7812 */ /* 0x000fc600078cc0ff */
[----:B------:R-:W4:Y:S04]  /*79a80*/  LDL.LU.64 R14, [R1+0x710] ;  /* 0x00071000010e7983 */ /* 0x000f280000300a00 */
[----:B------:R-:W4:Y:S01]  /*79a90*/  LDL.LU.64 R12, [R1+0x700] ;  /* 0x00070000010c7983 */ /* 0x000f220000300a00 */
        /* <DEDUP_REMOVED lines=11> */
[----:B0-----:R-:W2:Y:S01]  /*79b50*/  LDL.LU.64 R4, [R1+0x2138] ;  /* 0x0021380001047983 */ /* 0x001ea20000300a00 */
[----:B------:R-:W-:Y:S02]  /*79b60*/  LOP3.LUT P6, RZ, R2, 0x4000, RZ, 0xc0, !PT ;  /* 0x0000400002ff7812 */ /* 0x000fe400078cc0ff */
[----:B------:R-:W-:Y:S02]  /*79b70*/  PRMT R18, R26, 0x7773, RZ ;  /* 0x000077731a127816 */ /* 0x000fe400000000ff */
[C---:B------:R-:W-:Y:S02]  /*79b80*/  LOP3.LUT P2, RZ, R6.reuse, 0x80000000, RZ, 0xc0, !PT ;  /* 0x8000000006ff7812 */ /* 0x040fe4000784c0ff */
[----:B------:R-:W-:-:S02]  /*79b90*/  LOP3.LUT P1, RZ, R6, 0x40000000, RZ, 0xc0, !PT ;  /* 0x4000000006ff7812 */ /* 0x000fc4000782c0ff */
[----:B------:R-:W-:-:S05]  /*79ba0*/  LOP3.LUT P0, RZ, R6, 0x4000000, RZ, 0xc0, !PT ;  /* 0x0400000006ff7812 */ /* 0x000fca000780c0ff */
[----:B--2---:R0:W-:Y:S01]  /*79bb0*/  @P6 STG.E.U8 desc[UR32][R4.64], R18 ;  /* 0x0000001204006986 */ /* 0x0041e2000c101120 */
        /* <DEDUP_REMOVED lines=13> */
[----:B----4-:R0:W-:Y:S02]  /*79c90*/  @P2 STG.E.U8 desc[UR32][R14.64], R18 ;  /* 0x000000120e002986 */ /* 0x0101e4000c101120 */
[----:B0-----:R-:W-:-:S05]  /*79ca0*/  PRMT R18, R9, 0x7772, RZ ;  /* 0x0000777209127816 */ /* 0x001fca00000000ff */
[----:B------:R0:W-:Y:S02]  /*79cb0*/  @P1 STG.E.U8 desc[UR32][R12.64], R18 ;  /* 0x000000120c001986 */ /* 0x0001e4000c101120 */
[----:B0-----:R-:W-:Y:S02]  /*79cc0*/  PRMT R18, R9, 0x7773, RZ ;  /* 0x0000777309127816 */ /* 0x001fe400000000ff */
[----:B------:R-:W2:Y:S04]  /*79cd0*/  LDL.LU.64 R12, [R1+0x6d8] ;  /* 0x0006d800010c7983 */ /* 0x000ea80000300a00 */
[----:B------:R0:W-:Y:S04]  /*79ce0*/  @P0 STG.E.U8 desc[UR32][R10.64], R18 ;  /* 0x000000120a000986 */ /* 0x0001e8000c101120 */
[----:B0-----:R-:W3:Y:S04]  /*79cf0*/  LDL.LU.64 R10, [R1+0x6d0] ;  /* 0x0006d000010a7983 */ /* 0x001ee80000300a00 */
[----:B------:R-:W4:Y:S04]  /*79d00*/  LDL.LU.64 R24, [R1+0x6c0] ;  /* 0x0006c00001187983 */ /* 0x000f280000300a00 */
[----:B------:R-:W2:Y:S01]  /*79d10*/  LDL.LU R9, [R1+0x178] ;  /* 0x0001780001097983 */ /* 0x000ea20000300800 */
[----:B------:R-:W-:-:S02]  /*79d20*/  LOP3.LUT P3, RZ, R6, 0x10000, RZ, 0xc0, !PT ;  /* 0x0001000006ff7812 */ /* 0x000fc4000786c0ff */
[----:B------:R-:W-:Y:S01]  /*79d30*/  LOP3.LUT P2, RZ, R6, 0x8000, RZ, 0xc0, !PT ;  /* 0x0000800006ff7812 */ /* 0x000fe2000784c0ff */
[----:B------:R-:W4:Y:S04]  /*79d40*/  LDL.LU.64 R16, [R1+0x6a0] ;  /* 0x0006a00001107983 */ /* 0x000f280000300a00 */
[----:B------:R-:W4:Y:S04]  /*79d50*/  LDL.LU.64 R14, [R1+0x698] ;  /* 0x00069800010e7983 */ /* 0x000f280000300a00 */
[----:B------:R-:W4:Y:S01]  /*79d60*/  LDL.LU R19, [R1+0x168] ;  /* 0x0001680001137983 */ /* 0x000f220000300800 */
[----:B--2---:R-:W-:-:S05]  /*79d70*/  PRMT R18, R9, 0x7770, RZ ;  /* 0x0000777009127816 */ /* 0x004fca00000000ff */
[----:B------:R0:W-:Y:S02]  /*79d80*/  @P3 STG.E.U8 desc[UR32][R12.64], R18 ;  /* 0x000000120c003986 */ /* 0x0001e4000c101120 */
[----:B0-----:R-:W-:Y:S02]  /*79d90*/  PRMT R18, R9, 0x7771, RZ ;  /* 0x0000777109127816 */ /* 0x001fe400000000ff */
[----:B------:R-:W2:Y:S04]  /*79da0*/  LDL.LU.64 R12, [R1+0x690] ;  /* 0x00069000010c7983 */ /* 0x000ea80000300a00 */
[----:B---3--:R0:W-:Y:S04]  /*79db0*/  @P2 STG.E.U8 desc[UR32][R10.64], R18 ;  /* 0x000000120a002986 */ /* 0x0081e8000c101120 */
[----:B0-----:R-:W3:Y:S04]  /*79dc0*/  LDL.LU.64 R10, [R1+0x680] ;  /* 0x00068000010a7983 */ /* 0x001ee80000300a00 */
[----:B------:R-:W4:Y:S04]  /*79dd0*/  LDL.LU R29, [R1+0x17c] ;  /* 0x00017c00011d7983 */ /* 0x000f280000300800 */
[----:B----4-:R0:W-:Y:S04]  /*79de0*/  STL [R1+0x2130], R29 ;  /* 0x0021301d01007387 */ /* 0x0101e80000100800 */
[----:B0-----:R-:W4:Y:S04]  /*79df0*/  LDL.LU.64 R28, [R1+0x660] ;  /* 0x00066000011c7983 */ /* 0x001f280000300a00 */
[----:B------:R-:W2:Y:S01]  /*79e00*/  LDL.LU.64 R4, [R1+0x640] ;  /* 0x0006400001047983 */ /* 0x000ea20000300a00 */
        /* <DEDUP_REMOVED lines=15> */
[----:B------:R-:W-:Y:S01]  /*79f00*/  LOP3.LUT P6, RZ, R6, 0x80, RZ, 0xc0, !PT ;  /* 0x0000008006ff7812 */ /* 0x000fe200078cc0ff */
[----:B--2---:R0:W-:Y:S04]  /*79f10*/  STL.64 [R1+0x2120], R4 ;  /* 0x0021200401007387 */ /* 0x0041e80000100a00 */
[----:B0-----:R-:W2:Y:S01]  /*79f20*/  LDL.LU.64 R4, [R1+0x650] ;  /* 0x0006500001047983 */ /* 0x001ea20000300a00 */
[----:B------:R-:W-:-:S07]  /*79f30*/  LOP3.LUT R2, R2, 0xfffffdff, RZ, 0xc0, !PT ;  /* 0xfffffdff02027812 */ /* 0x000fce00078ec0ff */
[----:B------:R-:W-:Y:S02]  /*79f40*/  @P6 LOP3.LUT R2, R2, 0x200, RZ, 0xfc, !PT ;  /* 0x0000020002026812 */ /* 0x000fe400078efcff */
        /* <DEDUP_REMOVED lines=13> */
[----:B0-----:R-:W-:-:S05]  /*7a020*/  PRMT R18, R19, 0x7770, RZ ;  /* 0x0000777013127816 */ /* 0x001fca00000000ff */
[----:B------:R0:W-:Y:S01]  /*7a030*/  @P6 STG.E.U8 desc[UR32][R14.64], R18 ;  /* 0x000000120e006986 */ /* 0x0001e2000c101120 */
[----:B------:R-:W-:Y:S02]  /*7a040*/  LOP3.LUT P6, RZ, R2, 0x800, RZ, 0xc0, !PT ;  /* 0x0000080002ff7812 */ /* 0x000fe400078cc0ff */
[----:B0-----:R-:W-:-:S11]  /*7a050*/  PRMT R18, R19, 0x7771, RZ ;  /* 0x0000777113127816 */ /* 0x001fd600000000ff */
[----:B------:R0:W-:Y:S01]  /*7a060*/  @P6 STG.E.U8 desc[UR32][R12.64], R18 ;  /* 0x000000120c006986 */ /* 0x0001e2000c101120 */
[----:B------:R-:W-:Y:S02]  /*7a070*/  LOP3.LUT P6, RZ, R2, 0x400, RZ, 0xc0, !PT ;  /* 0x0000040002ff7812 */ /* 0x000fe400078cc0ff */
[----:B0-----:R-:W-:-:S11]  /*7a080*/  PRMT R18, R19, 0x7772, RZ ;  /* 0x0000777213127816 */ /* 0x001fd600000000ff */
[----:B---3--:R0:W-:Y:S01]  /*7a090*/  @P6 STG.E.U8 desc[UR32][R10.64], R18 ;  /* 0x000000120a006986 */ /* 0x0081e2000c101120 */
[----:B------:R-:W-:Y:S02]  /*7a0a0*/  LOP3.LUT P6, RZ, R2, 0x200, RZ, 0xc0, !PT ;  /* 0x0000020002ff7812 */ /* 0x000fe400078cc0ff */
[----:B0-----:R-:W-:-:S11]  /*7a0b0*/  PRMT R18, R19, 0x7773, RZ ;  /* 0x0000777313127816 */ /* 0x001fd600000000ff */
[----:B----4-:R-:W-:Y:S04]  /*7a0c0*/  @P6 STG.E.U8 desc[UR32][R28.64], R18 ;  /* 0x000000121c006986 */ /* 0x010fe8000c101120 */
[----:B--2---:R0:W-:Y:S04]  /*7a0d0*/  STL.64 [R1+0x2128], R4 ;  /* 0x0021280401007387 */ /* 0x0041e80000100a00 */
[----:B0-----:R-:W2:Y:S04]  /*7a0e0*/  LDL.LU.64 R4, [R1+0x658] ;  /* 0x0006580001047983 */ /* 0x001ea80000300a00 */
[----:B------:R-:W3:Y:S04]  /*7a0f0*/  LDL.LU.64 R22, [R1+0x620] ;  /* 0x0006200001167983 */ /* 0x000ee80000300a00 */
[----:B------:R-:W4:Y:S04]  /*7a100*/  LDL.LU R9, [R1+0x16c] ;  /* 0x00016c0001097983 */ /* 0x000f280000300800 */
[----:B------:R-:W4:Y:S04]  /*7a110*/  LDL.LU.64 R20, [R1+0x618] ;  /* 0x0006180001147983 */ /* 0x000f280000300a00 */
[----:B------:R-:W4:Y:S04]  /*7a120*/  LDL.LU.64 R26, [R1+0x610] ;  /* 0x00061000011a7983 */ /* 0x000f280000300a00 */
[----:B------:R-:W4:Y:S04]  /*7a130*/  LDL.LU.64 R24, [R1+0x600] ;  /* 0x0006000001187983 */ /* 0x000f280000300a00 */
[----:B------:R-:W4:Y:S04]  /*7a140*/  LDL.LU.64 R16, [R1+0x5e0] ;  /* 0x0005e00001107983 */ /* 0x000f280000300a00 */
[----:B------:R-:W4:Y:S04]  /*7a150*/  LDL.LU.64 R14, [R1+0x5d8] ;  /* 0x0005d800010e7983 */ /* 0x000f280000300a00 */
[----:B------:R-:W4:Y:S04]  /*7a160*/  LDL.LU.64 R12, [R1+0x5d0] ;  /* 0x0005d000010c7983 */ /* 0x000f280000300a00 */
[----:B------:R-:W4:Y:S04]  /*7a170*/  LDL.LU.64 R10, [R1+0x5c0] ;  /* 0x0005c000010a7983 */ /* 0x000f280000300a00 */
[----:B------:R-:W2:Y:S01]  /*7a180*/  LDL.LU R29, [R1+0x2130] ;  /* 0x00213000011d7983 */ /* 0x000ea20000300800 */
[----:B------:R-:W-:-:S02]  /*7a190*/  LOP3.LUT P6, RZ, R2, 0x100, RZ, 0xc0, !PT ;  /* 0x0000010002ff7812 */ /* 0x000fc400078cc0ff */
[----:B--2---:R-:W-:-:S11]  /*7a1a0*/  PRMT R18, R29, 0x7770, RZ ;  /* 0x000077701d127816 */ /* 0x004fd600000000ff */
[----:B------:R0:W-:Y:S04]  /*7a1b0*/  @P6 STG.E.U8 desc[UR32][R4.64], R18 ;  /* 0x0000001204006986 */ /* 0x0001e8000c101120 */
        /* <DEDUP_REMOVED lines=13> */
[----:B--2---:R0:W-:Y:S01]  /*7a290*/  @P6 STG.E.U8 desc[UR32][R4.64], R18 ;  /* 0x0000001204006986 */ /* 0x0041e2000c101120 */
[C---:B------:R-:W-:Y:S02]  /*7a2a0*/  LOP3.LUT P6, RZ, R2.reuse, 0x20, RZ, 0xc0, !PT ;  /* 0x0000002002ff7812 */ /* 0x040fe400078cc0ff */
[----:B0-----:R-:W-:Y:S01]  /*7a2b0*/  PRMT R18, R29, 0x7773, RZ ;  /* 0x000077731d127816 */ /* 0x001fe200000000ff */
[----:B------:R-:W2:Y:S10]  /*7a2c0*/  LDL.LU.64 R4, [R1+0x2118] ;  /* 0x0021180001047983 */ /* 0x000eb40000300a00 */
[----:B---3--:R4:W-:Y:S01]  /*7a2d0*/  @P6 STG.E.U8 desc[UR32][R22.64], R18 ;  /* 0x0000001216006986 */ /* 0x0089e2000c101120 */
[----:B------:R-:W-:-:S02]  /*7a2e0*/  LOP3.LUT P6, RZ, R2, 0x10, RZ, 0xc0, !PT ;  /* 0x0000001002ff7812 */ /* 0x000fc400078cc0ff */
[----:B----4-:R-:W-:-:S11]  /*7a2f0*/  PRMT R18, R9, 0x7770, RZ ;  /* 0x0000777009127816 */ /* 0x010fd600000000ff */
        /* <DEDUP_REMOVED lines=9> */
[C---:B0-----:R-:W-:Y:S02]  /*7a390*/  PRMT R18, R7.reuse, 0x7771, RZ ;  /* 0x0000777107127816 */ /* 0x041fe400000000ff */
[----:B------:R-:W3:Y:S04]  /*7a3a0*/  LDL.LU.64 R14, [R1+0x5b8] ;  /* 0x0005b800010e7983 */ /* 0x000ee80000300a00 */
[----:B------:R0:W-:Y:S02]  /*7a3b0*/  @P1 STG.E.U8 desc[UR32][R12.64], R18 ;  /* 0x000000120c001986 */ /* 0x0001e4000c101120 */
[----:B0-----:R-:W-:-:S02]  /*7a3c0*/  PRMT R18, R7, 0x7772, RZ ;  /* 0x0000777207127816 */ /* 0x001fc400000000ff */
[----:B------:R-:W4:Y:S04]  /*7a3d0*/  LDL.LU.64 R12, [R1+0x5b0] ;  /* 0x0005b000010c7983 */ /* 0x000f280000300a00 */
[----:B------:R-:W4:Y:S04]  /*7a3e0*/  LDL.LU.64 R26, [R1+0x5a8] ;  /* 0x0005a800011a7983 */ /* 0x000f280000300a00 */
[----:B------:R0:W-:Y:S04]  /*7a3f0*/  @P0 STG.E.U8 desc[UR32][R10.64], R18 ;  /* 0x000000120a000986 */ /* 0x0001e8000c101120 */
[----:B------:R-:W4:Y:S04]  /*7a400*/  LDL.LU.64 R24, [R1+0x588] ;  /* 0x0005880001187983 */ /* 0x000f280000300a00 */
[----:B0-----:R-:W4:Y:S01]  /*7a410*/  LDL.LU R10, [R1+0x140] ;  /* 0x00014000010a7983 */ /* 0x001f220000300800 */
[----:B------:R-:W-:-:S02]  /*7a420*/  LOP3.LUT P3, RZ, R6, 0x800000, RZ, 0xc0, !PT ;  /* 0x0080000006ff7812 */ /* 0x000fc4000786c0ff */
[----:B------:R-:W-:Y:S01]  /*7a430*/  LOP3.LUT P2, RZ, R6, 0x1000000, RZ, 0xc0, !PT ;  /* 0x0100000006ff7812 */ /* 0x000fe2000784c0ff */
[----:B------:R-:W-:Y:S01]  /*7a440*/  IMAD.MOV.U32 R9, RZ, RZ, R8 ;  /* 0x000000ffff097224 */ /* 0x000fe200078e0008 */
[----:B------:R-:W-:Y:S01]  /*7a450*/  PRMT R18, R7, 0x7773, RZ ;  /* 0x0000777307127816 */ /* 0x000fe200000000ff */
[----:B------:R-:W4:Y:S04]  /*7a460*/  LDL.LU.64 R16, [R1+0x578] ;  /* 0x0005780001107983 */ /* 0x000f280000300a00 */
[----:B------:R-:W4:Y:S04]  /*7a470*/  LDL.LU R8, [R1+0x154] ;  /* 0x0001540001087983 */ /* 0x000f280000300800 */
[----:B--2---:R-:W-:Y:S04]  /*7a480*/  STL.64 [R1+0x20c0], R4 ;  /* 0x0020c00401007387 */ /* 0x004fe80000100a00 */
[----:B------:R-:W2:Y:S04]  /*7a490*/  LDL.LU R7, [R1+0x2110] ;  /* 0x0021100001077983 */ /* 0x000ea80000300800 */
[----:B---3--:R0:W-:Y:S04]  /*7a4a0*/  @P3 STG.E.U8 desc[UR32][R14.64], R18 ;  /* 0x000000120e003986 */ /* 0x0081e8000c101120 */
[----:B0-----:R-:W3:Y:S01]  /*7a4b0*/  LDL.LU.64 R14, [R1+0x570] ;  /* 0x00057000010e7983 */ /* 0x001ee20000300a00 */
[----:B----4-:R-:W-:-:S05]  /*7a4c0*/  PRMT R18, R10, 0x7770, RZ ;  /* 0x000077700a127816 */ /* 0x010fca00000000ff */
[----:B------:R0:W-:Y:S04]  /*7a4d0*/  @P2 STG.E.U8 desc[UR32][R12.64], R18 ;  /* 0x000000120c002986 */ /* 0x0001e8000c101120 */
[----:B0-----:R-:W4:Y:S04]  /*7a4e0*/  LDL.LU.64 R12, [R1+0x568] ;  /* 0x00056800010c7983 */ /* 0x001f280000300a00 */
[----:B------:R-:W2:Y:S04]  /*7a4f0*/  LDL.LU R29, [R1+0x144] ;  /* 0x00014400011d7983 */ /* 0x000ea80000300800 */
[----:B--2---:R0:W-:Y:S04]  /*7a500*/  STL [R1+0x2100], R29 ;  /* 0x0021001d01007387 */ /* 0x0041e80000100800 */
        /* <DEDUP_REMOVED lines=19> */
[----:B0-----:R-:W2:Y:S04]  /*7a640*/  LDL.LU.64 R28, [R1+0x548] ;  /* 0x00054800011c7983 */ /* 0x001ea80000300a00 */
[----:B------:R-:W2:Y:S02]  /*7a650*/  LDL.LU.64 R18, [R1+0x528] ;  /* 0x0005280001127983 */ /* 0x000ea40000300a00 */
[----:B------:R-:W-:-:S02]  /*7a660*/  @P6 LOP3.LUT R2, R2, 0x2, RZ, 0xfc, !PT ;  /* 0x0000000202026812 */ /* 0x000fc400078efcff */
[----:B------:R-:W-:Y:S02]  /*7a670*/  LOP3.LUT P6, RZ, R5, 0x2, RZ, 0xc0, !PT ;  /* 0x0000000205ff7812 */ /* 0x000fe400078cc0ff */
[----:B------:R-:W-:Y:S02]  /*7a680*/  LOP3.LUT R2, R2, 0xfffffffb, RZ, 0xc0, !PT ;  /* 0xfffffffb02027812 */ /* 0x000fe400078ec0ff */
[----:B------:R-:W-:-:S09]  /*7a690*/  LOP3.LUT P1, RZ, R6, 0x2000000, RZ, 0xc0, !PT ;  /* 0x0200000006ff7812 */ /* 0x000fd2000782c0ff */
[----:B------:R-:W-:Y:S02]  /*7a6a0*/  @P6 LOP3.LUT R2, R2, 0x4, RZ, 0xfc, !PT ;  /* 0x0000000402026812 */ /* 0x000fe400078efcff */
[----:B------:R-:W-:Y:S02]  /*7a6b0*/  LOP3.LUT P6, RZ, R6, 0x20000000, RZ, 0xc0, !PT ;  /* 0x2000000006ff7812 */ /* 0x000fe400078cc0ff */
[----:B------:R-:W-:Y:S02]  /*7a6c0*/  LOP3.LUT R2, R2, 0xfffffff7, RZ, 0xc0, !PT ;  /* 0xfffffff702027812 */ /* 0x000fe400078ec0ff */
[C---:B------:R-:W-:Y:S02]  /*7a6d0*/  LOP3.LUT P0, RZ, R6.reuse, 0x8000000, RZ, 0xc0, !PT ;  /* 0x0800000006ff7812 */ /* 0x040fe4000780c0ff */
[C---:B------:R-:W-:Y:S02]  /*7a6e0*/  LOP3.LUT P5, RZ, R6.reuse, 0x8, RZ, 0xc0, !PT ;  /* 0x0000000806ff7812 */ /* 0x040fe400078ac0ff */
[----:B------:R-:W-:-:S02]  /*7a6f0*/  LOP3.LUT P4, RZ, R6, 0x10, RZ, 0xc0, !PT ;  /* 0x0000001006ff7812 */ /* 0x000fc4000788c0ff */
[C---:B------:R-:W-:Y:S02]  /*7a700*/  LOP3.LUT P3, RZ, R6.reuse, 0x2, RZ, 0xc0, !PT ;  /* 0x0000000206ff7812 */ /* 0x040fe4000786c0ff */
[----:B------:R-:W-:Y:S02]  /*7a710*/  LOP3.LUT P2, RZ, R6, 0x1, RZ, 0xc0, !PT ;  /* 0x0000000106ff7812 */ /* 0x000fe4000784c0ff */
[----:B------:R-:W-:Y:S02]  /*7a720*/  @P6 LOP3.LUT R2, R2, 0x8, RZ, 0xfc, !PT ;  /* 0x0000000802026812 */ /* 0x000fe400078efcff */
[----:B------:R-:W-:Y:S02]  /*7a730*/  LOP3.LUT P6, RZ, R6, 0x10000000, RZ, 0xc0, !PT ;  /* 0x1000000006ff7812 */ /* 0x000fe400078cc0ff */
[----:B------:R-:W-:-:S05]  /*7a740*/  PRMT R6, R10, 0x7771, RZ ;  /* 0x000077710a067816 */ /* 0x000fca00000000ff */
[----:B------:R0:W-:Y:S02]  /*7a750*/  @P1 STG.E.U8 desc[UR32][R26.64], R6 ;  /* 0x000000061a001986 */ /* 0x0001e4000c101120 */
[----:B0-----:R-:W-:-:S05]  /*7a760*/  PRMT R6, R10, 0x7772, RZ ;  /* 0x000077720a067816 */ /* 0x001fca00000000ff */
[----:B------:R0:W-:Y:S02]  /*7a770*/  @P0 STG.E.U8 desc[UR32][R24.64], R6 ;  /* 0x0000000618000986 */ /* 0x0001e4000c101120 */
[----:B0-----:R-:W-:-:S05]  /*7a780*/  PRMT R6, R10, 0x7773, RZ ;  /* 0x000077730a067816 */ /* 0x001fca00000000ff */
[----:B------:R0:W-:Y:S01]  /*7a790*/  @P6 STG.E.U8 desc[UR32][R16.64], R6 ;  /* 0x0000000610006986 */ /* 0x0001e2000c101120 */
[----:B------:R-:W-:Y:S02]  /*7a7a0*/  LOP3.LUT P6, RZ, R2, 0x8, RZ, 0xc0, !PT ;  /* 0x0000000802ff7812 */ /* 0x000fe400078cc0ff */
[----:B0-----:R-:W-:-:S11]  /*7a7b0*/  PRMT R6, R8, 0x7770, RZ ;  /* 0x0000777008067816 */ /* 0x001fd600000000ff */
[----:B---3--:R0:W-:Y:S01]  /*7a7c0*/  @P6 STG.E.U8 desc[UR32][R14.64], R6 ;  /* 0x000000060e006986 */ /* 0x0081e2000c101120 */
[----:B------:R-:W-:Y:S02]  /*7a7d0*/  LOP3.LUT P6, RZ, R2, 0x4, RZ, 0xc0, !PT ;  /* 0x0000000402ff7812 */ /* 0x000fe400078cc0ff */
[----:B0-----:R-:W-:-:S11]  /*7a7e0*/  PRMT R6, R8, 0x7771, RZ ;  /* 0x0000777108067816 */ /* 0x001fd600000000ff */
[----:B----4-:R0:W-:Y:S01]  /*7a7f0*/  @P6 STG.E.U8 desc[UR32][R12.64], R6 ;  /* 0x000000060c006986 */ /* 0x0101e2000c101120 */
[----:B------:R-:W-:Y:S02]  /*7a800*/  LOP3.LUT P6, RZ, R2, 0x2, RZ, 0xc0, !PT ;  /* 0x0000000202ff7812 */ /* 0x000fe400078cc0ff */
[----:B0-----:R-:W-:Y:S01]  /*7a810*/  PRMT R6, R8, 0x7772, RZ ;  /* 0x0000777208067816 */ /* 0x001fe200000000ff */
[----:B--2---:R0:W-:Y:S04]  /*7a820*/  STL.64 [R1+0x20f8], R18 ;  /* 0x0020f81201007387 */ /* 0x0041e80000100a00 */
[----:B0-----:R-:W2:Y:S04]  /*7a830*/  LDL.LU.64 R18, [R1+0x530] ;  /* 0x0005300001127983 */ /* 0x001ea80000300a00 */
[----:B------:R-:W3:Y:S04]  /*7a840*/  LDL.LU R11, [R1+0x158] ;  /* 0x00015800010b7983 */ /* 0x000ee80000300800 */
[----:B------:R-:W4:Y:S04]  /*7a850*/  LDL.LU.64 R4, [R1+0x508] ;  /* 0x0005080001047983 */ /* 0x000f280000300a00 */
[----:B------:R-:W3:Y:S04]  /*7a860*/  LDL.LU.64 R22, [R1+0x4f8] ;  /* 0x0004f80001167983 */ /* 0x000ee80000300a00 */
[----:B------:R-:W3:Y:S04]  /*7a870*/  LDL.LU.64 R20, [R1+0x4f0] ;  /* 0x0004f00001147983 */ /* 0x000ee80000300a00 */
[----:B------:R-:W3:Y:S04]  /*7a880*/  LDL.LU.64 R26, [R1+0x4e8] ;  /* 0x0004e800011a7983 */ /* 0x000ee80000300a00 */
[----:B------:R-:W3:Y:S04]  /*7a890*/  LDL.LU R10, [R1+0x148] ;  /* 0x00014800010a7983 */ /* 0x000ee80000300800 */
[----:B------:R-:W3:Y:S04]  /*7a8a0*/  LDL.LU.64 R24, [R1+0x4c8] ;  /* 0x0004c80001187983 */ /* 0x000ee80000300a00 */
[----:B------:R-:W3:Y:S04]  /*7a8b0*/  LDL.LU.64 R16, [R1+0x4b8] ;  /* 0x0004b80001107983 */ /* 0x000ee80000300a00 */
[----:B------:R-:W3:Y:S04]  /*7a8c0*/  LDL.LU.64 R14, [R1+0x4b0] ;  /* 0x0004b000010e7983 */ /* 0x000ee80000300a00 */
[----:B------:R-:W3:Y:S04]  /*7a8d0*/  LDL.LU.64 R12, [R1+0x4a8] ;  /* 0x0004a800010c7983 */ /* 0x000ee80000300a00 */
[----:B------:R0:W-:Y:S04]  /*7a8e0*/  @P6 STG.E.U8 desc[UR32][R28.64], R6 ;  /* 0x000000061c006986 */ /* 0x0001e8000c101120 */
[----:B0-----:R-:W2:Y:S01]  /*7a8f0*/  LDL.LU.64 R28, [R1+0x2108] ;  /* 0x00210800011c7983 */ /* 0x001ea20000300a00 */
[----:B------:R-:W-:-:S02]  /*7a900*/  LOP3.LUT P6, RZ, R2, 0x1, RZ, 0xc0, !PT ;  /* 0x0000000102ff7812 */ /* 0x000fc400078cc0ff */
[----:B------:R-:W-:Y:S02]  /*7a910*/  PRMT R2, R8, 0x7773, RZ ;  /* 0x0000777308027816 */ /* 0x000fe400000000ff */
[----:B------:R-:W3:Y:S09]  /*7a920*/  LDL.LU R8, [R1+0x2104] ;  /* 0x0021040001087983 */ /* 0x000ef20000300800 */
[----:B--2---:R0:W-:Y:S04]  /*7a930*/  @P6 STG.E.U8 desc[UR32][R28.64], R2 ;  /* 0x000000021c006986 */ /* 0x0041e8000c101120 */
[----:B0-----:R-:W2:Y:S01]  /*7a940*/  LDL.LU R29, [R1+0x2100] ;  /* 0x00210000011d7983 */ /* 0x001ea20000300800 */
[----:B------:R-:W-:-:S02]  /*7a950*/  LOP3.LUT P6, RZ, R3, 0x80000000, RZ, 0xc0, !PT ;  /* 0x8000000003ff7812 */ /* 0x000fc400078cc0ff */
[----:B--2---:R-:W-:-:S11]  /*7a960*/  PRMT R2, R29, 0x7770, RZ ;  /* 0x000077701d027816 */ /* 0x004fd600000000ff */
[----:B------:R0:W-:Y:S04]  /*7a970*/  @P6 STG.E.U8 desc[UR32][R18.64], R2 ;  /* 0x0000000212006986 */ /* 0x0001e8000c101120 */
[----:B0-----:R-:W2:Y:S01]  /*7a980*/  LDL.LU.64 R18, [R1+0x20f8] ;  /* 0x0020f80001127983 */ /* 0x001ea20000300a00 */
[----:B------:R-:W-:Y:S02]  /*7a990*/  LOP3.LUT P6, RZ, R3, 0x40000000, RZ, 0xc0, !PT ;  /* 0x4000000003ff7812 */ /* 0x000fe400078cc0ff */
[----:B------:R-:W-:Y:S02]  /*7a9a0*/  PRMT R2, R29, 0x7771, RZ ;  /* 0x000077711d027816 */ /* 0x000fe400000000ff */
[C---:B------:R-:W-:Y:S02]  /*7a9b0*/  LOP3.LUT P1, RZ, R7.reuse, 0x80000000, RZ, 0xc0, !PT ;  /* 0x8000000007ff7812 */ /* 0x040fe4000782c0ff */
[----:B------:R-:W-:-:S07]  /*7a9c0*/  LOP3.LUT P0, RZ, R7, 0x40000000, RZ, 0xc0, !PT ;  /* 0x4000000007ff7812 */ /* 0x000fce000780c0ff */
[----:B--2---:R0:W-:Y:S01]  /*7a9d0*/  @P6 STG.E.U8 desc[UR32][R18.64], R2 ;  /* 0x0000000212006986 */ /* 0x0041e2000c101120 */
[----:B------:R-:W-:Y:S02]  /*7a9e0*/  LOP3.LUT P6, RZ, R3, 0x20000000, RZ, 0xc0, !PT ;  /* 0x2000000003ff7812 */ /* 0x000fe400078cc0ff */
[----:B0-----:R-:W-:-:S11]  /*7a9f0*/  PRMT R2, R29, 0x7772, RZ ;  /* 0x000077721d027816 */ /* 0x001fd600000000ff */
[----:B----4-:R0:W-:Y:S01]  /*7aa00*/  @P6 STG.E.U8 desc[UR32][R4.64], R2 ;  /* 0x0000000204006986 */ /* 0x0101e2000c101120 */
[----:B------:R-:W-:Y:S02]  /*7aa10*/  LOP3.LUT P6, RZ, R3, 0x10000000, RZ, 0xc0, !PT ;  /* 0x1000000003ff7812 */ /* 0x000fe400078cc0ff */
[----:B0-----:R-:W-:-:S11]  /*7aa20*/  PRMT R2, R29, 0x7773, RZ ;  /* 0x000077731d027816 */ /* 0x001fd600000000ff */
[----:B---3--:R0:W-:Y:S02]  /*7aa30*/  @P6 STG.E.U8 desc[UR32][R22.64], R2 ;  /* 0x0000000216006986 */ /* 0x0081e4000c101120 */
[----:B0-----:R-:W-:-:S05]  /*7aa40*/  PRMT R2, R11, 0x7770, RZ ;  /* 0x000077700b027816 */ /* 0x001fca00000000ff */
[----:B------:R0:W-:Y:S02]  /*7aa50*/  @P5 STG.E.U8 desc[UR32][R20.64], R2 ;  /* 0x0000000214005986 */ /* 0x0001e4000c101120 */
[C---:B0-----:R-:W-:Y:S02]  /*7aa60*/  PRMT R2, R11.reuse, 0x7771, RZ ;  /* 0x000077710b027816 */ /* 0x041fe400000000ff */
[----:B------:R-:W2:Y:S04]  /*7aa70*/  LDL.LU.64 R20, [R1+0x488] ;  /* 0x0004880001147983 */ /* 0x000ea80000300a00 */
        /* <DEDUP_REMOVED lines=8> */
[----:B------:R0:W-:Y:S04]  /*7ab00*/  @P0 STG.E.U8 desc[UR32][R12.64], R2 ;  /* 0x000000020c000986 */ /* 0x0001e8000c101120 */
[----:B0-----:R-:W3:Y:S01]  /*7ab10*/  LDL.LU.64 R12, [R1+0x478] ;  /* 0x00047800010c7983 */ /* 0x001ee20000300a00 */
[C---:B------:R-:W-:Y:S02]  /*7ab20*/  LOP3.LUT P3, RZ, R7.reuse, 0x20000000, RZ, 0xc0, !PT ;  /* 0x2000000007ff7812 */ /* 0x040fe4000786c0ff */
[----:B------:R-:W-:Y:S01]  /*7ab30*/  LOP3.LUT P2, RZ, R7, 0x10000000, RZ, 0xc0, !PT ;  /* 0x1000000007ff7812 */ /* 0x000fe2000784c0ff */
[----:B------:R-:W4:Y:S01]  /*7ab40*/  LDL.LU.64 R26, [R1+0x470] ;  /* 0x00047000011a7983 */ /* 0x000f220000300a00 */
[----:B------:R-:W-:Y:S01]  /*7ab50*/  PRMT R2, R10, 0x7772, RZ ;  /* 0x000077720a027816 */ /* 0x000fe200000000ff */
[----:B------:R-:W-:-:S02]  /*7ab60*/  IMAD.MOV.U32 R11, RZ, RZ, R9 ;  /* 0x000000ffff0b7224 */ /* 0x000fc400078e0009 */
[----:B------:R-:W4:Y:S04]  /*7ab70*/  LDL.LU.64 R24, [R1+0x468] ;  /* 0x0004680001187983 */ /* 0x000f280000300a00 */
[----:B------:R-:W4:Y:S04]  /*7ab80*/  LDL.LU.64 R16, [R1+0x448] ;  /* 0x0004480001107983 */ /* 0x000f280000300a00 */
[----:B------:R-:W4:Y:S04]  /*7ab90*/  LDL.LU R9, [R1+0x15c] ;  /* 0x00015c0001097983 */ /* 0x000f280000300800 */
[----:B------:R-:W4:Y:S04]  /*7aba0*/  LDL.LU.64 R14, [R1+0x438] ;  /* 0x00043800010e7983 */ /* 0x000f280000300a00 */
[----:B------:R-:W4:Y:S04]  /*7abb0*/  LDL.LU R6, [R1+0x14c] ;  /* 0x00014c0001067983 */ /* 0x000f280000300800 */
[----:B--2---:R0:W-:Y:S02]  /*7abc0*/  @P3 STG.E.U8 desc[UR32][R20.64], R2 ;  /* 0x0000000214003986 */ /* 0x0041e4000c101120 */
[----:B0-----:R-:W-:-:S05]  /*7abd0*/  PRMT R2, R10, 0x7773, RZ ;  /* 0x000077730a027816 */ /* 0x001fca00000000ff */
[----:B---3--:R0:W-:Y:S04]  /*7abe0*/  @P2 STG.E.U8 desc[UR32][R12.64], R2 ;  /* 0x000000020c002986 */ /* 0x0081e8000c101120 */
[----:B0-----:R-:W2:Y:S04]  /*7abf0*/  LDL.LU.64 R12, [R1+0x430] ;  /* 0x00043000010c7983 */ /* 0x001ea80000300a00 */
[----:B------:R-:W3:Y:S04]  /*7ac00*/  LDL.LU.64 R18, [R1+0x3f8] ;  /* 0x0003f80001127983 */ /* 0x000ee80000300a00 */
        /* <DEDUP_REMOVED lines=23> */
[----:B------:R-:W3:Y:S01]  /*7ad80*/  LDL.LU R10, [R1+0x130] ;  /* 0x00013000010a7983 */ /* 0x000ee20000300800 */
[----:B------:R-:W-:Y:S02]  /*7ad90*/  LOP3.LUT R3, R3, 0xfbffffff, RZ, 0xc0, !PT ;  /* 0xfbffffff03037812 */ /* 0x000fe400078ec0ff */
[C---:B------:R-:W-:Y:S01]  /*7ada0*/  LOP3.LUT P1, RZ, R7.reuse, 0x8000000, RZ, 0xc0, !PT ;  /* 0x0800000007ff7812 */ /* 0x040fe2000782c0ff */
[----:B------:R-:W3:Y:S01]  /*7adb0*/  LDL.LU.64 R4, [R1+0x3f0] ;  /* 0x0003f00001047983 */ /* 0x000ee20000300a00 */
[----:B------:R-:W-:Y:S02]  /*7adc0*/  LOP3.LUT P0, RZ, R7, 0x4000000, RZ, 0xc0, !PT ;  /* 0x0400000007ff7812 */ /* 0x000fe4000780c0ff */
[----:B----4-:R-:W-:Y:S01]  /*7add0*/  PRMT R2, R9, 0x7770, RZ ;  /* 0x0000777009027816 */ /* 0x010fe200000000ff */
[----:B------:R-:W4:Y:S04]  /*7ade0*/  LDL.LU.64 R28, [R1+0x3e8] ;  /* 0x0003e800011c7983 */ /* 0x000f280000300a00 */
        /* <DEDUP_REMOVED lines=17> */
[----:B------:R0:W-:Y:S01]  /*7af00*/  @P6 STG.E.U8 desc[UR32][R14.64], R2 ;  /* 0x000000020e006986 */ /* 0x0001e2000c101120 */
        /* <DEDUP_REMOVED lines=22> */
[----:B---3--:R0:W-:Y:S01]  /*7b070*/  @P6 STG.E.U8 desc[UR32][R18.64], R2 ;  /* 0x0000000212006986 */ /* 0x0081e2000c101120 */
[----:B------:R-:W-:Y:S02]  /*7b080*/  LOP3.LUT P6, RZ, R3, 0x400000, RZ, 0xc0, !PT ;  /* 0x0040000003ff7812 */ /* 0x000fe400078cc0ff */
[----:B0-----:R-:W-:-:S11]  /*7b090*/  PRMT R2, R10, 0x7770, RZ ;  /* 0x000077700a027816 */ /* 0x001fd600000000ff */
[----:B------:R0:W-:Y:S01]  /*7b0a0*/  @P6 STG.E.U8 desc[UR32][R4.64], R2 ;  /* 0x0000000204006986 */ /* 0x0001e2000c101120 */
[----:B------:R-:W-:Y:S02]  /*7b0b0*/  LOP3.LUT P6, RZ, R3, 0x200000, RZ, 0xc0, !PT ;  /* 0x0020000003ff7812 */ /* 0x000fe400078cc0ff */
[----:B0-----:R-:W-:-:S11]  /*7b0c0*/  PRMT R2, R10, 0x7771, RZ ;  /* 0x000077710a027816 */ /* 0x001fd600000000ff */
[----:B----4-:R0:W-:Y:S01]  /*7b0d0*/  @P6 STG.E.U8 desc[UR32][R28.64], R2 ;  /* 0x000000021c006986 */ /* 0x0101e2000c101120 */
        /* <DEDUP_REMOVED lines=12> */
[----:B------:R-:W3:Y:S04]  /*7b1a0*/  LDL.LU R8, [R1+0x20e0] ;  /* 0x0020e00001087983 */ /* 0x000ee80000300800 */
[----:B------:R2:W-:Y:S02]  /*7b1b0*/  @P1 STG.E.U8 desc[UR32][R14.64], R2 ;  /* 0x000000020e001986 */ /* 0x0005e4000c101120 */
[----:B--2---:R-:W-:-:S05]  /*7b1c0*/  PRMT R2, R9, 0x7770, RZ ;  /* 0x0000777009027816 */ /* 0x004fca00000000ff */
[----:B------:R0:W-:Y:S02]  /*7b1d0*/  @P0 STG.E.U8 desc[UR32][R12.64], R2 ;  /* 0x000000020c000986 */ /* 0x0001e4000c101120 */
[----:B0-----:R-:W-:Y:S02]  /*7b1e0*/  IMAD.MOV.U32 R13, RZ, RZ, R11 ;  /* 0x000000ffff0d7224 */ /* 0x001fe400078e000b */
[----:B------:R-:W2:Y:S01]  /*7b1f0*/  LDL.LU.64 R10, [R1+0x368] ;  /* 0x00036800010a7983 */ /* 0x000ea20000300a00 */
[----:B------:R-:W-:Y:S02]  /*7b200*/  LOP3.LUT R3, R3, 0xffffefff, RZ, 0xc0, !PT ;  /* 0xffffefff03037812 */ /* 0x000fe400078ec0ff */
[----:B------:R-:W-:Y:S01]  /*7b210*/  LOP3.LUT P3, RZ, R7, 0x400, RZ, 0xc0, !PT ;  /* 0x0000040007ff7812 */ /* 0x000fe2000786c0ff */
[----:B------:R-:W4:Y:S01]  /*7b220*/  LDL.LU.64 R22, [R1+0x348] ;  /* 0x0003480001167983 */ /* 0x000f220000300a00 */
[----:B------:R-:W-:-:S03]  /*7b230*/  PRMT R2, R9, 0x7771, RZ ;  /* 0x0000777109027816 */ /* 0x000fc600000000ff */
[----:B------:R-:W4:Y:S04]  /*7b240*/  LDL.LU.64 R20, [R1+0x338] ;  /* 0x0003380001147983 */ /* 0x000f280000300a00 */
[----:B------:R-:W4:Y:S01]  /*7b250*/  LDL.LU.64 R24, [R1+0x330] ;  /* 0x0003300001187983 */ /* 0x000f220000300a00 */
[----:B------:R-:W-:-:S03]  /*7b260*/  LOP3.LUT P2, RZ, R7, 0x200, RZ, 0xc0, !PT ;  /* 0x0000020007ff7812 */ /* 0x000fc6000784c0ff */
[----:B------:R-:W4:Y:S01]  /*7b270*/  LDL.LU.64 R16, [R1+0x328] ;  /* 0x0003280001107983 */ /* 0x000f220000300a00 */
[----:B------:R-:W-:-:S03]  /*7b280*/  LOP3.LUT P1, RZ, R7, 0x100, RZ, 0xc0, !PT ;  /* 0x0000010007ff7812 */ /* 0x000fc6000782c0ff */
[----:B------:R-:W4:Y:S01]  /*7b290*/  LDL.LU.64 R14, [R1+0x308] ;  /* 0x00030800010e7983 */ /* 0x000f220000300a00 */
[----:B------:R-:W-:Y:S02]  /*7b2a0*/  LOP3.LUT P0, RZ, R7, 0x80, RZ, 0xc0, !PT ;  /* 0x0000008007ff7812 */ /* 0x000fe4000780c0ff */
[----:B---3--:R-:W-:-:S13]  /*7b2b0*/  LOP3.LUT P6, RZ, R8, 0x40000000, RZ, 0xc0, !PT ;  /* 0x4000000008ff7812 */ /* 0x008fda00078cc0ff */
        /* <DEDUP_REMOVED lines=21> */
[----:B--2---:R0:W-:Y:S10]  /*7b410*/  @P3 STG.E.U8 desc[UR32][R10.64], R2 ;  /* 0x000000020a003986 */ /* 0x0041f4000c101120 */
[----:B------:R-:W-:Y:S01]  /*7b420*/  @P6 LOP3.LUT R3, R3, 0x80000, RZ, 0xfc, !PT ;  /* 0x0008000003036812 */ /* 0x000fe200078efcff */
[----:B0-----:R-:W2:Y:S01]  /*7b430*/  LDL.LU.64 R10, [R1+0x2f8] ;  /* 0x0002f800010a7983 */ /* 0x001ea20000300a00 */
[----:B------:R-:W-:-:S03]  /*7b440*/  LOP3.LUT P6, RZ, R7, 0x40, RZ, 0xc0, !PT ;  /* 0x0000004007ff7812 */ /* 0x000fc600078cc0ff */
[----:B------:R-:W3:Y:S04]  /*7b450*/  LDL.LU R26, [R1+0x138] ;  /* 0x00013800011a7983 */ /* 0x000ee80000300800 */
[----:B------:R-:W2:Y:S01]  /*7b460*/  LDL.LU.64 R6, [R1+0x2e8] ;  /* 0x0002e80001067983 */ /* 0x000ea20000300a00 */
[----:B------:R-:W-:-:S05]  /*7b470*/  PRMT R2, R9, 0x7772, RZ ;  /* 0x0000777209027816 */ /* 0x000fca00000000ff */
[----:B----4-:R0:W-:Y:S02]  /*7b480*/  @P2 STG.E.U8 desc[UR32][R22.64], R2 ;  /* 0x0000000216002986 */ /* 0x0101e4000c101120 */
[----:B0-----:R-:W-:-:S05]  /*7b490*/  PRMT R2, R9, 0x7773, RZ ;  /* 0x0000777309027816 */ /* 0x001fca00000000ff */
[----:B------:R0:W-:Y:S02]  /*7b4a0*/  @P1 STG.E.U8 desc[UR32][R20.64], R2 ;  /* 0x0000000214001986 */ /* 0x0001e4000c101120 */
[----:B0-----:R-:W-:-:S05]  /*7b4b0*/  PRMT R2, R13, 0x7770, RZ ;  /* 0x000077700d027816 */ /* 0x001fca00000000ff */
[----:B------:R-:W-:Y:S04]  /*7b4c0*/  @P0 STG.E.U8 desc[UR32][R24.64], R2 ;  /* 0x0000000218000986 */ /* 0x000fe8000c101120 */
[----:B--2---:R0:W-:Y:S04]  /*7b4d0*/  STL.64 [R1+0x20d8], R6 ;  /* 0x0020d80601007387 */ /* 0x0041e80000100a00 */
[----:B0-----:R-:W2:Y:S01]  /*7b4e0*/  LDL.LU.64 R6, [R1+0x2f0] ;  /* 0x0002f00001067983 */ /* 0x001ea20000300a00 */
[----:B------:R-:W-:-:S03]  /*7b4f0*/  PRMT R2, R13, 0x7771, RZ ;  /* 0x000077710d027816 */ /* 0x000fc600000000ff */
[----:B------:R-:W4:Y:S04]  /*7b500*/  LDL.LU.64 R18, [R1+0x2d8] ;  /* 0x0002d80001127983 */ /* 0x000f280000300a00 */
[----:B------:R0:W-:Y:S01]  /*7b510*/  @P6 STG.E.U8 desc[UR32][R16.64], R2 ;  /* 0x0000000210006986 */ /* 0x0001e2000c101120 */
[----:B------:R-:W-:-:S03]  /*7b520*/  LOP3.LUT P6, RZ, R3, 0x80000, RZ, 0xc0, !PT ;  /* 0x0008000003ff7812 */ /* 0x000fc600078cc0ff */
[----:B------:R-:W4:Y:S04]  /*7b530*/  LDL.LU.64 R4, [R1+0x2c0] ;  /* 0x0002c00001047983 */ /* 0x000f280000300a00 */
[----:B------:R-:W4:Y:S01]  /*7b540*/  LDL.LU R27, [R1+0x128] ;  /* 0x00012800011b7983 */ /* 0x000f220000300800 */
[----:B0-----:R-:W-:-:S03]  /*7b550*/  PRMT R2, R13, 0x7772, RZ ;  /* 0x000077720d027816 */ /* 0x001fc600000000ff */
[----:B------:R-:W4:Y:S04]  /*7b560*/  LDL.LU.64 R28, [R1+0x2b8] ;  /* 0x0002b800011c7983 */ /* 0x000f280000300a00 */
[----:B------:R0:W-:Y:S01]  /*7b570*/  @P6 STG.E.U8 desc[UR32][R14.64], R2 ;  /* 0x000000020e006986 */ /* 0x0001e2000c101120 */
[----:B------:R-:W-:-:S03]  /*7b580*/  LOP3.LUT P6, RZ, R3, 0x40000, RZ, 0xc0, !PT ;  /* 0x0004000003ff7812 */ /* 0x000fc600078cc0ff */
[----:B------:R-:W4:Y:S04]  /*7b590*/  LDL.LU.64 R22, [R1+0x2b0] ;  /* 0x0002b00001167983 */ /* 0x000f280000300a00 */
[----:B------:R-:W4:Y:S01]  /*7b5a0*/  LDL.LU R9, [R1+0x13c] ;  /* 0x00013c0001097983 */ /* 0x000f220000300800 */
[----:B0-----:R-:W-:-:S03]  /*7b5b0*/  IMAD.MOV.U32 R2, RZ, RZ, R13 ;  /* 0x000000ffff027224 */ /* 0x001fc600078e000d */
[----:B------:R-:W4:Y:S02]  /*7b5c0*/  LDL.LU.64 R20, [R1+0x2a0] ;  /* 0x0002a00001147983 */ /* 0x000f240000300a00 */
[----:B------:R-:W-:Y:S02]  /*7b5d0*/  PRMT R2, R2, 0x7773, RZ ;  /* 0x0000777302027816 */ /* 0x000fe400000000ff */
[----:B------:R-:W4:Y:S04]  /*7b5e0*/  LDL.LU.64 R24, [R1+0x280] ;  /* 0x0002800001187983 */ /* 0x000f280000300a00 */
[----:B------:R3:W-:Y:S01]  /*7b5f0*/  @P6 STG.E.U8 desc[UR32][R10.64], R2 ;  /* 0x000000020a006986 */ /* 0x0007e2000c101120 */
[----:B------:R-:W-:-:S03]  /*7b600*/  LOP3.LUT P6, RZ, R3, 0x20000, RZ, 0xc0, !PT ;  /* 0x0002000003ff7812 */ /* 0x000fc600078cc0ff */
[----:B------:R-:W4:Y:S04]  /*7b610*/  LDL.LU.64 R16, [R1+0x278] ;  /* 0x0002780001107983 */ /* 0x000f280000300a00 */
[----:B------:R-:W4:Y:S01]  /*7b620*/  LDL.LU.64 R14, [R1+0x270] ;  /* 0x00027000010e7983 */ /* 0x000f220000300a00 */
[----:B---3--:R-:W-:-:S03]  /*7b630*/  PRMT R2, R26, 0x7770, RZ ;  /* 0x000077701a027816 */ /* 0x008fc600000000ff */
[----:B------:R-:W3:Y:S04]  /*7b640*/  LDL.LU.64 R12, [R1+0x260] ;  /* 0x00026000010c7983 */ /* 0x000ee80000300a00 */
[----:B------:R-:W3:Y:S04]  /*7b650*/  LDL.LU.64 R10, [R1+0x240] ;  /* 0x00024000010a7983 */ /* 0x000ee80000300a00 */
[----:B--2---:R0:W-:Y:S04]  /*7b660*/  @P6 STG.E.U8 desc[UR32][R6.64], R2 ;  /* 0x0000000206006986 */ /* 0x0041e8000c101120 */
[----:B0-----:R-:W2:Y:S01]  /*7b670*/  LDL.LU.64 R6, [R1+0x20d8] ;  /* 0x0020d80001067983 */ /* 0x001ea20000300a00 */
[----:B------:R-:W-:-:S02]  /*7b680*/  LOP3.LUT P6, RZ, R3, 0x10000, RZ, 0xc0, !PT ;  /* 0x0001000003ff7812 */ /* 0x000fc400078cc0ff */
[----:B------:R-:W-:Y:S02]  /*7b690*/  PRMT R2, R26, 0x7771, RZ ;  /* 0x000077711a027816 */ /* 0x000fe400000000ff */
[C---:B------:R-:W-:Y:S02]  /*7b6a0*/  LOP3.LUT P5, RZ, R8.reuse, 0x20000000, RZ, 0xc0, !PT ;  /* 0x2000000008ff7812 */ /* 0x040fe400078ac0ff */
[C---:B------:R-:W-:Y:S02]  /*7b6b0*/  LOP3.LUT P4, RZ, R8.reuse, 0x10000000, RZ, 0xc0, !PT ;  /* 0x1000000008ff7812 */ /* 0x040fe4000788c0ff */
[C---:B------:R-:W-:Y:S02]  /*7b6c0*/  LOP3.LUT P3, RZ, R8.reuse, 0x8000000, RZ, 0xc0, !PT ;  /* 0x0800000008ff7812 */ /* 0x040fe4000786c0ff */
[C---:B------:R-:W-:Y:S02]  /*7b6d0*/  LOP3.LUT P2, RZ, R8.reuse, 0x4000000, RZ, 0xc0, !PT ;  /* 0x0400000008ff7812 */ /* 0x040fe4000784c0ff */
[----:B------:R-:W-:-:S02]  /*7b6e0*/  LOP3.LUT P1, RZ, R8, 0x2000000, RZ, 0xc0, !PT ;  /* 0x0200000008ff7812 */ /* 0x000fc4000782c0ff */
[----:B------:R-:W-:Y:S01]  /*7b6f0*/  LOP3.LUT P0, RZ, R8, 0x1000000, RZ, 0xc0, !PT ;  /* 0x0100000008ff7812 */ /* 0x000fe2000780c0ff */
[----:B--2---:R0:W-:Y:S01]  /*7b700*/  @P6 STG.E.U8 desc[UR32][R6.64], R2 ;  /* 0x0000000206006986 */ /* 0x0041e2000c101120 */
[----:B------:R-:W-:Y:S02]  /*7b710*/  LOP3.LUT P6, RZ, R3, 0x8000, RZ, 0xc0, !PT ;  /* 0x0000800003ff7812 */ /* 0x000fe400078cc0ff */
[----:B0-----:R-:W-:-:S11]  /*7b720*/  PRMT R2, R26, 0x7772, RZ ;  /* 0x000077721a027816 */ /* 0x001fd600000000ff */
[----:B----4-:R0:W-:Y:S01]  /*7b730*/  @P6 STG.E.U8 desc[UR32][R18.64], R2 ;  /* 0x0000000212006986 */ /* 0x0101e2000c101120 */
[----:B------:R-:W-:Y:S02]  /*7b740*/  LOP3.LUT P6, RZ, R3, 0x4000, RZ, 0xc0, !PT ;  /* 0x0000400003ff7812 */ /* 0x000fe400078cc0ff */
        /* <DEDUP_REMOVED lines=17> */
[----:B---3--:R0:W-:Y:S02]  /*7b860*/  @P1 STG.E.U8 desc[UR32][R12.64], R2 ;  /* 0x000000020c001986 */ /* 0x0081e4000c101120 */
[----:B0-----:R-:W-:-:S05]  /*7b870*/  PRMT R2, R9, 0x7773, RZ ;  /* 0x0000777309027816 */ /* 0x001fca00000000ff */
[----:B------:R0:W-:Y:S04]  /*7b880*/  @P0 STG.E.U8 desc[UR32][R10.64], R2 ;  /* 0x000000020a000986 */ /* 0x0001e8000c101120 */
[----:B0-----:R-:W2:Y:S04]  /*7b890*/  LDL.LU.64 R10, [R1+0x238] ;  /* 0x00023800010a7983 */ /* 0x001ea80000300a00 */
[----:B------:R-:W3:Y:S04]  /*7b8a0*/  LDL.LU.64 R20, [R1+0x230] ;  /* 0x0002300001147983 */ /* 0x000ee80000300a00 */
[----:B------:R-:W4:Y:S04]  /*7b8b0*/  LDL.LU.64 R26, [R1+0x220] ;  /* 0x00022000011a7983 */ /* 0x000f280000300a00 */
[----:B------:R-:W2:Y:S01]  /*7b8c0*/  LDL.LU R15, [R1+0x12c] ;  /* 0x00012c00010f7983 */ /* 0x000ea20000300800 */
[----:B------:R-:W-:-:S03]  /*7b8d0*/  LOP3.LUT P3, RZ, R8, 0x800000, RZ, 0xc0, !PT ;  /* 0x0080000008ff7812 */ /* 0x000fc6000786c0ff */
[----:B------:R-:W4:Y:S04]  /*7b8e0*/  LDL.LU.64 R24, [R1+0x200] ;  /* 0x0002000001187983 */ /* 0x000f280000300a00 */
[----:B------:R-:W4:Y:S04]  /*7b8f0*/  LDL.LU.64 R16, [R1+0x1c8] ;  /* 0x0001c80001107983 */ /* 0x000f280000300a00 */
[----:B------:R-:W4:Y:S04]  /*7b900*/  LDL.LU.64 R12, [R1+0x218] ;  /* 0x00021800010c7983 */ /* 0x000f280000300a00 */
[----:B------:R-:W4:Y:S01]  /*7b910*/  LDL.LU R9, [R1+0x110] ;  /* 0x0001100001097983 */ /* 0x000f220000300800 */
[----:B--2---:R-:W-:-:S05]  /*7b920*/  PRMT R2, R15, 0x7770, RZ ;  /* 0x000077700f027816 */ /* 0x004fca00000000ff */
[----:B------:R0:W-:Y:S04]  /*7b930*/  @P3 STG.E.U8 desc[UR32][R10.64], R2 ;  /* 0x000000020a003986 */ /* 0x0001e8000c101120 */
[----:B0-----:R-:W2:Y:S04]  /*7b940*/  LDL.LU.64 R10, [R1+0x210] ;  /* 0x00021000010a7983 */ /* 0x001ea80000300a00 */
[----:B------:R-:W2:Y:S04]  /*7b950*/  LDL.LU R14, [R1+0x100] ;  /* 0x00010000010e7983 */ /* 0x000ea80000300800 */
[----:B------:R-:W3:Y:S01]  /*7b960*/  LDL.LU.64 R4, [R1+0x228] ;  /* 0x0002280001047983 */ /* 0x000ee20000300a00 */
        /* <DEDUP_REMOVED lines=20> */
[C---:B------:R-:W-:Y:S01]  /*7bab0*/  LOP3.LUT P6, RZ, R8.reuse, 0x20000, RZ, 0xc0, !PT ;  /* 0x0002000008ff7812 */ /* 0x040fe200078cc0ff */
[----:B------:R-:W3:Y:S01]  /*7bac0*/  LDL.LU.64 R6, [R1+0x258] ;  /* 0x0002580001067983 */ /* 0x000ee20000300a00 */
[----:B------:R-:W-:Y:S02]  /*7bad0*/  LOP3.LUT R3, R3, 0xfffffbff, RZ, 0xc0, !PT ;  /* 0xfffffbff03037812 */ /* 0x000fe400078ec0ff */
[C---:B------:R-:W-:Y:S01]  /*7bae0*/  LOP3.LUT P2, RZ, R8.reuse, 0x400000, RZ, 0xc0, !PT ;  /* 0x0040000008ff7812 */ /* 0x040fe2000784c0ff */
[----:B------:R-:W3:Y:S01]  /*7baf0*/  LDL.LU.64 R18, [R1+0x250] ;  /* 0x0002500001127983 */ /* 0x000ee20000300a00 */
[C---:B------:R-:W-:Y:S02]  /*7bb00*/  LOP3.LUT P1, RZ, R8.reuse, 0x200000, RZ, 0xc0, !PT ;  /* 0x0020000008ff7812 */ /* 0x040fe4000782c0ff */
[----:B------:R-:W-:Y:S01]  /*7bb10*/  PRMT R2, R15, 0x7771, RZ ;  /* 0x000077710f027816 */ /* 0x000fe200000000ff */
[----:B------:R-:W3:Y:S04]  /*7bb20*/  LDL.LU.64 R28, [R1+0x248] ;  /* 0x00024800011c7983 */ /* 0x000ee80000300a00 */
[----:B------:R-:W-:Y:S01]  /*7bb30*/  @P6 LOP3.LUT R3, R3, 0x400, RZ, 0xfc, !PT ;  /* 0x0000040003036812 */ /* 0x000fe200078efcff */
[----:B------:R-:W3:Y:S01]  /*7bb40*/  LDL.LU.64 R22, [R1+0x268] ;  /* 0x0002680001167983 */ /* 0x000ee20000300a00 */
[----:B------:R-:W-:-:S02]  /*7bb50*/  LOP3.LUT P6, RZ, R8, 0x40000, RZ, 0xc0, !PT ;  /* 0x0004000008ff7812 */ /* 0x000fc400078cc0ff */
[----:B------:R-:W-:Y:S01]  /*7bb60*/  LOP3.LUT P0, RZ, R8, 0x100000, RZ, 0xc0, !PT ;  /* 0x0010000008ff7812 */ /* 0x000fe2000780c0ff */
[----:B------:R0:W-:Y:S01]  /*7bb70*/  @P2 STG.E.U8 desc[UR32][R20.64], R2 ;  /* 0x0000000214002986 */ /* 0x0001e2000c101120 */
[----:B------:R-:W-:Y:S02]  /*7bb80*/  LOP3.LUT R3, R3, 0xfffff7ff, RZ, 0xc0, !PT ;  /* 0xfffff7ff03037812 */ /* 0x000fe400078ec0ff */
[----:B0-----:R-:W-:Y:S01]  /*7bb90*/  PRMT R2, R15, 0x7772, RZ ;  /* 0x000077720f027816 */ /* 0x001fe200000000ff */
[----:B------:R-:W3:Y:S06]  /*7bba0*/  LDL.LU.64 R20, [R1+0x298] ;  /* 0x0002980001147983 */ /* 0x000eec0000300a00 */
[----:B------:R-:W-:-:S02]  /*7bbb0*/  @P6 LOP3.LUT R3, R3, 0x800, RZ, 0xfc, !PT ;  /* 0x0000080003036812 */ /* 0x000fc400078efcff */
[----:B------:R-:W-:Y:S01]  /*7bbc0*/  LOP3.LUT P6, RZ, R8, 0x80000, RZ, 0xc0, !PT ;  /* 0x0008000008ff7812 */ /* 0x000fe200078cc0ff */
[----:B----4-:R0:W-:Y:S02]  /*7bbd0*/  @P1 STG.E.U8 desc[UR32][R26.64], R2 ;  /* 0x000000021a001986 */ /* 0x0101e4000c101120 */
[----:B0-----:R-:W-:Y:S02]  /*7bbe0*/  PRMT R2, R15, 0x7773, RZ ;  /* 0x000077730f027816 */ /* 0x001fe400000000ff */
[----:B------:R-:W4:Y:S04]  /*7bbf0*/  LDL.LU.64 R26, [R1+0x290] ;  /* 0x00029000011a7983 */ /* 0x000f280000300a00 */
[----:B------:R0:W-:Y:S02]  /*7bc00*/  @P0 STG.E.U8 desc[UR32][R24.64], R2 ;  /* 0x0000000218000986 */ /* 0x0001e4000c101120 */
[----:B0-----:R-:W-:-:S02]  /*7bc10*/  PRMT R2, R9, 0x7770, RZ ;  /* 0x0000777009027816 */ /* 0x001fc400000000ff */
[----:B------:R-:W4:Y:S04]  /*7bc20*/  LDL.LU.64 R24, [R1+0x288] ;  /* 0x0002880001187983 */ /* 0x000f280000300a00 */
[----:B------:R0:W-:Y:S01]  /*7bc30*/  @P6 STG.E.U8 desc[UR32][R16.64], R2 ;  /* 0x0000000210006986 */ /* 0x0001e2000c101120 */
[----:B------:R-:W-:-:S03]  /*7bc40*/  LOP3.LUT P6, RZ, R3, 0x800, RZ, 0xc0, !PT ;  /* 0x0000080003ff7812 */ /* 0x000fc600078cc0ff */
[----:B------:R-:W4:Y:S01]  /*7bc50*/  LDL.LU R15, [R1+0x104] ;  /* 0x00010400010f7983 */ /* 0x000f220000300800 */
[----:B0-----:R-:W-:-:S03]  /*7bc60*/  PRMT R2, R9, 0x7771, RZ ;  /* 0x0000777109027816 */ /* 0x001fc600000000ff */
[----:B------:R-:W4:Y:S06]  /*7bc70*/  LDL.LU.64 R16, [R1+0x2a8] ;  /* 0x0002a80001107983 */ /* 0x000f2c0000300a00 */
[----:B------:R0:W-:Y:S01]  /*7bc80*/  @P6 STG.E.U8 desc[UR32][R12.64], R2 ;  /* 0x000000020c006986 */ /* 0x0001e2000c101120 */
[----:B------:R-:W-:Y:S02]  /*7bc90*/  LOP3.LUT P6, RZ, R3, 0x400, RZ, 0xc0, !PT ;  /* 0x0000040003ff7812 */ /* 0x000fe400078cc0ff */
[----:B0-----:R-:W-:Y:S01]  /*7bca0*/  PRMT R2, R9, 0x7772, RZ ;  /* 0x0000777209027816 */ /* 0x001fe200000000ff */
[----:B------:R-:W4:Y:S10]  /*7bcb0*/  LDL.LU.64 R12, [R1+0x2d0] ;  /* 0x0002d000010c7983 */ /* 0x000f340000300a00 */
[----:B--2---:R0:W-:Y:S01]  /*7bcc0*/  @P6 STG.E.U8 desc[UR32][R10.64], R2 ;  /* 0x000000020a006986 */ /* 0x0041e2000c101120 */
[----:B------:R-:W-:-:S02]  /*7bcd0*/  LOP3.LUT P6, RZ, R3, 0x200, RZ, 0xc0, !PT ;  /* 0x0000020003ff7812 */ /* 0x000fc400078cc0ff */
[----:B0-----:R-:W-:Y:S01]  /*7bce0*/  PRMT R2, R9, 0x7773, RZ ;  /* 0x0000777309027816 */ /* 0x001fe200000000ff */
[----:B------:R-:W2:Y:S04]  /*7bcf0*/  LDL.LU.64 R10, [R1+0x2c8] ;  /* 0x0002c800010a7983 */ /* 0x000ea80000300a00 */
[----:B------:R-:W4:Y:S06]  /*7bd00*/  LDL.LU R9, [R1+0x20d0] ;  /* 0x0020d00001097983 */ /* 0x000f2c0000300800 */
[----:B---3--:R0:W-:Y:S04]  /*7bd10*/  @P6 STG.E.U8 desc[UR32][R4.64], R2 ;  /* 0x0000000204006986 */ /* 0x0081e8000c101120 */
[----:B0-----:R-:W3:Y:S01]  /*7bd20*/  LDL.LU.64 R4, [R1+0x20c8] ;  /* 0x0020c80001047983 */ /* 0x001ee20000300a00 */
[----:B------:R-:W-:-:S02]  /*7bd30*/  LOP3.LUT P6, RZ, R3, 0x100, RZ, 0xc0, !PT ;  /* 0x0000010003ff7812 */ /* 0x000fc400078cc0ff */
[----:B------:R-:W-:Y:S02]  /*7bd40*/  PRMT R2, R14, 0x7770, RZ ;  /* 0x000077700e027816 */ /* 0x000fe400000000ff */
[C---:B------:R-:W-:Y:S02]  /*7bd50*/  LOP3.LUT P5, RZ, R8.reuse, 0x400, RZ, 0xc0, !PT ;  /* 0x0000040008ff7812 */ /* 0x040fe400078ac0ff */
[C---:B------:R-:W-:Y:S02]  /*7bd60*/  LOP3.LUT P4, RZ, R8.reuse, 0x200, RZ, 0xc0, !PT ;  /* 0x0000020008ff7812 */ /* 0x040fe4000788c0ff */
[C---:B------:R-:W-:Y:S02]  /*7bd70*/  LOP3.LUT P3, RZ, R8.reuse, 0x100, RZ, 0xc0, !PT ;  /* 0x0000010008ff7812 */ /* 0x040fe4000786c0ff */
[C---:B------:R-:W-:Y:S02]  /*7bd80*/  LOP3.LUT P2, RZ, R8.reuse, 0x80, RZ, 0xc0, !PT ;  /* 0x0000008008ff7812 */ /* 0x040fe4000784c0ff */
[----:B------:R-:W-:Y:S01]  /*7bd90*/  LOP3.LUT P1, RZ, R8, 0x40, RZ, 0xc0, !PT ;  /* 0x0000004008ff7812 */ /* 0x000fe2000782c0ff */
[----:B---3--:R0:W-:Y:S01]  /*7bda0*/  @P6 STG.E.U8 desc[UR32][R4.64], R2 ;  /* 0x0000000204006986 */ /* 0x0081e2000c101120 */
[----:B------:R-:W-:-:S02]  /*7bdb0*/  LOP3.LUT P6, RZ, R3, 0x80, RZ, 0xc0, !PT ;  /* 0x0000008003ff7812 */ /* 0x000fc400078cc0ff */
[----:B0-----:R-:W-:Y:S01]  /*7bdc0*/  PRMT R2, R14, 0x7771, RZ ;  /* 0x000077710e027816 */ /* 0x001fe200000000ff */
[----:B------:R-:W3:Y:S10]  /*7bdd0*/  LDL.LU.64 R4, [R1+0x20c0] ;  /* 0x0020c00001047983 */ /* 0x000ef40000300a00 */
[----:B------:R0:W-:Y:S01]  /*7bde0*/  @P6 STG.E.U8 desc[UR32][R6.64], R2 ;  /* 0x0000000206006986 */ /* 0x0001e2000c101120 */
[----:B------:R-:W-:-:S02]  /*7bdf0*/  LOP3.LUT P6, RZ, R3, 0x40, RZ, 0xc0, !PT ;  /* 0x0000004003ff7812 */ /* 0x000fc400078cc0ff */
[----:B0-----:R-:W-:-:S11]  /*7be00*/  PRMT R2, R14, 0x7772, RZ ;  /* 0x000077720e027816 */ /* 0x001fd600000000ff */
[----:B------:R0:W-:Y:S01]  /*7be10*/  @P6 STG.E.U8 desc[UR32][R18.64], R2 ;  /* 0x0000000212006986 */ /* 0x0001e2000c101120 */
[----:B------:R-:W-:Y:S02]  /*7be20*/  LOP3.LUT P6, RZ, R3, 0x20, RZ, 0xc0, !PT ;  /* 0x0000002003ff7812 */ /* 0x000fe400078cc0ff */
[----:B0-----:R-:W-:-:S11]  /*7be30*/  PRMT R2, R14, 0x7773, RZ ;  /* 0x000077730e027816 */ /* 0x001fd600000000ff */
[----:B------:R4:W-:Y:S01]  /*7be40*/  @P6 STG.E.U8 desc[UR32][R28.64], R2 ;  /* 0x000000021c006986 */ /* 0x0009e2000c101120 */
[----:B------:R-:W-:Y:S02]  /*7be50*/  LOP3.LUT P6, RZ, R3, 0x10, RZ, 0xc0, !PT ;  /* 0x0000001003ff7812 */ /* 0x000fe400078cc0ff */
[----:B----4-:R-:W-:-:S11]  /*7be60*/  PRMT R2, R9, 0x7770, RZ ;  /* 0x0000777009027816 */ /* 0x010fd600000000ff */
[----:B------:R0:W-:Y:S02]  /*7be70*/  @P6 STG.E.U8 desc[UR32][R22.64], R2 ;  /* 0x0000000216006986 */ /* 0x0001e4000c101120 */
[----:B0-----:R-:W-:-:S05]  /*7be80*/  PRMT R2, R9, 0x7771, RZ ;  /* 0x0000777109027816 */ /* 0x001fca00000000ff */
[----:B------:R0:W-:Y:S02]  /*7be90*/  @P5 STG.E.U8 desc[UR32][R20.64], R2 ;  /* 0x0000000214005986 */ /* 0x0001e4000c101120 */
[----:B0-----:R-:W-:-:S05]  /*7bea0*/  PRMT R2, R9, 0x7772, RZ ;  /* 0x0000777209027816 */ /* 0x001fca00000000ff */
[----:B------:R0:W-:Y:S02]  /*7beb0*/  @P4 STG.E.U8 desc[UR32][R26.64], R2 ;  /* 0x000000021a004986 */ /* 0x0001e4000c101120 */
[----:B0-----:R-:W-:Y:S02]  /*7bec0*/  PRMT R2, R9, 0x7773, RZ ;  /* 0x0000777309027816 */ /* 0x001fe400000000ff */
[----:B------:R-:W4:Y:S04]  /*7bed0*/  LDL.LU R9, [R1+0x20b8] ;  /* 0x0020b80001097983 */ /* 0x000f280000300800 */
[----:B------:R0:W-:Y:S02]  /*7bee0*/  @P3 STG.E.U8 desc[UR32][R24.64], R2 ;  /* 0x0000000218003986 */ /* 0x0001e4000c101120 */
[----:B0-----:R-:W-:-:S05]  /*7bef0*/  PRMT R2, R15, 0x7770, RZ ;  /* 0x000077700f027816 */ /* 0x001fca00000000ff */
[----:B------:R0:W-:Y:S02]  /*7bf00*/  @P2 STG.E.U8 desc[UR32][R16.64], R2 ;  /* 0x0000000210002986 */ /* 0x0001e4000c101120 */
[----:B0-----:R-:W-:-:S05]  /*7bf10*/  PRMT R2, R15, 0x7771, RZ ;  /* 0x000077710f027816 */ /* 0x001fca00000000ff */
[----:B------:R0:W-:Y:S04]  /*7bf20*/  @P1 STG.E.U8 desc[UR32][R12.64], R2 ;  /* 0x000000020c001986 */ /* 0x0001e8000c101120 */
[----:B0-----:R-:W4:Y:S01]  /*7bf30*/  LDL.LU.64 R12, [R1+0x2e0] ;  /* 0x0002e000010c7983 */ /* 0x001f220000300a00 */
[----:B------:R-:W-:Y:S02]  /*7bf40*/  LOP3.LUT R3, R3, 0xfffffffe, RZ, 0xc0, !PT ;  /* 0xfffffffe03037812 */ /* 0x000fe400078ec0ff */
[C---:B------:R-:W-:Y:S01]  /*7bf50*/  LOP3.LUT P0, RZ, R8.reuse, 0x20, RZ, 0xc0, !PT ;  /* 0x0000002008ff7812 */ /* 0x040fe2000780c0ff */
[----:B------:R-:W4:Y:S01]  /*7bf60*/  LDL.LU.64 R24, [R1+0x300] ;  /* 0x0003000001187983 */ /* 0x000f220000300a00 */
[----:B------:R-:W-:Y:S02]  /*7bf70*/  LOP3.LUT P3, RZ, R8, 0x10, RZ, 0xc0, !PT ;  /* 0x0000001008ff7812 */ /* 0x000fe4000786c0ff */
[----:B------:R-:W-:-:S02]  /*7bf80*/  PRMT R2, R15, 0x7772, RZ ;  /* 0x000077720f027816 */ /* 0x000fc400000000ff */
[C---:B------:R-:W-:Y:S02]  /*7bf90*/  LOP3.LUT P2, RZ, R8.reuse, 0x8, RZ, 0xc0, !PT ;  /* 0x0000000808ff7812 */ /* 0x040fe4000784c0ff */
[----:B------:R-:W-:-:S05]  /*7bfa0*/  LOP3.LUT P1, RZ, R8, 0x4, RZ, 0xc0, !PT ;  /* 0x0000000408ff7812 */ /* 0x000fca000782c0ff */
[----:B--2---:R0:W-:Y:S01]  /*7bfb0*/  @P0 STG.E.U8 desc[UR32][R10.64], R2 ;  /* 0x000000020a000986 */ /* 0x0041e2000c101120 */
[----:B------:R-:W-:-:S03]  /*7bfc0*/  LOP3.LUT P0, RZ, R8, 0x2, RZ, 0xc0, !PT ;  /* 0x0000000208ff7812 */ /* 0x000fc6000780c0ff */
[----:B0-----:R-:W2:Y:S01]  /*7bfd0*/  LDL.LU.64 R10, [R1+0x320] ;  /* 0x00032000010a7983 */ /* 0x001ea20000300a00 */
[----:B------:R-:W-:-:S03]  /*7bfe0*/  PRMT R2, R15, 0x7773, RZ ;  /* 0x000077730f027816 */ /* 0x000fc600000000ff */
[----:B------:R-:W2:Y:S04]  /*7bff0*/  LDL.LU.64 R20, [R1+0x318] ;  /* 0x0003180001147983 */ /* 0x000ea80000300a00 */
[----:B------:R-:W2:Y:S04]  /*7c000*/  LDL.LU R27, [R1+0x118] ;  /* 0x00011800011b7983 */ /* 0x000ea80000300800 */
[----:B------:R-:W2:Y:S01]  /*7c010*/  LDL.LU.64 R16, [R1+0x310] ;  /* 0x0003100001107983 */ /* 0x000ea20000300a00 */
[----:B---3--:R-:W-:Y:S02]  /*7c020*/  LOP3.LUT R4, R4, 0xefffffff, RZ, 0xc0, !PT ;  /* 0xefffffff04047812 */ /* 0x008fe400078ec0ff */
[----:B----4-:R-:W-:-:S13]  /*7c030*/  LOP3.LUT P6, RZ, R9, 0x1000000, RZ, 0xc0, !PT ;  /* 0x0100000009ff7812 */ /* 0x010fda00078cc0ff */
        /* <DEDUP_REMOVED lines=20> */
[----:B------:R-:W-:Y:S04]  /*7c180*/  STL.64 [R1+0x20a8], R4 ;  /* 0x0020a80401007387 */ /* 0x000fe80000100a00 */
[----:B------:R0:W-:Y:S06]  /*7c190*/  @P3 STG.E.U8 desc[UR32][R12.64], R2 ;  /* 0x000000020c003986 */ /* 0x0001ec000c101120 */
[----:B------:R-:W-:-:S02]  /*7c1a0*/  @P6 LOP3.LUT R3, R3, 0x8, RZ, 0xfc, !PT ;  /* 0x0000000803036812 */ /* 0x000fc400078efcff */
[----:B------:R-:W-:Y:S02]  /*7c1b0*/  LOP3.LUT P6, RZ, R8, 0x1, RZ, 0xc0, !PT ;  /* 0x0000000108ff7812 */ /* 0x000fe400078cc0ff */
[----:B------:R-:W3:Y:S04]  /*7c1c0*/  LDL.LU R8, [R1+0x108] ;  /* 0x0001080001087983 */ /* 0x000ee80000300800 */
[----:B------:R-:W4:Y:S04]  /*7c1d0*/  LDL.LU.64 R14, [R1+0x340] ;  /* 0x00034000010e7983 */ /* 0x000f280000300a00 */
[----:B0-----:R-:W4:Y:S04]  /*7c1e0*/  LDL.LU.64 R12, [R1+0x360] ;  /* 0x00036000010c7983 */ /* 0x001f280000300a00 */
[----:B------:R-:W3:Y:S01]  /*7c1f0*/  LDL.LU.64 R4, [R1+0x350] ;  /* 0x0003500001047983 */ /* 0x000ee20000300a00 */
[----:B--2---:R-:W-:-:S05]  /*7c200*/  PRMT R2, R27, 0x7770, RZ ;  /* 0x000077701b027816 */ /* 0x004fca00000000ff */
[----:B------:R0:W-:Y:S02]  /*7c210*/  @P2 STG.E.U8 desc[UR32][R24.64], R2 ;  /* 0x0000000218002986 */ /* 0x0001e4000c101120 */
[----:B0-----:R-:W-:-:S05]  /*7c220*/  PRMT R2, R27, 0x7771, RZ ;  /* 0x000077711b027816 */ /* 0x001fca00000000ff */
[----:B------:R0:W-:Y:S02]  /*7c230*/  @P1 STG.E.U8 desc[UR32][R10.64], R2 ;  /* 0x000000020a001986 */ /* 0x0001e4000c101120 */
[----:B0-----:R-:W-:-:S05]  /*7c240*/  PRMT R2, R27, 0x7772, RZ ;  /* 0x000077721b027816 */ /* 0x001fca00000000ff */
[----:B------:R-:W-:Y:S04]  /*7c250*/  @P0 STG.E.U8 desc[UR32][R20.64], R2 ;  /* 0x0000000214000986 */ /* 0x000fe8000c101120 */
[----:B---3--:R0:W-:Y:S04]  /*7c260*/  STL.64 [R1+0x20b0], R4 ;  /* 0x0020b00401007387 */ /* 0x0081e80000100a00 */
[----:B0-----:R-:W2:Y:S01]  /*7c270*/  LDL.LU.64 R4, [R1+0x358] ;  /* 0x0003580001047983 */ /* 0x001ea20000300a00 */
[----:B------:R-:W-:-:S03]  /*7c280*/  PRMT R2, R27, 0x7773, RZ ;  /* 0x000077731b027816 */ /* 0x000fc600000000ff */
[----:B------:R-:W3:Y:S04]  /*7c290*/  LDL.LU R24, [R1+0x11c] ;  /* 0x00011c0001187983 */ /* 0x000ee80000300800 */
[----:B------:R0:W-:Y:S01]  /*7c2a0*/  @P6 STG.E.U8 desc[UR32][R16.64], R2 ;  /* 0x0000000210006986 */ /* 0x0001e2000c101120 */
        /* <DEDUP_REMOVED lines=14> */
[----:B------:R-:W4:Y:S01]  /*7c390*/  LDL.LU.64 R26, [R1+0x3d8] ;  /* 0x0003d800011a7983 */ /* 0x000f220000300a00 */
[----:B0-----:R-:W-:-:S03]  /*7c3a0*/  PRMT R2, R8, 0x7772, RZ ;  /* 0x0000777208027816 */ /* 0x001fc600000000ff */
[----:B------:R-:W4:Y:S04]  /*7c3b0*/  LDL.LU.64 R16, [R1+0x3d0] ;  /* 0x0003d00001107983 */ /* 0x000f280000300a00 */
[----:B------:R-:W4:Y:S04]  /*7c3c0*/  LDL.LU.64 R14, [R1+0x400] ;  /* 0x00040000010e7983 */ /* 0x000f280000300a00 */
[----:B------:R-:W4:Y:S04]  /*7c3d0*/  LDL.LU.64 R12, [R1+0x420] ;  /* 0x00042000010c7983 */ /* 0x000f280000300a00 */
[----:B--2---:R0:W-:Y:S04]  /*7c3e0*/  @P6 STG.E.U8 desc[UR32][R4.64], R2 ;  /* 0x0000000204006986 */ /* 0x0041e8000c101120 */
[----:B0-----:R-:W2:Y:S01]  /*7c3f0*/  LDL.LU.64 R4, [R1+0x20b0] ;  /* 0x0020b00001047983 */ /* 0x001ea20000300a00 */
[----:B------:R-:W-:-:S02]  /*7c400*/  LOP3.LUT P6, RZ, R3, 0x1, RZ, 0xc0, !PT ;  /* 0x0000000103ff7812 */ /* 0x000fc400078cc0ff */
[----:B------:R-:W-:-:S11]  /*7c410*/  PRMT R2, R8, 0x7773, RZ ;  /* 0x0000777308027816 */ /* 0x000fd600000000ff */
[----:B--2---:R0:W-:Y:S04]  /*7c420*/  @P6 STG.E.U8 desc[UR32][R4.64], R2 ;  /* 0x0000000204006986 */ /* 0x0041e8000c101120 */
[----:B0-----:R-:W2:Y:S01]  /*7c430*/  LDL.LU.64 R4, [R1+0x20a8] ;  /* 0x0020a80001047983 */ /* 0x001ea20000300a00 */
[----:B---3--:R-:W-:Y:S02]  /*7c440*/  PRMT R2, R24, 0x7770, RZ ;  /* 0x0000777018027816 */ /* 0x008fe400000000ff */
[C---:B------:R-:W-:Y:S02]  /*7c450*/  LOP3.LUT P5, RZ, R9.reuse, 0x800000, RZ, 0xc0, !PT ;  /* 0x0080000009ff7812 */ /* 0x040fe400078ac0ff */
[----:B------:R-:W-:Y:S02]  /*7c460*/  LOP3.LUT P4, RZ, R9, 0x400000, RZ, 0xc0, !PT ;  /* 0x0040000009ff7812 */ /* 0x000fe4000788c0ff */
[----:B--2---:R-:W-:-:S13]  /*7c470*/  LOP3.LUT P6, RZ, R4, 0x80000000, RZ, 0xc0, !PT ;  /* 0x8000000004ff7812 */ /* 0x004fda00078cc0ff */
[----:B------:R0:W-:Y:S04]  /*7c480*/  @P6 STG.E.U8 desc[UR32][R10.64], R2 ;  /* 0x000000020a006986 */ /* 0x0001e8000c101120 */
[----:B0-----:R-:W2:Y:S01]  /*7c490*/  LDL.LU.64 R10, [R1+0x20a0] ;  /* 0x0020a000010a7983 */ /* 0x001ea20000300a00 */
[----:B------:R-:W-:Y:S02]  /*7c4a0*/  LOP3.LUT P6, RZ, R4, 0x40000000, RZ, 0xc0, !PT ;  /* 0x4000000004ff7812 */ /* 0x000fe400078cc0ff */
[----:B------:R-:W-:-:S11]  /*7c4b0*/  PRMT R2, R24, 0x7771, RZ ;  /* 0x0000777118027816 */ /* 0x000fd600000000ff */
[----:B------:R0:W-:Y:S01]  /*7c4c0*/  @P6 STG.E.U8 desc[UR32][R6.64], R2 ;  /* 0x0000000206006986 */ /* 0x0001e2000c101120 */
[----:B------:R-:W-:Y:S02]  /*7c4d0*/  LOP3.LUT P6, RZ, R4, 0x20000000, RZ, 0xc0, !PT ;  /* 0x2000000004ff7812 */ /* 0x000fe400078cc0ff */
[----:B0-----:R-:W-:-:S11]  /*7c4e0*/  PRMT R2, R24, 0x7772, RZ ;  /* 0x0000777218027816 */ /* 0x001fd600000000ff */
[----:B------:R0:W-:Y:S01]  /*7c4f0*/  @P6 STG.E.U8 desc[UR32][R18.64], R2 ;  /* 0x0000000212006986 */ /* 0x0001e2000c101120 */
[----:B------:R-:W-:Y:S02]  /*7c500*/  LOP3.LUT P6, RZ, R4, 0x10000000, RZ, 0xc0, !PT ;  /* 0x1000000004ff7812 */ /* 0x000fe400078cc0ff */
[----:B0-----:R-:W-:-:S11]  /*7c510*/  PRMT R2, R24, 0x7773, RZ ;  /* 0x0000777318027816 */ /* 0x001fd600000000ff */
[----:B----4-:R0:W-:Y:S01]  /*7c520*/  @P6 STG.E.U8 desc[UR32][R28.64], R2 ;  /* 0x000000021c006986 */ /* 0x0101e2000c101120 */
[----:B------:R-:W-:Y:S02]  /*7c530*/  LOP3.LUT P3, RZ, R9, 0x200000, RZ, 0xc0, !PT ;  /* 0x0020000009ff7812 */ /* 0x000fe4000786c0ff */
[----:B0-----:R-:W-:-:S05]  /*7c540*/  PRMT R2, R25, 0x7770, RZ ;  /* 0x0000777019027816 */ /* 0x001fca00000000ff */
[----:B------:R0:W-:Y:S01]  /*7c550*/  @P5 STG.E.U8 desc[UR32][R22.64], R2 ;  /* 0x0000000216005986 */ /* 0x0001e2000c101120 */
[----:B------:R-:W-:Y:S02]  /*7c560*/  LOP3.LUT P2, RZ, R9, 0x100000, RZ, 0xc0, !PT ;  /* 0x0010000009ff7812 */ /* 0x000fe4000784c0ff */
[----:B0-----:R-:W-:-:S05]  /*7c570*/  PRMT R2, R25, 0x7771, RZ ;  /* 0x0000777119027816 */ /* 0x001fca00000000ff */
[----:B------:R0:W-:Y:S01]  /*7c580*/  @P4 STG.E.U8 desc[UR32][R20.64], R2 ;  /* 0x0000000214004986 */ /* 0x0001e2000c101120 */
[----:B------:R-:W-:Y:S02]  /*7c590*/  LOP3.LUT P1, RZ, R9, 0x80000, RZ, 0xc0, !PT ;  /* 0x0008000009ff7812 */ /* 0x000fe4000782c0ff */
[----:B0-----:R-:W-:Y:S01]  /*7c5a0*/  PRMT R2, R25, 0x7772, RZ ;  /* 0x0000777219027816 */ /* 0x001fe200000000ff */
[----:B------:R-:W3:Y:S04]  /*7c5b0*/  LDL.LU.64 R20, [R1+0x418] ;  /* 0x0004180001147983 */ /* 0x000ee80000300a00 */
[----:B------:R0:W-:Y:S01]  /*7c5c0*/  @P3 STG.E.U8 desc[UR32][R26.64], R2 ;  /* 0x000000021a003986 */ /* 0x0001e2000c101120 */
[----:B------:R-:W-:Y:S02]  /*7c5d0*/  LOP3.LUT P0, RZ, R9, 0x40000, RZ, 0xc0, !PT ;  /* 0x0004000009ff7812 */ /* 0x000fe4000780c0ff */
[----:B0-----:R-:W-:-:S05]  /*7c5e0*/  PRMT R2, R25, 0x7773, RZ ;  /* 0x0000777319027816 */ /* 0x001fca00000000ff */
[----:B------:R2:W-:Y:S02]  /*7c5f0*/  @P2 STG.E.U8 desc[UR32][R16.64], R2 ;  /* 0x0000000210002986 */ /* 0x0005e4000c101120 */
[----:B--2---:R-:W-:-:S05]  /*7c600*/  PRMT R2, R10, 0x7770, RZ ;  /* 0x000077700a027816 */ /* 0x004fca00000000ff */
[----:B------:R0:W-:Y:S02]  /*7c610*/  @P1 STG.E.U8 desc[UR32][R14.64], R2 ;  /* 0x000000020e001986 */ /* 0x0001e4000c101120 */
[----:B0-----:R-:W-:-:S05]  /*7c620*/  PRMT R2, R10, 0x7771, RZ ;  /* 0x000077710a027816 */ /* 0x001fca00000000ff */
[----:B------:R0:W-:Y:S04]  /*7c630*/  @P0 STG.E.U8 desc[UR32][R12.64], R2 ;  /* 0x000000020c000986 */ /* 0x0001e8000c101120 */
[----:B0-----:R-:W2:Y:S01]  /*7c640*/  LDL.LU.64 R12, [R1+0x410] ;  /* 0x00041000010c7983 */ /* 0x001ea20000300a00 */
[C---:B------:R-:W-:Y:S02]  /*7c650*/  LOP3.LUT P3, RZ, R9.reuse, 0x20000, RZ, 0xc0, !PT ;  /* 0x0002000009ff7812 */ /* 0x040fe4000786c0ff */
[----:B------:R-:W-:Y:S01]  /*7c660*/  LOP3.LUT P2, RZ, R9, 0x10000, RZ, 0xc0, !PT ;  /* 0x0001000009ff7812 */ /* 0x000fe2000784c0ff */
[----:B------:R-:W4:Y:S01]  /*7c670*/  LDL.LU.64 R26, [R1+0x440] ;  /* 0x00044000011a7983 */ /* 0x000f220000300a00 */
[----:B------:R-:W-:-:S03]  /*7c680*/  PRMT R2, R10, 0x7772, RZ ;  /* 0x000077720a027816 */ /* 0x000fc600000000ff */
[----:B------:R-:W4:Y:S04]  /*7c690*/  LDL.LU.64 R24, [R1+0x460] ;  /* 0x0004600001187983 */ /* 0x000f280000300a00 */
[----:B------:R-:W4:Y:S04]  /*7c6a0*/  LDL.LU.64 R16, [R1+0x458] ;  /* 0x0004580001107983 */ /* 0x000f280000300a00 */
[----:B------:R-:W4:Y:S04]  /*7c6b0*/  LDL.LU.64 R14, [R1+0x450] ;  /* 0x00045000010e7983 */ /* 0x000f280000300a00 */
[----:B------:R-:W4:Y:S04]  /*7c6c0*/  LDL.LU R3, [R1+0xf4] ;  /* 0x0000f40001037983 */ /* 0x000f280000300800 */
[----:B---3--:R0:W-:Y:S02]  /*7c6d0*/  @P3 STG.E.U8 desc[UR32][R20.64], R2 ;  /* 0x0000000214003986 */ /* 0x0081e4000c101120 */
[----:B0-----:R-:W-:-:S02]  /*7c6e0*/  PRMT R2, R10, 0x7773, RZ ;  /* 0x000077730a027816 */ /* 0x001fc400000000ff */
[----:B------:R-:W3:Y:S04]  /*7c6f0*/  LDL.LU R10, [R1+0x209c] ;  /* 0x00209c00010a7983 */ /* 0x000ee80000300800 */
[----:B--2---:R0:W-:Y:S04]  /*7c700*/  @P2 STG.E.U8 desc[UR32][R12.64], R2 ;  /* 0x000000020c002986 */ /* 0x0041e8000c101120 */
[----:B0-----:R-:W2:Y:S04]  /*7c710*/  LDL.LU.64 R12, [R1+0x480] ;  /* 0x00048000010c7983 */ /* 0x001ea80000300a00 */
        /* <DEDUP_REMOVED lines=24> */
[C---:B------:R-:W-:Y:S02]  /*7c8a0*/  LOP3.LUT P6, RZ, R9.reuse, 0x800, RZ, 0xc0, !PT ;  /* 0x0000080009ff7812 */ /* 0x040fe400078cc0ff */
        /* <DEDUP_REMOVED lines=18> */
[----:B------:R-:W-:Y:S02]  /*7c9d0*/  LOP3.LUT P5, RZ, R9, 0x10, RZ, 0xc0, !PT ;  /* 0x0000001009ff7812 */ /* 0x000fe400078ac0ff */
[----:B0-----:R-:W-:Y:S02]  /*7c9e0*/  PRMT R2, R3, 0x7770, RZ ;  /* 0x0000777003027816 */ /* 0x001fe400000000ff */
[----:B------:R-:W-:-:S07]  /*7c9f0*/  LOP3.LUT P4, RZ, R9, 0x8, RZ, 0xc0, !PT ;  /* 0x0000000809ff7812 */ /* 0x000fce000788c0ff */
[----:B--2---:R0:W-:Y:S01]  /*7ca00*/  @P6 STG.E.U8 desc[UR32][R12.64], R2 ;  /* 0x000000020c006986 */ /* 0x0041e2000c101120 */
[----:B------:R-:W-:Y:S02]  /*7ca10*/  LOP3.LUT P6, RZ, R4, 0x2000000, RZ, 0xc0, !PT ;  /* 0x0200000004ff7812 */ /* 0x000fe400078cc0ff */
[C---:B------:R-:W-:Y:S02]  /*7ca20*/  LOP3.LUT P3, RZ, R9.reuse, 0x4, RZ, 0xc0, !PT ;  /* 0x0000000409ff7812 */ /* 0x040fe4000786c0ff */
[C---:B------:R-:W-:Y:S02]  /*7ca30*/  LOP3.LUT P2, RZ, R9.reuse, 0x2, RZ, 0xc0, !PT ;  /* 0x0000000209ff7812 */ /* 0x040fe4000784c0ff */
[----:B------:R-:W-:Y:S02]  /*7ca40*/  LOP3.LUT P1, RZ, R9, 0x1, RZ, 0xc0, !PT ;  /* 0x0000000109ff7812 */ /* 0x000fe4000782c0ff */
[----:B------:R-:W2:Y:S04]  /*7ca50*/  LDL.LU.64 R8, [R1+0x490] ;  /* 0x0004900001087983 */ /* 0x000ea80000300a00 */
[----:B------:R-:W3:Y:S01]  /*7ca60*/  LDL.LU.64 R18, [R1+0x4e0] ;  /* 0x0004e00001127983 */ /* 0x000ee20000300a00 */
[----:B0-----:R-:W-:-:S03]  /*7ca70*/  PRMT R2, R3, 0x7771, RZ ;  /* 0x0000777103027816 */ /* 0x001fc600000000ff */
[----:B------:R-:W3:Y:S04]  /*7ca80*/  LDL.LU.64 R28, [R1+0x4d8] ;  /* 0x0004d800011c7983 */ /* 0x000ee80000300a00 */
[----:B------:R-:W3:Y:S04]  /*7ca90*/  LDL.LU.64 R22, [R1+0x4d0] ;  /* 0x0004d00001167983 */ /* 0x000ee80000300a00 */
[----:B------:R-:W3:Y:S04]  /*7caa0*/  LDL.LU.64 R26, [R1+0x500] ;  /* 0x00050000011a7983 */ /* 0x000ee80000300a00 */
[----:B------:R-:W3:Y:S04]  /*7cab0*/  LDL.LU R11, [R1+0x2098] ;  /* 0x00209800010b7983 */ /* 0x000ee80000300800 */
[----:B------:R-:W3:Y:S04]  /*7cac0*/  LDL.LU.64 R24, [R1+0x520] ;  /* 0x0005200001187983 */ /* 0x000ee80000300a00 */
[----:B------:R-:W3:Y:S04]  /*7cad0*/  LDL.LU.64 R16, [R1+0x518] ;  /* 0x0005180001107983 */ /* 0x000ee80000300a00 */
[----:B------:R-:W3:Y:S04]  /*7cae0*/  LDL.LU.64 R14, [R1+0x510] ;  /* 0x00051000010e7983 */ /* 0x000ee80000300a00 */
[----:B------:R-:W3:Y:S04]  /*7caf0*/  LDL.LU R21, [R1+0xe8] ;  /* 0x0000e80001157983 */ /* 0x000ee80000300800 */
[----:B------:R-:W3:Y:S04]  /*7cb00*/  LDL.LU.64 R12, [R1+0x540] ;  /* 0x00054000010c7983 */ /* 0x000ee80000300a00 */
        /* <DEDUP_REMOVED lines=8> */
[----:B--2---:R3:W-:Y:S01]  /*7cb90*/  @P6 STG.E.U8 desc[UR32][R8.64], R2 ;  /* 0x0000000208006986 */ /* 0x0047e2000c101120 */
[----:B------:R-:W-:Y:S02]  /*7cba0*/  LOP3.LUT P6, RZ, R4, 0x400000, RZ, 0xc0, !PT ;  /* 0x0040000004ff7812 */ /* 0x000fe400078cc0ff */
[----:B---3--:R-:W-:Y:S02]  /*7cbb0*/  PRMT R2, R20, 0x7770, RZ ;  /* 0x0000777014027816 */ /* 0x008fe400000000ff */
[----:B------:R-:W-:-:S09]  /*7cbc0*/  LOP3.LUT P0, RZ, R10, 0x80000000, RZ, 0xc0, !PT ;  /* 0x800000000aff7812 */ /* 0x000fd2000780c0ff */
        /* <DEDUP_REMOVED lines=17> */
[----:B------:R0:W-:Y:S04]  /*7cce0*/  @P1 STG.E.U8 desc[UR32][R14.64], R2 ;  /* 0x000000020e001986 */ /* 0x0001e8000c101120 */
[----:B0-----:R-:W3:Y:S01]  /*7ccf0*/  LDL.LU.64 R14, [R1+0x560] ;  /* 0x00056000010e7983 */ /* 0x001ee20000300a00 */
[----:B------:R-:W-:-:S03]  /*7cd00*/  PRMT R2, R21, 0x7770, RZ ;  /* 0x0000777015027816 */ /* 0x000fc600000000ff */
[----:B------:R-:W4:Y:S04]  /*7cd10*/  LDL.LU.64 R28, [R1+0x558] ;  /* 0x00055800011c7983 */ /* 0x000f280000300a00 */
[----:B------:R0:W-:Y:S04]  /*7cd20*/  @P0 STG.E.U8 desc[UR32][R12.64], R2 ;  /* 0x000000020c000986 */ /* 0x0001e8000c101120 */
[----:B0-----:R-:W2:Y:S01]  /*7cd30*/  LDL.LU.64 R12, [R1+0x550] ;  /* 0x00055000010c7983 */ /* 0x001ea20000300a00 */
[C---:B------:R-:W-:Y:S02]  /*7cd40*/  LOP3.LUT P3, RZ, R10.reuse, 0x40000000, RZ, 0xc0, !PT ;  /* 0x400000000aff7812 */ /* 0x040fe4000786c0ff */
[----:B------:R-:W-:Y:S01]  /*7cd50*/  LOP3.LUT P2, RZ, R10, 0x20000000, RZ, 0xc0, !PT ;  /* 0x200000000aff7812 */ /* 0x000fe2000784c0ff */
[----:B------:R-:W2:Y:S01]  /*7cd60*/  LDL.LU.64 R26, [R1+0x580] ;  /* 0x00058000011a7983 */ /* 0x000ea20000300a00 */
[----:B------:R-:W-:-:S02]  /*7cd70*/  PRMT R2, R21, 0x7771, RZ ;  /* 0x0000777115027816 */ /* 0x000fc400000000ff */
[----:B------:R-:W-:Y:S01]  /*7cd80*/  LOP3.LUT P1, RZ, R10, 0x10000000, RZ, 0xc0, !PT ;  /* 0x100000000aff7812 */ /* 0x000fe2000782c0ff */
[----:B------:R-:W2:Y:S04]  /*7cd90*/  LDL.LU.64 R24, [R1+0x5a0] ;  /* 0x0005a00001187983 */ /* 0x000ea80000300a00 */
[----:B------:R-:W2:Y:S04]  /*7cda0*/  LDL.LU R3, [R1+0xfc] ;  /* 0x0000fc0001037983 */ /* 0x000ea80000300800 */
[----:B------:R-:W2:Y:S04]  /*7cdb0*/  LDL.LU.64 R16, [R1+0x598] ;  /* 0x0005980001107983 */ /* 0x000ea80000300a00 */
[----:B---3--:R0:W-:Y:S02]  /*7cdc0*/  @P3 STG.E.U8 desc[UR32][R14.64], R2 ;  /* 0x000000020e003986 */ /* 0x0081e4000c101120 */
[----:B0-----:R-:W-:-:S02]  /*7cdd0*/  PRMT R2, R21, 0x7772, RZ ;  /* 0x0000777215027816 */ /* 0x001fc400000000ff */
[----:B------:R-:W3:Y:S04]  /*7cde0*/  LDL.LU.64 R14, [R1+0x590] ;  /* 0x00059000010e7983 */ /* 0x000ee80000300a00 */
[----:B----4-:R0:W-:Y:S04]  /*7cdf0*/  @P2 STG.E.U8 desc[UR32][R28.64], R2 ;  /* 0x000000021c002986 */ /* 0x0101e8000c101120 */
[----:B------:R-:W4:Y:S01]  /*7ce00*/  LDL.LU R22, [R1+0xec] ;  /* 0x0000ec0001167983 */ /* 0x000f220000300800 */
[----:B0-----:R-:W-:-:S05]  /*7ce10*/  PRMT R2, R21, 0x7773, RZ ;  /* 0x0000777315027816 */ /* 0x001fca00000000ff */
[----:B--2---:R0:W-:Y:S04]  /*7ce20*/  @P1 STG.E.U8 desc[UR32][R12.64], R2 ;  /* 0x000000020c001986 */ /* 0x0041e8000c101120 */
        /* <DEDUP_REMOVED lines=23> */
[----:B------:R-:W-:Y:S01]  /*7cfa0*/  LOP3.LUT P6, RZ, R10, 0x1000000, RZ, 0xc0, !PT ;  /* 0x010000000aff7812 */ /* 0x000fe200078cc0ff */
[----:B------:R-:W2:Y:S01]  /*7cfb0*/  LDL.LU.64 R8, [R1+0x5e8] ;  /* 0x0005e80001087983 */ /* 0x000ea20000300a00 */
[----:B------:R-:W-:Y:S02]  /*7cfc0*/  LOP3.LUT R4, R4, 0xfffbffff, RZ, 0xc0, !PT ;  /* 0xfffbffff04047812 */ /* 0x000fe400078ec0ff */
[----:B------:R-:W-:Y:S01]  /*7cfd0*/  LOP3.LUT P0, RZ, R10, 0x8000000, RZ, 0xc0, !PT ;  /* 0x080000000aff7812 */ /* 0x000fe2000780c0ff */
[----:B------:R-:W2:Y:S01]  /*7cfe0*/  LDL.LU R23, [R1+0xd0] ;  /* 0x0000d00001177983 */ /* 0x000ea20000300800 */
[----:B------:R-:W-:-:S03]  /*7cff0*/  PRMT R2, R3, 0x7770, RZ ;  /* 0x0000777003027816 */ /* 0x000fc600000000ff */
[----:B------:R-:W2:Y:S04]  /*7d000*/  LDL.LU.64 R6, [R1+0x608] ;  /* 0x0006080001067983 */ /* 0x000ea80000300a00 */
[----:B------:R-:W-:Y:S01]  /*7d010*/  @P6 LOP3.LUT R4, R4, 0x40000, RZ, 0xfc, !PT ;  /* 0x0004000004046812 */ /* 0x000fe200078efcff */
[----:B------:R-:W2:Y:S01]  /*7d020*/  LDL.LU.64 R18, [R1+0x638] ;  /* 0x0006380001127983 */ /* 0x000ea20000300a00 */
[----:B------:R-:W-:Y:S02]  /*7d030*/  LOP3.LUT P6, RZ, R10, 0x2000000, RZ, 0xc0, !PT ;  /* 0x020000000aff7812 */ /* 0x000fe400078cc0ff */
[----:B------:R-:W-:Y:S01]  /*7d040*/  LOP3.LUT R4, R4, 0xfff7ffff, RZ, 0xc0, !PT ;  /* 0xfff7ffff04047812 */ /* 0x000fe200078ec0ff */
[----:B------:R0:W-:Y:S04]  /*7d050*/  @P0 STG.E.U8 desc[UR32][R26.64], R2 ;  /* 0x000000021a000986 */ /* 0x0001e8000c101120 */
[----:B------:R-:W2:Y:S04]  /*7d060*/  LDL.LU.64 R28, [R1+0x630] ;  /* 0x00063000011c7983 */ /* 0x000ea80000300a00 */
[----:B------:R-:W2:Y:S02]  /*7d070*/  LDL.LU.64 R20, [R1+0x628] ;  /* 0x0006280001147983 */ /* 0x000ea40000300a00 */
[----:B------:R-:W-:-:S02]  /*7d080*/  @P6 LOP3.LUT R4, R4, 0x80000, RZ, 0xfc, !PT ;  /* 0x0008000004046812 */ /* 0x000fc400078efcff */
[----:B------:R-:W-:Y:S01]  /*7d090*/  LOP3.LUT P6, RZ, R10, 0x4000000, RZ, 0xc0, !PT ;  /* 0x040000000aff7812 */ /* 0x000fe200078cc0ff */
[----:B0-----:R-:W2:Y:S01]  /*7d0a0*/  LDL.LU.64 R26, [R1+0x648] ;  /* 0x00064800011a7983 */ /* 0x001ea20000300a00 */
[----:B------:R-:W-:-:S11]  /*7d0b0*/  PRMT R2, R3, 0x7771, RZ ;  /* 0x0000777103027816 */ /* 0x000fd600000000ff */
[----:B------:R0:W-:Y:S01]  /*7d0c0*/  @P6 STG.E.U8 desc[UR32][R24.64], R2 ;  /* 0x0000000218006986 */ /* 0x0001e2000c101120 */
[C---:B------:R-:W-:Y:S02]  /*7d0d0*/  LOP3.LUT P6, RZ, R4.reuse, 0x80000, RZ, 0xc0, !PT ;  /* 0x0008000004ff7812 */ /* 0x040fe400078cc0ff */
[----:B0-----:R-:W-:Y:S01]  /*7d0e0*/  PRMT R2, R3, 0x7772, RZ ;  /* 0x0000777203027816 */ /* 0x001fe200000000ff */
[----:B------:R-:W2:Y:S10]  /*7d0f0*/  LDL.LU.64 R24, [R1+0x678] ;  /* 0x0006780001187983 */ /* 0x000eb40000300a00 */
[----:B------:R0:W-:Y:S01]  /*7d100*/  @P6 STG.E.U8 desc[UR32][R16.64], R2 ;  /* 0x0000000210006986 */ /* 0x0001e2000c101120 */
[----:B------:R-:W-:-:S02]  /*7d110*/  LOP3.LUT P6, RZ, R4, 0x40000, RZ, 0xc0, !PT ;  /* 0x0004000004ff7812 */ /* 0x000fc400078cc0ff */
[----:B0-----:R-:W-:Y:S01]  /*7d120*/  PRMT R2, R3, 0x7773, RZ ;  /* 0x0000777303027816 */ /* 0x001fe200000000ff */
[----:B------:R-:W2:Y:S10]  /*7d130*/  LDL.LU.64 R16, [R1+0x670] ;  /* 0x0006700001107983 */ /* 0x000eb40000300a00 */
[----:B---3--:R4:W-:Y:S01]  /*7d140*/  @P6 STG.E.U8 desc[UR32][R14.64], R2 ;  /* 0x000000020e006986 */ /* 0x0089e2000c101120 */
[----:B------:R-:W-:-:S02]  /*7d150*/  LOP3.LUT P6, RZ, R4, 0x20000, RZ, 0xc0, !PT ;  /* 0x0002000004ff7812 */ /* 0x000fc400078cc0ff */
[----:B----4-:R-:W-:Y:S01]  /*7d160*/  PRMT R2, R22, 0x7770, RZ ;  /* 0x0000777016027816 */ /* 0x010fe200000000ff */
[----:B------:R-:W3:Y:S10]  /*7d170*/  LDL.LU.64 R14, [R1+0x668] ;  /* 0x00066800010e7983 */ /* 0x000ef40000300a00 */
[----:B--2---:R0:W-:Y:S04]  /*7d180*/  @P6 STG.E.U8 desc[UR32][R12.64], R2 ;  /* 0x000000020c006986 */ /* 0x0041e8000c101120 */
[----:B0-----:R-:W2:Y:S01]  /*7d190*/  LDL.LU.64 R12, [R1+0x2078] ;  /* 0x00207800010c7983 */ /* 0x001ea20000300a00 */
[----:B------:R-:W-:-:S02]  /*7d1a0*/  LOP3.LUT P6, RZ, R4, 0x10000, RZ, 0xc0, !PT ;  /* 0x0001000004ff7812 */ /* 0x000fc400078cc0ff */
[----:B------:R-:W-:-:S11]  /*7d1b0*/  PRMT R2, R22, 0x7771, RZ ;  /* 0x0000777116027816 */ /* 0x000fd600000000ff */
[----:B--2---:R0:W-:Y:S04]  /*7d1c0*/  @P6 STG.E.U8 desc[UR32][R12.64], R2 ;  /* 0x000000020c006986 */ /* 0x0041e8000c101120 */
[----:B0-----:R-:W2:Y:S01]  /*7d1d0*/  LDL.LU.64 R12, [R1+0x2070] ;  /* 0x00207000010c7983 */ /* 0x001ea20000300a00 */
[----:B------:R-:W-:Y:S02]  /*7d1e0*/  LOP3.LUT P6, RZ, R4, 0x8000, RZ, 0xc0, !PT ;  /* 0x0000800004ff7812 */ /* 0x000fe400078cc0ff */
[----:B------:R-:W-:Y:S02]  /*7d1f0*/  PRMT R2, R22, 0x7772, RZ ;  /* 0x0000777216027816 */ /* 0x000fe400000000ff */
[----:B------:R-:W-:Y:S02]  /*7d200*/  LOP3.LUT P5, RZ, R10, 0x20000, RZ, 0xc0, !PT ;  /* 0x000200000aff7812 */ /* 0x000fe400078ac0ff */
[----:B------:R-:W-:-:S07]  /*7d210*/  LOP3.LUT P4, RZ, R11, 0x8000, RZ, 0xc0, !PT ;  /* 0x000080000bff7812 */ /* 0x000fce000788c0ff */
[----:B--2---:R0:W-:Y:S04]  /*7d220*/  @P6 STG.E.U8 desc[UR32][R12.64], R2 ;  /* 0x000000020c006986 */ /* 0x0041e8000c101120 */
        /* <DEDUP_REMOVED lines=9> */
[----:B------:R0:W-:Y:S01]  /*7d2c0*/  @P6 STG.E.U8 desc[UR32][R18.64], R2 ;  /* 0x0000000212006986 */ /* 0x0001e2000c101120 */
[----:B------:R-:W-:Y:S02]  /*7d2d0*/  LOP3.LUT P3, RZ, R10, 0x10000, RZ, 0xc0, !PT ;  /* 0x000100000aff7812 */ /* 0x000fe4000786c0ff */
[----:B0-----:R-:W-:-:S05]  /*7d2e0*/  PRMT R2, R23, 0x7772, RZ ;  /* 0x0000777217027816 */ /* 0x001fca00000000ff */
[----:B------:R0:W-:Y:S01]  /*7d2f0*/  @P5 STG.E.U8 desc[UR32][R28.64], R2 ;  /* 0x000000021c005986 */ /* 0x0001e2000c101120 */
[----:B------:R-:W-:Y:S02]  /*7d300*/  LOP3.LUT P2, RZ, R10, 0x8000, RZ, 0xc0, !PT ;  /* 0x000080000aff7812 */ /* 0x000fe4000784c0ff */
[----:B0-----:R-:W-:-:S05]  /*7d310*/  PRMT R2, R23, 0x7773, RZ ;  /* 0x0000777317027816 */ /* 0x001fca00000000ff */
[----:B------:R2:W-:Y:S01]  /*7d320*/  @P4 STG.E.U8 desc[UR32][R20.64], R2 ;  /* 0x0000000214004986 */ /* 0x0005e2000c101120 */
[----:B------:R-:W-:Y:S02]  /*7d330*/  LOP3.LUT P1, RZ, R10, 0x4000, RZ, 0xc0, !PT ;  /* 0x000040000aff7812 */ /* 0x000fe4000782c0ff */
[----:B------:R-:W-:Y:S02]  /*7d340*/  LOP3.LUT P0, RZ, R11, 0x4000, RZ, 0xc0, !PT ;  /* 0x000040000bff7812 */ /* 0x000fe4000780c0ff */
[----:B--2---:R-:W-:-:S05]  /*7d350*/  PRMT R2, R12, 0x7770, RZ ;  /* 0x000077700c027816 */ /* 0x004fca00000000ff */
[----:B------:R0:W-:Y:S02]  /*7d360*/  @P3 STG.E.U8 desc[UR32][R26.64], R2 ;  /* 0x000000021a003986 */ /* 0x0001e4000c101120 */
[----:B0-----:R-:W-:-:S05]  /*7d370*/  PRMT R2, R12, 0x7771, RZ ;  /* 0x000077710c027816 */ /* 0x001fca00000000ff */
[----:B------:R0:W-:Y:S02]  /*7d380*/  @P2 STG.E.U8 desc[UR32][R24.64], R2 ;  /* 0x0000000218002986 */ /* 0x0001e4000c101120 */
[----:B0-----:R-:W-:-:S05]  /*7d390*/  PRMT R2, R12, 0x7772, RZ ;  /* 0x000077720c027816 */ /* 0x001fca00000000ff */
[----:B------:R0:W-:Y:S02]  /*7d3a0*/  @P1 STG.E.U8 desc[UR32][R16.64], R2 ;  /* 0x0000000210001986 */ /* 0x0001e4000c101120 */
[----:B0-----:R-:W-:Y:S02]  /*7d3b0*/  PRMT R2, R12, 0x7773, RZ ;  /* 0x000077730c027816 */ /* 0x001fe400000000ff */
[----:B------:R-:W2:Y:S04]  /*7d3c0*/  LDL.LU R12, [R1+0x2064] ;  /* 0x00206400010c7983 */ /* 0x000ea80000300800 */
[----:B---3--:R0:W-:Y:S04]  /*7d3d0*/  @P0 STG.E.U8 desc[UR32][R14.64], R2 ;  /* 0x000000020e000986 */ /* 0x0081e8000c101120 */
[----:B------:R-:W3:Y:S04]  /*7d3e0*/  LDL.LU.64 R16, [R1+0x688] ;  /* 0x0006880001107983 */ /* 0x000ee80000300a00 */
[----:B0-----:R-:W4:Y:S04]  /*7d3f0*/  LDL.LU.64 R14, [R1+0x6b8] ;  /* 0x0006b800010e7983 */ /* 0x001f280000300a00 */
[----:B------:R-:W2:Y:S04]  /*7d400*/  LDL.LU.64 R22, [R1+0x6b0] ;  /* 0x0006b00001167983 */ /* 0x000ea80000300a00 */
[----:B------:R-:W3:Y:S01]  /*7d410*/  LDL.LU R21, [R1+0xd4] ;  /* 0x0000d40001157983 */ /* 0x000ee20000300800 */
[----:B------:R-:W-:-:S02]  /*7d420*/  LOP3.LUT P3, RZ, R10, 0x2000, RZ, 0xc0, !PT ;  /* 0x000020000aff7812 */ /* 0x000fc4000786c0ff */
[C---:B------:R-:W-:Y:S01]  /*7d430*/  LOP3.LUT P2, RZ, R10.reuse, 0x1000, RZ, 0xc0, !PT ;  /* 0x000010000aff7812 */ /* 0x040fe2000784c0ff */
[----:B------:R-:W2:Y:S04]  /*7d440*/  LDL.LU.64 R26, [R1+0x6a8] ;  /* 0x0006a800011a7983 */ /* 0x000ea80000300a00 */
[----:B------:R-:W2:Y:S04]  /*7d450*/  LDL.LU.64 R24, [R1+0x6c8] ;  /* 0x0006c80001187983 */ /* 0x000ea80000300a00 */
        /* <DEDUP_REMOVED lines=10> */
[----:B---3--:R-:W-:-:S05]  /*7d500*/  PRMT R2, R21, 0x7770, RZ ;  /* 0x0000777015027816 */ /* 0x008fca00000000ff */
[----:B------:R0:W-:Y:S02]  /*7d510*/  @P3 STG.E.U8 desc[UR32][R16.64], R2 ;  /* 0x0000000210003986 */ /* 0x0001e4000c101120 */
[----:B0-----:R-:W-:Y:S02]  /*7d520*/  PRMT R2, R21, 0x7771, RZ ;  /* 0x0000777115027816 */ /* 0x001fe400000000ff */
[----:B------:R-:W3:Y:S04]  /*7d530*/  LDL.LU.64 R16, [R1+0x6f8] ;  /* 0x0006f80001107983 */ /* 0x000ee80000300a00 */
[----:B----4-:R0:W-:Y:S04]  /*7d540*/  @P2 STG.E.U8 desc[UR32][R14.64], R2 ;  /* 0x000000020e002986 */ /* 0x0101e8000c101120 */
[----:B0-----:R-:W4:Y:S04]  /*7d550*/  LDL.LU.64 R14, [R1+0x6f0] ;  /* 0x0006f000010e7983 */ /* 0x001f280000300a00 */
[----:B------:R-:W3:Y:S01]  /*7d560*/  LDL.LU R8, [R1+0xd8] ;  /* 0x0000d80001087983 */ /* 0x000ee20000300800 */
        /* <DEDUP_REMOVED lines=13> */
[----:B------:R-:W-:Y:S02]  /*7d640*/  LOP3.LUT P6, RZ, R10, 0x200, RZ, 0xc0, !PT ;  /* 0x000002000aff7812 */ /* 0x000fe400078cc0ff */
[----:B------:R-:W-:Y:S02]  /*7d650*/  PRMT R2, R21, 0x7772, RZ ;  /* 0x0000777215027816 */ /* 0x000fe400000000ff */
[----:B------:R-:W-:Y:S02]  /*7d660*/  LOP3.LUT R4, R4, 0xfffff7ff, RZ, 0xc0, !PT ;  /* 0xfffff7ff04047812 */ /* 0x000fe400078ec0ff */
[----:B------:R-:W-:Y:S01]  /*7d670*/  LOP3.LUT P0, RZ, R11, 0x2000, RZ, 0xc0, !PT ;  /* 0x000020000bff7812 */ /* 0x000fe2000780c0ff */
[----:B--2---:R-:W-:Y:S01]  /*7d680*/  @P1 STG.E.U8 desc[UR32][R22.64], R2 ;  /* 0x0000000216001986 */ /* 0x004fe2000c101120 */
[----:B------:R-:W-:-:S02]  /*7d690*/  LOP3.LUT P5, RZ, R10, 0x8, RZ, 0xc0, !PT ;  /* 0x000000080aff7812 */ /* 0x000fc400078ac0ff */
[----:B------:R-:W-:Y:S02]  /*7d6a0*/  LOP3.LUT P4, RZ, R10, 0x4, RZ, 0xc0, !PT ;  /* 0x000000040aff7812 */ /* 0x000fe4000788c0ff */
[----:B------:R-:W-:Y:S02]  /*7d6b0*/  LOP3.LUT P3, RZ, R11, 0x400, RZ, 0xc0, !PT ;  /* 0x000004000bff7812 */ /* 0x000fe4000786c0ff */
[----:B------:R-:W-:Y:S02]  /*7d6c0*/  @P6 LOP3.LUT R4, R4, 0x800, RZ, 0xfc, !PT ;  /* 0x0000080004046812 */ /* 0x000fe400078efcff */
[C---:B------:R-:W-:Y:S02]  /*7d6d0*/  LOP3.LUT P6, RZ, R10.reuse, 0x400, RZ, 0xc0, !PT ;  /* 0x000004000aff7812 */ /* 0x040fe400078cc0ff */
[C---:B------:R-:W-:Y:S02]  /*7d6e0*/  LOP3.LUT P2, RZ, R10.reuse, 0x2, RZ, 0xc0, !PT ;  /* 0x000000020aff7812 */ /* 0x040fe4000784c0ff */
[----:B------:R-:W-:Y:S01]  /*7d6f0*/  LOP3.LUT P1, RZ, R10, 0x1, RZ, 0xc0, !PT ;  /* 0x000000010aff7812 */ /* 0x000fe2000782c0ff */
[----:B---3--:R0:W-:Y:S04]  /*7d700*/  STL [R1+0x2060], R8 ;  /* 0x0020600801007387 */ /* 0x0081e80000100800 */
[----:B0-----:R-:W2:Y:S04]  /*7d710*/  LDL.LU.64 R8, [R1+0x6e8] ;  /* 0x0006e80001087983 */ /* 0x001ea80000300a00 */
[----:B------:R0:W-:Y:S04]  /*7d720*/  STL [R1+0x2048], R11 ;  /* 0x0020480b01007387 */ /* 0x0001e80000100800 */
[----:B0-----:R-:W3:Y:S01]  /*7d730*/  LDL.LU.64 R10, [R1+0x730] ;  /* 0x00073000010a7983 */ /* 0x001ee20000300a00 */
[----:B------:R-:W-:-:S05]  /*7d740*/  PRMT R2, R21, 0x7773, RZ ;  /* 0x0000777315027816 */ /* 0x000fca00000000ff */
[----:B------:R0:W-:Y:S02]  /*7d750*/  @P0 STG.E.U8 desc[UR32][R26.64], R2 ;  /* 0x000000021a000986 */ /* 0x0001e4000c101120 */
[----:B0-----:R-:W-:-:S05]  /*7d760*/  PRMT R2, R3, 0x7770, RZ ;  /* 0x0000777003027816 */ /* 0x001fca00000000ff */
[----:B------:R-:W-:Y:S01]  /*7d770*/  @P6 STG.E.U8 desc[UR32][R24.64], R2 ;  /* 0x0000000218006986 */ /* 0x000fe2000c101120 */
[----:B------:R-:W-:-:S03]  /*7d780*/  LOP3.LUT P6, RZ, R4, 0x800, RZ, 0xc0, !PT ;  /* 0x0000080004ff7812 */ /* 0x000fc600078cc0ff */
[----:B---3--:R0:W-:Y:S04]  /*7d790*/  STL.64 [R1+0x2050], R10 ;  /* 0x0020500a01007387 */ /* 0x0081e80000100a00 */
[----:B0-----:R-:W3:Y:S01]  /*7d7a0*/  LDL.LU.64 R10, [R1+0x738] ;  /* 0x00073800010a7983 */ /* 0x001ee20000300a00 */
[----:B------:R-:W-:-:S05]  /*7d7b0*/  PRMT R2, R3, 0x7771, RZ ;  /* 0x0000777103027816 */ /* 0x000fca00000000ff */
[----:B------:R0:W-:Y:S01]  /*7d7c0*/  @P6 STG.E.U8 desc[UR32][R16.64], R2 ;  /* 0x0000000210006986 */ /* 0x0001e2000c101120 */
[----:B------:R-:W-:Y:S02]  /*7d7d0*/  LOP3.LUT P6, RZ, R4, 0x400, RZ, 0xc0, !PT ;  /* 0x0000040004ff7812 */ /* 0x000fe400078cc0ff */
[----:B0-----:R-:W-:-:S11]  /*7d7e0*/  PRMT R2, R3, 0x7772, RZ ;  /* 0x0000777203027816 */ /* 0x001fd600000000ff */
[----:B----4-:R0:W-:Y:S01]  /*7d7f0*/  @P6 STG.E.U8 desc[UR32][R14.64], R2 ;  /* 0x000000020e006986 */ /* 0x0101e2000c101120 */
[----:B------:R-:W-:Y:S02]  /*7d800*/  LOP3.LUT P6, RZ, R4, 0x200, RZ, 0xc0, !PT ;  /* 0x0000020004ff7812 */ /* 0x000fe400078cc0ff */
[----:B0-----:R-:W-:-:S11]  /*7d810*/  PRMT R2, R3, 0x7773, RZ ;  /* 0x0000777303027816 */ /* 0x001fd600000000ff */
[----:B--2---:R-:W-:Y:S04]  /*7d820*/  @P6 STG.E.U8 desc[UR32][R8.64], R2 ;  /* 0x0000000208006986 */ /* 0x004fe8000c101120 */
[----:B---3--:R0:W-:Y:S04]  /*7d830*/  STL.64 [R1+0x2058], R10 ;  /* 0x0020580a01007387 */ /* 0x0081e80000100a00 */
[----:B0-----:R-:W2:Y:S04]  /*7d840*/  LDL.LU.64 R10, [R1+0x708] ;  /* 0x00070800010a7983 */ /* 0x001ea80000300a00 */
[----:B------:R-:W3:Y:S04]  /*7d850*/  LDL.LU.64 R6, [R1+0x728] ;  /* 0x0007280001067983 */ /* 0x000ee80000300a00 */
[----:B------:R-:W4:Y:S04]  /*7d860*/  LDL.LU R26, [R1+0xc8] ;  /* 0x0000c800011a7983 */ /* 0x000f280000300800 */
        /* <DEDUP_REMOVED lines=19> */
[----:B------:R-:W-:-:S09]  /*7d9a0*/  LOP3.LUT P0, RZ, R12, 0x80000000, RZ, 0xc0, !PT ;  /* 0x800000000cff7812 */ /* 0x000fd2000780c0ff */
[----:B--2---:R0:W-:Y:S01]  /*7d9b0*/  @P6 STG.E.U8 desc[UR32][R10.64], R2 ;  /* 0x000000020a006986 */ /* 0x0041e2000c101120 */
[----:B------:R-:W-:Y:S02]  /*7d9c0*/  LOP3.LUT P6, RZ, R4, 0x20, RZ, 0xc0, !PT ;  /* 0x0000002004ff7812 */ /* 0x000fe400078cc0ff */
[----:B0-----:R-:W-:Y:S01]  /*7d9d0*/  PRMT R2, R8, 0x7773, RZ ;  /* 0x0000777308027816 */ /* 0x001fe200000000ff */
[----:B------:R-:W2:Y:S10]  /*7d9e0*/  LDL.LU R11, [R1+0x2048] ;  /* 0x00204800010b7983 */ /* 0x000eb40000300800 */
        /* <DEDUP_REMOVED lines=15> */
[----:B------:R-:W3:Y:S04]  /*7dae0*/  LDL.LU.64 R16, [R1+0x7c0] ;  /* 0x0007c00001107983 */ /* 0x000ee80000300a00 */
[----:B------:R0:W-:Y:S04]  /*7daf0*/  @P0 STG.E.U8 desc[UR32][R14.64], R2 ;  /* 0x000000020e000986 */ /* 0x0001e8000c101120 */
[----:B0-----:R-:W4:Y:S04]  /*7db00*/  LDL.LU.64 R14, [R1+0x7e0] ;  /* 0x0007e000010e7983 */ /* 0x001f280000300a00 */
[----:B------:R-:W4:Y:S04]  /*7db10*/  LDL.LU.64 R22, [R1+0x800] ;  /* 0x0008000001167983 */ /* 0x000f280000300a00 */
[----:B------:R-:W4:Y:S04]  /*7db20*/  LDL.LU.64 R20, [R1+0x7f8] ;  /* 0x0007f80001147983 */ /* 0x000f280000300a00 */
[----:B------:R-:W4:Y:S01]  /*7db30*/  LDL.LU R26, [R1+0xcc] ;  /* 0x0000cc00011a7983 */ /* 0x000f220000300800 */
[----:B------:R-:W-:-:S02]  /*7db40*/  LOP3.LUT P2, RZ, R12, 0x40000000, RZ, 0xc0, !PT ;  /* 0x400000000cff7812 */ /* 0x000fc4000784c0ff */
[----:B------:R-:W-:Y:S01]  /*7db50*/  PRMT R2, R27, 0x7773, RZ ;  /* 0x000077731b027816 */ /* 0x000fe200000000ff */
[----:B------:R-:W4:Y:S04]  /*7db60*/  LDL.LU.64 R24, [R1+0x7f0] ;  /* 0x0007f00001187983 */ /* 0x000f280000300a00 */
[----:B------:R-:W4:Y:S01]  /*7db70*/  LDL.LU R3, [R1+0xb0] ;  /* 0x0000b00001037983 */ /* 0x000f220000300800 */
[----:B--2---:R-:W-:-:S13]  /*7db80*/  LOP3.LUT P3, RZ, R11, 0x200, RZ, 0xc0, !PT ;  /* 0x000002000bff7812 */ /* 0x004fda000786c0ff */
[----:B---3--:R0:W-:Y:S04]  /*7db90*/  @P3 STG.E.U8 desc[UR32][R16.64], R2 ;  /* 0x0000000210003986 */ /* 0x0081e8000c101120 */
[----:B0-----:R-:W2:Y:S01]  /*7dba0*/  LDL.LU.64 R16, [R1+0x820] ;  /* 0x0008200001107983 */ /* 0x001ea20000300a00 */
[----:B----4-:R-:W-:-:S05]  /*7dbb0*/  PRMT R2, R26, 0x7770, RZ ;  /* 0x000077701a027816 */ /* 0x010fca00000000ff */
[----:B------:R0:W-:Y:S04]  /*7dbc0*/  @P2 STG.E.U8 desc[UR32][R14.64], R2 ;  /* 0x000000020e002986 */ /* 0x0001e8000c101120 */
[----:B0-----:R-:W3:Y:S04]  /*7dbd0*/  LDL.LU.64 R14, [R1+0x840] ;  /* 0x00084000010e7983 */ /* 0x001ee80000300a00 */
[----:B------:R-:W4:Y:S01]  /*7dbe0*/  LDL.LU R6, [R1+0xa0] ;  /* 0x0000a00001067983 */ /* 0x000f220000300800 */
        /* <DEDUP_REMOVED lines=11> */
[----:B----4-:R0:W-:Y:S04]  /*7dca0*/  STL [R1+0x2038], R6 ;  /* 0x0020380601007387 */ /* 0x0101e80000100800 */
[----:B------:R-:W-:Y:S04]  /*7dcb0*/  STL [R1+0x2028], R11 ;  /* 0x0020280b01007387 */ /* 0x000fe80000100800 */
[----:B0-----:R-:W4:Y:S02]  /*7dcc0*/  LDL.LU.64 R6, [R1+0x830] ;  /* 0x0008300001067983 */ /* 0x001f240000300a00 */
        /* <DEDUP_REMOVED lines=14> */
[----:B------:R-:W-:Y:S01]  /*7ddb0*/  LOP3.LUT P6, RZ, R11, 0x100, RZ, 0xc0, !PT ;  /* 0x000001000bff7812 */ /* 0x000fe200078cc0ff */
[----:B----4-:R0:W-:Y:S04]  /*7ddc0*/  STL.64 [R1+0x2040], R6 ;  /* 0x0020400601007387 */ /* 0x0101e80000100a00 */
[----:B0-----:R-:W4:Y:S04]  /*7ddd0*/  LDL.LU.64 R6, [R1+0x838] ;  /* 0x0008380001067983 */ /* 0x001f280000300a00 */
[----:B------:R-:W4:Y:S01]  /*7dde0*/  LDL.LU.64 R10, [R1+0x880] ;  /* 0x00088000010a7983 */ /* 0x000f220000300a00 */
[----:B------:R-:W-:-:S02]  /*7ddf0*/  LOP3.LUT P1, RZ, R12, 0x20000000, RZ, 0xc0, !PT ;  /* 0x200000000cff7812 */ /* 0x000fc4000782c0ff */
[----:B------:R-:W-:Y:S02]  /*7de00*/  LOP3.LUT P0, RZ, R12, 0x10000000, RZ, 0xc0, !PT ;  /* 0x100000000cff7812 */ /* 0x000fe4000780c0ff */
[----:B------:R-:W-:-:S09]  /*7de10*/  PRMT R2, R26, 0x7771, RZ ;  /* 0x000077711a027816 */ /* 0x000fd200000000ff */
        /* <DEDUP_REMOVED lines=11> */
[C---:B------:R-:W-:Y:S02]  /*7ded0*/  LOP3.LUT P6, RZ, R4.reuse, 0x2, RZ, 0xc0, !PT ;  /* 0x0000000204ff7812 */ /* 0x040fe400078cc0ff */
[----:B0-----:R-:W-:Y:S01]  /*7dee0*/  PRMT R2, R3, 0x7772, RZ ;  /* 0x0000777203027816 */ /* 0x001fe200000000ff */
[----:B----4-:R0:W-:Y:S04]  /*7def0*/  STL.64 [R1+0x2030], R10 ;  /* 0x0020300a01007387 */ /* 0x0101e80000100a00 */
        /* <DEDUP_REMOVED lines=16> */
[----:B0-----:R-:W2:Y:S01]  /*7e000*/  LDL.LU R6, [R1+0x2038] ;  /* 0x0020380001067983 */ /* 0x001ea20000300800 */
[----:B------:R-:W-:Y:S02]  /*7e010*/  LOP3.LUT P6, RZ, R5, 0x80000000, RZ, 0xc0, !PT ;  /* 0x8000000005ff7812 */ /* 0x000fe400078cc0ff */
[----:B--2---:R-:W-:-:S11]  /*7e020*/  PRMT R2, R6, 0x7770, RZ ;  /* 0x0000777006027816 */ /* 0x004fd600000000ff */
        /* <DEDUP_REMOVED lines=10> */
[C---:B------:R-:W-:Y:S02]  /*7e0d0*/  LOP3.LUT P6, RZ, R5.reuse, 0x20000000, RZ, 0xc0, !PT ;  /* 0x2000000005ff7812 */ /* 0x040fe400078cc0ff */
[----:B0-----:R-:W-:Y:S01]  /*7e0e0*/  PRMT R2, R6, 0x7772, RZ ;  /* 0x0000777206027816 */ /* 0x001fe200000000ff */
[----:B------:R-:W2:Y:S10]  /*7e0f0*/  LDL.LU R11, [R1+0x2028] ;  /* 0x00202800010b7983 */ /* 0x000eb40000300800 */
[----:B---3--:R0:W-:Y:S01]  /*7e100*/  @P6 STG.E.U8 desc[UR32][R8.64], R2 ;  /* 0x0000000208006986 */ /* 0x0081e2000c101120 */
[----:B------:R-:W-:-:S02]  /*7e110*/  LOP3.LUT P6, RZ, R5, 0x10000000, RZ, 0xc0, !PT ;  /* 0x1000000005ff7812 */ /* 0x000fc400078cc0ff */
[----:B0-----:R-:W-:-:S11]  /*7e120*/  PRMT R2, R6, 0x7773, RZ ;  /* 0x0000777306027816 */ /* 0x001fd600000000ff */
[----:B----4-:R0:W-:Y:S02]  /*7e130*/  @P6 STG.E.U8 desc[UR32][R18.64], R2 ;  /* 0x0000000212006986 */ /* 0x0101e4000c101120 */
[C---:B0-----:R-:W-:Y:S02]  /*7e140*/  PRMT R2, R27.reuse, 0x7770, RZ ;  /* 0x000077701b027816 */ /* 0x041fe400000000ff */
[----:B------:R-:W3:Y:S04]  /*7e150*/  LDL.LU.64 R18, [R1+0x8f8] ;  /* 0x0008f80001127983 */ /* 0x000ee80000300a00 */
        /* <DEDUP_REMOVED lines=11> */
[----:B------:R0:W-:Y:S04]  /*7e210*/  @P0 STG.E.U8 desc[UR32][R14.64], R2 ;  /* 0x000000020e000986 */ /* 0x0001e8000c101120 */
[----:B0-----:R-:W4:Y:S04]  /*7e220*/  LDL.LU.64 R14, [R1+0x920] ;  /* 0x00092000010e7983 */ /* 0x001f280000300a00 */
[----:B------:R-:W4:Y:S04]  /*7e230*/  LDL.LU.64 R22, [R1+0x940] ;  /* 0x0009400001167983 */ /* 0x000f280000300a00 */
[----:B------:R-:W4:Y:S04]  /*7e240*/  LDL.LU.64 R20, [R1+0x938] ;  /* 0x0009380001147983 */ /* 0x000f280000300a00 */
[----:B------:R-:W4:Y:S01]  /*7e250*/  LDL.LU R27, [R1+0xb8] ;  /* 0x0000b800011b7983 */ /* 0x000f220000300800 */
[----:B------:R-:W-:-:S02]  /*7e260*/  LOP3.LUT P3, RZ, R12, 0x10000, RZ, 0xc0, !PT ;  /* 0x000100000cff7812 */ /* 0x000fc4000786c0ff */
[----:B------:R-:W-:Y:S01]  /*7e270*/  PRMT R2, R26, 0x7772, RZ ;  /* 0x000077721a027816 */ /* 0x000fe200000000ff */
[----:B------:R-:W4:Y:S01]  /*7e280*/  LDL.LU.64 R24, [R1+0x930] ;  /* 0x0009300001187983 */ /* 0x000f220000300a00 */
[----:B------:R-:W-:-:S03]  /*7e290*/  LOP3.LUT P1, RZ, R12, 0x8000, RZ, 0xc0, !PT ;  /* 0x000080000cff7812 */ /* 0x000fc6000782c0ff */
[----:B------:R-:W4:Y:S01]  /*7e2a0*/  LDL.LU R28, [R1+0xa8] ;  /* 0x0000a800011c7983 */ /* 0x000f220000300800 */
[----:B--2---:R-:W-:-:S05]  /*7e2b0*/  LOP3.LUT P2, RZ, R11, 0x10, RZ, 0xc0, !PT ;  /* 0x000000100bff7812 */ /* 0x004fca000784c0ff */
[----:B---3--:R0:W-:Y:S02]  /*7e2c0*/  @P3 STG.E.U8 desc[UR32][R18.64], R2 ;  /* 0x0000000212003986 */ /* 0x0081e4000c101120 */
[----:B0-----:R-:W-:-:S06]  /*7e2d0*/  PRMT R2, R26, 0x7773, RZ ;  /* 0x000077731a027816 */ /* 0x001fcc00000000ff */
[----:B----4-:R0:W-:Y:S04]  /*7e2e0*/  @P2 STG.E.U8 desc[UR32][R16.64], R2 ;  /* 0x0000000210002986 */ /* 0x0101e8000c101120 */
[----:B0-----:R-:W2:Y:S01]  /*7e2f0*/  LDL.LU.64 R16, [R1+0x960] ;  /* 0x0009600001107983 */ /* 0x001ea20000300a00 */
[----:B------:R-:W-:-:S05]  /*7e300*/  PRMT R2, R27, 0x7770, RZ ;  /* 0x000077701b027816 */ /* 0x000fca00000000ff */
[----:B------:R0:W-:Y:S04]  /*7e310*/  @P1 STG.E.U8 desc[UR32][R14.64], R2 ;  /* 0x000000020e001986 */ /* 0x0001e8000c101120 */
        /* <DEDUP_REMOVED lines=23> */
[C---:B------:R-:W-:Y:S02]  /*7e490*/  LOP3.LUT P6, RZ, R12.reuse, 0x1000, RZ, 0xc0, !PT ;  /* 0x000010000cff7812 */ /* 0x040fe400078cc0ff */
[----:B------:R-:W-:Y:S02]  /*7e4a0*/  LOP3.LUT R5, R5, 0xfbffffff, RZ, 0xc0, !PT ;  /* 0xfbffffff05057812 */ /* 0x000fe400078ec0ff */
[----:B------:R-:W-:-:S09]  /*7e4b0*/  LOP3.LUT P0, RZ, R12, 0x4000, RZ, 0xc0, !PT ;  /* 0x000040000cff7812 */ /* 0x000fd2000780c0ff */
[----:B------:R-:W-:Y:S02]  /*7e4c0*/  @P6 LOP3.LUT R5, R5, 0x4000000, RZ, 0xfc, !PT ;  /* 0x0400000005056812 */ /* 0x000fe400078efcff */
[----:B------:R-:W-:Y:S02]  /*7e4d0*/  LOP3.LUT P6, RZ, R11, 0x8, RZ, 0xc0, !PT ;  /* 0x000000080bff7812 */ /* 0x000fe400078cc0ff */
[----:B------:R-:W-:Y:S02]  /*7e4e0*/  LOP3.LUT R5, R5, 0xf7ffffff, RZ, 0xc0, !PT ;  /* 0xf7ffffff05057812 */ /* 0x000fe400078ec0ff */
[----:B------:R-:W-:-:S09]  /*7e4f0*/  PRMT R2, R27, 0x7771, RZ ;  /* 0x000077711b027816 */ /* 0x000fd200000000ff */
[----:B------:R-:W-:Y:S02]  /*7e500*/  @P6 LOP3.LUT R5, R5, 0x8000000, RZ, 0xfc, !PT ;  /* 0x0800000005056812 */ /* 0x000fe400078efcff */
[----:B------:R-:W-:Y:S01]  /*7e510*/  LOP3.LUT P6, RZ, R12, 0x2000, RZ, 0xc0, !PT ;  /* 0x000020000cff7812 */ /* 0x000fe200078cc0ff */
[----:B------:R0:W-:Y:S02]  /*7e520*/  @P0 STG.E.U8 desc[UR32][R22.64], R2 ;  /* 0x0000000216000986 */ /* 0x0001e4000c101120 */
[----:B0-----:R-:W-:-:S10]  /*7e530*/  PRMT R2, R27, 0x7772, RZ ;  /* 0x000077721b027816 */ /* 0x001fd400000000ff */
[----:B------:R0:W-:Y:S01]  /*7e540*/  @P6 STG.E.U8 desc[UR32][R20.64], R2 ;  /* 0x0000000214006986 */ /* 0x0001e2000c101120 */
[----:B------:R-:W-:Y:S02]  /*7e550*/  LOP3.LUT P6, RZ, R5, 0x8000000, RZ, 0xc0, !PT ;  /* 0x0800000005ff7812 */ /* 0x000fe400078cc0ff */
[----:B0-----:R-:W-:-:S11]  /*7e560*/  PRMT R2, R27, 0x7773, RZ ;  /* 0x000077731b027816 */ /* 0x001fd600000000ff */
[----:B------:R0:W-:Y:S01]  /*7e570*/  @P6 STG.E.U8 desc[UR32][R24.64], R2 ;  /* 0x0000000218006986 */ /* 0x0001e2000c101120 */
[----:B------:R-:W-:Y:S02]  /*7e580*/  LOP3.LUT P6, RZ, R5, 0x4000000, RZ, 0xc0, !PT ;  /* 0x0400000005ff7812 */ /* 0x000fe400078cc0ff */
[----:B------:R-:W-:Y:S02]  /*7e590*/  LOP3.LUT P5, RZ, R11, 0x2, RZ, 0xc0, !PT ;  /* 0x000000020bff7812 */ /* 0x000fe400078ac0ff */
[----:B0-----:R-:W-:Y:S01]  /*7e5a0*/  PRMT R2, R28, 0x7770, RZ ;  /* 0x000077701c027816 */ /* 0x001fe200000000ff */
[----:B------:R0:W-:Y:S08]  /*7e5b0*/  STL [R1+0x1f80], R11 ;  /* 0x001f800b01007387 */ /* 0x0001f00000100800 */
[----:B--2---:R1:W-:Y:S01]  /*7e5c0*/  @P6 STG.E.U8 desc[UR32][R16.64], R2 ;  /* 0x0000000210006986 */ /* 0x0043e2000c101120 */
[----:B------:R-:W-:-:S02]  /*7e5d0*/  LOP3.LUT P6, RZ, R5, 0x2000000, RZ, 0xc0, !PT ;  /* 0x0200000005ff7812 */ /* 0x000fc400078cc0ff */
[----:B------:R-:W-:Y:S02]  /*7e5e0*/  LOP3.LUT P1, RZ, R11, 0x1, RZ, 0xc0, !PT ;  /* 0x000000010bff7812 */ /* 0x000fe4000782c0ff */
[----:B0-----:R-:W2:Y:S04]  /*7e5f0*/  LDL.LU.64 R10, [R1+0x9a0] ;  /* 0x0009a000010a7983 */ /* 0x001ea80000300a00 */
[----:B------:R-:W4:Y:S01]  /*7e600*/  LDL.LU.64 R8, [R1+0x9c0] ;  /* 0x0009c00001087983 */ /* 0x000f220000300a00 */
[----:B-1----:R-:W-:-:S03]  /*7e610*/  PRMT R2, R28, 0x7771, RZ ;  /* 0x000077711c027816 */ /* 0x002fc600000000ff */
[----:B------:R-:W4:Y:S04]  /*7e620*/  LDL.LU.64 R6, [R1+0x9b8] ;  /* 0x0009b80001067983 */ /* 0x000f280000300a00 */
[----:B------:R-:W4:Y:S04]  /*7e630*/  LDL.LU.64 R18, [R1+0x9b0] ;  /* 0x0009b00001127983 */ /* 0x000f280000300a00 */
[----:B------:R-:W4:Y:S04]  /*7e640*/  LDL.LU.64 R22, [R1+0x9e0] ;  /* 0x0009e00001167983 */ /* 0x000f280000300a00 */
[----:B------:R-:W4:Y:S04]  /*7e650*/  LDL.LU.64 R20, [R1+0xa00] ;  /* 0x000a000001147983 */ /* 0x000f280000300a00 */
[----:B------:R-:W4:Y:S04]  /*7e660*/  LDL.LU.64 R26, [R1+0x9f8] ;  /* 0x0009f800011a7983 */ /* 0x000f280000300a00 */
[----:B------:R-:W4:Y:S04]  /*7e670*/  LDL.LU.64 R24, [R1+0x9f0] ;  /* 0x0009f00001187983 */ /* 0x000f280000300a00 */
[----:B------:R-:W4:Y:S04]  /*7e680*/  LDL.LU R29, [R1+0x90] ;  /* 0x00009000011d7983 */ /* 0x000f280000300800 */
[----:B------:R-:W4:Y:S04]  /*7e690*/  LDL.LU.64 R16, [R1+0xa20] ;  /* 0x000a200001107983 */ /* 0x000f280000300a00 */
        /* <DEDUP_REMOVED lines=8> */
[----:B------:R-:W-:-:S09]  /*7e720*/  LOP3.LUT P4, RZ, R12, 0x40, RZ, 0xc0, !PT ;  /* 0x000000400cff7812 */ /* 0x000fd2000788c0ff */
[----:B---3--:R0:W-:Y:S04]  /*7e730*/  @P6 STG.E.U8 desc[UR32][R14.64], R2 ;  /* 0x000000020e006986 */ /* 0x0081e8000c101120 */
[----:B0-----:R-:W3:Y:S01]  /*7e740*/  LDL.LU.64 R14, [R1+0x2010] ;  /* 0x00201000010e7983 */ /* 0x001ee20000300a00 */
[----:B------:R-:W-:Y:S02]  /*7e750*/  LOP3.LUT P6, RZ, R5, 0x400000, RZ, 0xc0, !PT ;  /* 0x0040000005ff7812 */ /* 0x000fe400078cc0ff */
[----:B------:R-:W-:-:S11]  /*7e760*/  PRMT R2, R13, 0x7770, RZ ;  /* 0x000077700d027816 */ /* 0x000fd600000000ff */
[----:B--2---:R0:W-:Y:S01]  /*7e770*/  @P6 STG.E.U8 desc[UR32][R10.64], R2 ;  /* 0x000000020a006986 */ /* 0x0041e2000c101120 */
[----:B------:R-:W-:Y:S02]  /*7e780*/  LOP3.LUT P6, RZ, R5, 0x200000, RZ, 0xc0, !PT ;  /* 0x0020000005ff7812 */ /* 0x000fe400078cc0ff */
[----:B0-----:R-:W-:-:S11]  /*7e790*/  PRMT R2, R13, 0x7771, RZ ;  /* 0x000077710d027816 */ /* 0x001fd600000000ff */
[----:B----4-:R0:W-:Y:S01]  /*7e7a0*/  @P6 STG.E.U8 desc[UR32][R8.64], R2 ;  /* 0x0000000208006986 */ /* 0x0101e2000c101120 */
[----:B------:R-:W-:Y:S02]  /*7e7b0*/  LOP3.LUT P6, RZ, R5, 0x100000, RZ, 0xc0, !PT ;  /* 0x0010000005ff7812 */ /* 0x000fe400078cc0ff */
[----:B0-----:R-:W-:-:S11]  /*7e7c0*/  PRMT R2, R13, 0x7772, RZ ;  /* 0x000077720d027816 */ /* 0x001fd600000000ff */
[----:B------:R0:W-:Y:S01]  /*7e7d0*/  @P6 STG.E.U8 desc[UR32][R6.64], R2 ;  /* 0x0000000206006986 */ /* 0x0001e2000c101120 */
[C---:B------:R-:W-:Y:S02]  /*7e7e0*/  LOP3.LUT P3, RZ, R12.reuse, 0x20, RZ, 0xc0, !PT ;  /* 0x000000200cff7812 */ /* 0x040fe4000786c0ff */
[----:B0-----:R-:W-:Y:S02]  /*7e7f0*/  PRMT R2, R13, 0x7773, RZ ;  /* 0x000077730d027816 */ /* 0x001fe400000000ff */
[C---:B------:R-:W-:Y:S01]  /*7e800*/  LOP3.LUT P2, RZ, R12.reuse, 0x10, RZ, 0xc0, !PT ;  /* 0x000000100cff7812 */ /* 0x040fe2000784c0ff */
[----:B------:R-:W2:Y:S04]  /*7e810*/  LDL.LU R13, [R1+0x200c] ;  /* 0x00200c00010d7983 */ /* 0x000ea80000300800 */
[----:B------:R3:W-:Y:S01]  /*7e820*/  @P5 STG.E.U8 desc[UR32][R18.64], R2 ;  /* 0x0000000212005986 */ /* 0x0007e2000c101120 */
[----:B------:R-:W-:-:S02]  /*7e830*/  LOP3.LUT P0, RZ, R12, 0x8, RZ, 0xc0, !PT ;  /* 0x000000080cff7812 */ /* 0x000fc4000780c0ff */
[----:B---3--:R-:W-:-:S05]  /*7e840*/  PRMT R2, R14, 0x7770, RZ ;  /* 0x000077700e027816 */ /* 0x008fca00000000ff */
[----:B------:R0:W-:Y:S02]  /*7e850*/  @P4 STG.E.U8 desc[UR32][R22.64], R2 ;  /* 0x0000000216004986 */ /* 0x0001e4000c101120 */
[----:B0-----:R-:W-:-:S05]  /*7e860*/  PRMT R2, R14, 0x7771, RZ ;  /* 0x000077710e027816 */ /* 0x001fca00000000ff */
[----:B------:R0:W-:Y:S02]  /*7e870*/  @P3 STG.E.U8 desc[UR32][R20.64], R2 ;  /* 0x0000000214003986 */ /* 0x0001e4000c101120 */
[----:B0-----:R-:W-:-:S05]  /*7e880*/  PRMT R2, R14, 0x7772, RZ ;  /* 0x000077720e027816 */ /* 0x001fca00000000ff */
[----:B------:R0:W-:Y:S02]  /*7e890*/  @P2 STG.E.U8 desc[UR32][R26.64], R2 ;  /* 0x000000021a002986 */ /* 0x0001e4000c101120 */
[----:B0-----:R-:W-:Y:S02]  /*7e8a0*/  PRMT R2, R14, 0x7773, RZ ;  /* 0x000077730e027816 */ /* 0x001fe400000000ff */
[----:B------:R-:W3:Y:S04]  /*7e8b0*/  LDL.LU R14, [R1+0x2008] ;  /* 0x00200800010e7983 */ /* 0x000ee80000300800 */
[----:B------:R0:W-:Y:S04]  /*7e8c0*/  @P1 STG.E.U8 desc[UR32][R24.64], R2 ;  /* 0x0000000218001986 */ /* 0x0001e8000c101120 */
[----:B------:R-:W4:Y:S01]  /*7e8d0*/  LDL.LU.64 R26, [R1+0xa40] ;  /* 0x000a4000011a7983 */ /* 0x000f220000300a00 */
[----:B0-----:R-:W-:-:S05]  /*7e8e0*/  PRMT R2, R29, 0x7770, RZ ;  /* 0x000077701d027816 */ /* 0x001fca00000000ff */
[----:B------:R0:W-:Y:S04]  /*7e8f0*/  @P0 STG.E.U8 desc[UR32][R16.64], R2 ;  /* 0x0000000210000986 */ /* 0x0001e8000c101120 */
[----:B0-----:R-:W2:Y:S01]  /*7e900*/  LDL.LU.64 R16, [R1+0xa38] ;  /* 0x000a380001107983 */ /* 0x001ea20000300a00 */
[C---:B------:R-:W-:Y:S02]  /*7e910*/  LOP3.LUT P3, RZ, R12.reuse, 0x4, RZ, 0xc0, !PT ;  /* 0x000000040cff7812 */ /* 0x040fe4000786c0ff */
[----:B------:R-:W-:Y:S01]  /*7e920*/  LOP3.LUT P2, RZ, R12, 0x2, RZ, 0xc0, !PT ;  /* 0x000000020cff7812 */ /* 0x000fe2000784c0ff */
[----:B------:R-:W3:Y:S01]  /*7e930*/  LDL.LU.64 R24, [R1+0xa30] ;  /* 0x000a300001187983 */ /* 0x000ee20000300a00 */
[----:B------:R-:W-:-:S03]  /*7e940*/  PRMT R2, R29, 0x7771, RZ ;  /* 0x000077711d027816 */ /* 0x000fc600000000ff */
[----:B------:R-:W3:Y:S04]  /*7e950*/  LDL.LU.64 R22, [R1+0xa70] ;  /* 0x000a700001167983 */ /* 0x000ee80000300a00 */
[----:B------:R-:W3:Y:S04]  /*7e960*/  LDL.LU.64 R20, [R1+0xaa0] ;  /* 0x000aa00001147983 */ /* 0x000ee80000300a00 */
[----:B------:R-:W3:Y:S04]  /*7e970*/  LDL.LU R4, [R1+0x80] ;  /* 0x0000800001047983 */ /* 0x000ee80000300800 */
[----:B----4-:R0:W-:Y:S02]  /*7e980*/  @P3 STG.E.U8 desc[UR32][R26.64], R2 ;  /* 0x000000021a003986 */ /* 0x0101e4000c101120 */
[----:B0-----:R-:W-:-:S02]  /*7e990*/  PRMT R2, R29, 0x7772, RZ ;  /* 0x000077721d027816 */ /* 0x001fc400000000ff */
[----:B------:R-:W4:Y:S04]  /*7e9a0*/  LDL.LU.64 R26, [R1+0xa98] ;  /* 0x000a9800011a7983 */ /* 0x000f280000300a00 */
[----:B------:R-:W4:Y:S04]  /*7e9b0*/  LDL.LU R3, [R1+0x94] ;  /* 0x0000940001037983 */ /* 0x000f280000300800 */
[----:B--2---:R0:W-:Y:S04]  /*7e9c0*/  @P2 STG.E.U8 desc[UR32][R16.64], R2 ;  /* 0x0000000210002986 */ /* 0x0041e8000c101120 */
[----:B0-----:R-:W2:Y:S04]  /*7e9d0*/  LDL.LU.64 R16, [R1+0xa90] ;  /* 0x000a900001107983 */ /* 0x001ea80000300a00 */
[----:B------:R-:W3:Y:S04]  /*7e9e0*/  LDL.LU.64 R10, [R1+0xad0] ;  /* 0x000ad000010a7983 */ /* 0x000ee80000300a00 */
[----:B---3--:R0:W-:Y:S04]  /*7e9f0*/  STL.64 [R1+0x1ff0], R10 ;  /* 0x001ff00a01007387 */ /* 0x0081e80000100a00 */
        /* <DEDUP_REMOVED lines=23> */
[----:B------:R-:W-:Y:S02]  /*7eb70*/  LOP3.LUT P6, RZ, R13, 0x40000000, RZ, 0xc0, !PT ;  /* 0x400000000dff7812 */ /* 0x000fe400078cc0ff */
[----:B------:R-:W-:Y:S02]  /*7eb80*/  LOP3.LUT R5, R5, 0xfffbffff, RZ, 0xc0, !PT ;  /* 0xfffbffff05057812 */ /* 0x000fe400078ec0ff */
[----:B------:R-:W-:-:S09]  /*7eb90*/  LOP3.LUT P1, RZ, R13, 0x80000000, RZ, 0xc0, !PT ;  /* 0x800000000dff7812 */ /* 0x000fd2000782c0ff */
[----:B------:R-:W-:Y:S02]  /*7eba0*/  @P6 LOP3.LUT R5, R5, 0x40000, RZ, 0xfc, !PT ;  /* 0x0004000005056812 */ /* 0x000fe400078efcff */
[----:B------:R-:W-:Y:S02]  /*7ebb0*/  LOP3.LUT P6, RZ, R14, 0x40000000, RZ, 0xc0, !PT ;  /* 0x400000000eff7812 */ /* 0x000fe400078cc0ff */
[----:B------:R-:W-:Y:S02]  /*7ebc0*/  LOP3.LUT P0, RZ, R12, 0x1, RZ, 0xc0, !PT ;  /* 0x000000010cff7812 */ /* 0x000fe4000780c0ff */
[----:B------:R-:W-:Y:S02]  /*7ebd0*/  LOP3.LUT R5, R5, 0xfff7ffff, RZ, 0xc0, !PT ;  /* 0xfff7ffff05057812 */ /* 0x000fe400078ec0ff */
[----:B------:R-:W-:-:S05]  /*7ebe0*/  PRMT R2, R29, 0x7773, RZ ;  /* 0x000077731d027816 */ /* 0x000fca00000000ff */
[----:B------:R0:W-:Y:S02]  /*7ebf0*/  @P1 STG.E.U8 desc[UR32][R24.64], R2 ;  /* 0x0000000218001986 */ /* 0x0001e4000c101120 */
[----:B------:R-:W-:Y:S02]  /*7ec00*/  @P6 LOP3.LUT R5, R5, 0x80000, RZ, 0xfc, !PT ;  /* 0x0008000005056812 */ /* 0x000fe400078efcff */
[----:B------:R-:W-:Y:S02]  /*7ec10*/  LOP3.LUT P6, RZ, R14, 0x80000000, RZ, 0xc0, !PT ;  /* 0x800000000eff7812 */ /* 0x000fe400078cc0ff */
[C---:B0-----:R-:W-:Y:S01]  /*7ec20*/  PRMT R2, R4.reuse, 0x7770, RZ ;  /* 0x0000777004027816 */ /* 0x041fe200000000ff */
[----:B------:R-:W3:Y:S04]  /*7ec30*/  LDL.LU R24, [R1+0x84] ;  /* 0x0000840001187983 */ /* 0x000ee80000300800 */
[----:B------:R0:W-:Y:S04]  /*7ec40*/  @P0 STG.E.U8 desc[UR32][R22.64], R2 ;  /* 0x0000000216000986 */ /* 0x0001e8000c101120 */
[----:B------:R-:W3:Y:S04]  /*7ec50*/  LDL.LU.64 R8, [R1+0xaf0] ;  /* 0x000af00001087983 */ /* 0x000ee80000300a00 */
[----:B------:R-:W3:Y:S01]  /*7ec60*/  LDL.LU.64 R6, [R1+0xb20] ;  /* 0x000b200001067983 */ /* 0x000ee20000300a00 */
[----:B0-----:R-:W-:-:S03]  /*7ec70*/  PRMT R2, R4, 0x7771, RZ ;  /* 0x0000777104027816 */ /* 0x001fc600000000ff */
        /* <DEDUP_REMOVED lines=9> */
[----:B------:R-:W4:Y:S01]  /*7ed10*/  LDL.LU.64 R20, [R1+0xb60] ;  /* 0x000b600001147983 */ /* 0x000f220000300a00 */
[----:B0-----:R-:W-:-:S03]  /*7ed20*/  PRMT R2, R4, 0x7773, RZ ;  /* 0x0000777304027816 */ /* 0x001fc600000000ff */
[----:B------:R-:W4:Y:S06]  /*7ed30*/  LDL.LU.64 R26, [R1+0xb58] ;  /* 0x000b5800011a7983 */ /* 0x000f2c0000300a00 */
[----:B--2---:R0:W-:Y:S01]  /*7ed40*/  @P6 STG.E.U8 desc[UR32][R16.64], R2 ;  /* 0x0000000210006986 */ /* 0x0041e2000c101120 */
[----:B------:R-:W-:Y:S02]  /*7ed50*/  LOP3.LUT P6, RZ, R5, 0x20000, RZ, 0xc0, !PT ;  /* 0x0002000005ff7812 */ /* 0x000fe400078cc0ff */
[----:B0-----:R-:W-:Y:S01]  /*7ed60*/  PRMT R2, R3, 0x7770, RZ ;  /* 0x0000777003027816 */ /* 0x001fe200000000ff */
[----:B------:R-:W2:Y:S10]  /*7ed70*/  LDL.LU.64 R16, [R1+0xb50] ;  /* 0x000b500001107983 */ /* 0x000eb40000300a00 */
[----:B---3--:R0:W-:Y:S04]  /*7ed80*/  @P6 STG.E.U8 desc[UR32][R10.64], R2 ;  /* 0x000000020a006986 */ /* 0x0081e8000c101120 */
[----:B0-----:R-:W3:Y:S01]  /*7ed90*/  LDL.LU.64 R10, [R1+0x2000] ;  /* 0x00200000010a7983 */ /* 0x001ee20000300a00 */
[----:B------:R-:W-:-:S02]  /*7eda0*/  LOP3.LUT P6, RZ, R5, 0x10000, RZ, 0xc0, !PT ;  /* 0x0001000005ff7812 */ /* 0x000fc400078cc0ff */
[----:B------:R-:W-:-:S11]  /*7edb0*/  PRMT R2, R3, 0x7771, RZ ;  /* 0x0000777103027816 */ /* 0x000fd600000000ff */
[----:B---3--:R0:W-:Y:S04]  /*7edc0*/  @P6 STG.E.U8 desc[UR32][R10.64], R2 ;  /* 0x000000020a006986 */ /* 0x0081e8000c101120 */
[----:B0-----:R-:W3:Y:S01]  /*7edd0*/  LDL.LU.64 R10, [R1+0x1ff8] ;  /* 0x001ff800010a7983 */ /* 0x001ee20000300a00 */
[----:B------:R-:W-:Y:S02]  /*7ede0*/  LOP3.LUT P6, RZ, R5, 0x8000, RZ, 0xc0, !PT ;  /* 0x0000800005ff7812 */ /* 0x000fe400078cc0ff */
[----:B------:R-:W-:-:S11]  /*7edf0*/  PRMT R2, R3, 0x7772, RZ ;  /* 0x0000777203027816 */ /* 0x000fd600000000ff */
[----:B---3--:R0:W-:Y:S04]  /*7ee00*/  @P6 STG.E.U8 desc[UR32][R10.64], R2 ;  /* 0x000000020a006986 */ /* 0x0081e8000c101120 */
[----:B0-----:R-:W3:Y:S01]  /*7ee10*/  LDL.LU.64 R10, [R1+0x1ff0] ;  /* 0x001ff000010a7983 */ /* 0x001ee20000300a00 */
[----:B------:R-:W-:Y:S02]  /*7ee20*/  LOP3.LUT P6, RZ, R5, 0x4000, RZ, 0xc0, !PT ;  /* 0x0000400005ff7812 */ /* 0x000fe400078cc0ff */
[----:B------:R-:W-:Y:S02]  /*7ee30*/  PRMT R2, R3, 0x7773, RZ ;  /* 0x0000777303027816 */ /* 0x000fe400000000ff */
[----:B------:R-:W-:Y:S02]  /*7ee40*/  LOP3.LUT P5, RZ, R14, 0x1000000, RZ, 0xc0, !PT ;  /* 0x010000000eff7812 */ /* 0x000fe400078ac0ff */
[----:B------:R-:W-:-:S02]  /*7ee50*/  LOP3.LUT P4, RZ, R13, 0x10000000, RZ, 0xc0, !PT ;  /* 0x100000000dff7812 */ /* 0x000fc4000788c0ff */
        /* <DEDUP_REMOVED lines=18> */
[----:B0-----:R-:W-:-:S05]  /*7ef80*/  PRMT R2, R25, 0x7772, RZ ;  /* 0x0000777219027816 */ /* 0x001fca00000000ff */
[----:B------:R0:W-:Y:S04]  /*7ef90*/  @P1 STG.E.U8 desc[UR32][R26.64], R2 ;  /* 0x000000021a001986 */ /* 0x0001e8000c101120 */
[----:B0-----:R-:W3:Y:S01]  /*7efa0*/  LDL.LU R26, [R1+0x88] ;  /* 0x00008800011a7983 */ /* 0x001ee20000300800 */
[----:B------:R-:W-:-:S03]  /*7efb0*/  PRMT R2, R25, 0x7773, RZ ;  /* 0x0000777319027816 */ /* 0x000fc600000000ff */
[----:B------:R-:W4:Y:S01]  /*7efc0*/  LDL.LU.64 R24, [R1+0xb70] ;  /* 0x000b700001187983 */ /* 0x000f220000300a00 */
[----:B------:R-:W-:Y:S02]  /*7efd0*/  LOP3.LUT P0, RZ, R13, 0x8000000, RZ, 0xc0, !PT ;  /* 0x080000000dff7812 */ /* 0x000fe4000780c0ff */
[----:B------:R-:W-:Y:S01]  /*7efe0*/  LOP3.LUT P5, RZ, R14, 0x100000, RZ, 0xc0, !PT ;  /* 0x001000000eff7812 */ /* 0x000fe200078ac0ff */
[----:B------:R-:W4:Y:S04]  /*7eff0*/  LDL.LU.64 R18, [R1+0xba0] ;  /* 0x000ba00001127983 */ /* 0x000f280000300a00 */
[----:B------:R-:W4:Y:S04]  /*7f000*/  LDL.LU.64 R20, [R1+0xb98] ;  /* 0x000b980001147983 */ /* 0x000f280000300a00 */
[----:B------:R-:W4:Y:S04]  /*7f010*/  LDL.LU.64 R28, [R1+0xb90] ;  /* 0x000b9000011c7983 */ /* 0x000f280000300a00 */
[----:B--2---:R0:W-:Y:S04]  /*7f020*/  @P0 STG.E.U8 desc[UR32][R16.64], R2 ;  /* 0x0000000210000986 */ /* 0x0041e8000c101120 */
[----:B------:R-:W2:Y:S04]  /*7f030*/  LDL.LU.64 R22, [R1+0xbb8] ;  /* 0x000bb80001167983 */ /* 0x000ea80000300a00 */
[----:B0-----:R-:W2:Y:S04]  /*7f040*/  LDL.LU.64 R16, [R1+0xbe8] ;  /* 0x000be80001107983 */ /* 0x001ea80000300a00 */
[----:B------:R-:W2:Y:S01]  /*7f050*/  LDL.LU R3, [R1+0x9c] ;  /* 0x00009c0001037983 */ /* 0x000ea20000300800 */
[----:B---3--:R-:W-:-:S05]  /*7f060*/  PRMT R2, R26, 0x7770, RZ ;  /* 0x000077701a027816 */ /* 0x008fca00000000ff */
[----:B----4-:R0:W-:Y:S04]  /*7f070*/  @P5 STG.E.U8 desc[UR32][R24.64], R2 ;  /* 0x0000000218005986 */ /* 0x0101e8000c101120 */
[----:B0-----:R-:W3:Y:S04]  /*7f080*/  LDL.LU.64 R24, [R1+0xbe0] ;  /* 0x000be00001187983 */ /* 0x001ee80000300a00 */
[----:B------:R-:W4:Y:S04]  /*7f090*/  LDL.LU R27, [R1+0x8c] ;  /* 0x00008c00011b7983 */ /* 0x000f280000300800 */
[----:B------:R-:W2:Y:S04]  /*7f0a0*/  LDL.LU.64 R10, [R1+0xc28] ;  /* 0x000c2800010a7983 */ /* 0x000ea80000300a00 */
[----:B--2---:R0:W-:Y:S04]  /*7f0b0*/  STL.64 [R1+0x1fe0], R10 ;  /* 0x001fe00a01007387 */ /* 0x0041e80000100a00 */
[----:B0-----:R-:W2:Y:S01]  /*7f0c0*/  LDL.LU.64 R10, [R1+0xbf8] ;  /* 0x000bf800010a7983 */ /* 0x001ea20000300a00 */
[----:B------:R-:W-:-:S02]  /*7f0d0*/  LOP3.LUT P0, RZ, R13, 0x2000000, RZ, 0xc0, !PT ;  /* 0x020000000dff7812 */ /* 0x000fc4000780c0ff */
[----:B------:R-:W-:-:S11]  /*7f0e0*/  LOP3.LUT R5, R5, 0xfffffdff, RZ, 0xc0, !PT ;  /* 0xfffffdff05057812 */ /* 0x000fd600078ec0ff */
[----:B------:R-:W-:Y:S02]  /*7f0f0*/  @P0 LOP3.LUT R5, R5, 0x200, RZ, 0xfc, !PT ;  /* 0x0000020005050812 */ /* 0x000fe400078efcff */
[C---:B------:R-:W-:Y:S02]  /*7f100*/  LOP3.LUT P0, RZ, R14.reuse, 0x8000, RZ, 0xc0, !PT ;  /* 0x000080000eff7812 */ /* 0x040fe4000780c0ff */
[----:B------:R-:W-:Y:S02]  /*7f110*/  LOP3.LUT R5, R5, 0xfffffbff, RZ, 0xc0, !PT ;  /* 0xfffffbff05057812 */ /* 0x000fe400078ec0ff */
[----:B------:R-:W-:-:S09]  /*7f120*/  LOP3.LUT P1, RZ, R14, 0x800, RZ, 0xc0, !PT ;  /* 0x000008000eff7812 */ /* 0x000fd2000782c0ff */
[----:B------:R-:W-:Y:S02]  /*7f130*/  @P0 LOP3.LUT R5, R5, 0x400, RZ, 0xfc, !PT ;  /* 0x0000040005050812 */ /* 0x000fe400078efcff */
[----:B------:R-:W-:Y:S02]  /*7f140*/  LOP3.LUT P0, RZ, R14, 0x10000, RZ, 0xc0, !PT ;  /* 0x000100000eff7812 */ /* 0x000fe4000780c0ff */
[----:B------:R-:W-:-:S11]  /*7f150*/  LOP3.LUT R5, R5, 0xfffff7ff, RZ, 0xc0, !PT ;  /* 0xfffff7ff05057812 */ /* 0x000fd600078ec0ff */
[----:B------:R-:W-:-:S04]  /*7f160*/  @P0 LOP3.LUT R5, R5, 0x800, RZ, 0xfc, !PT ;  /* 0x0000080005050812 */ /* 0x000fc800078efcff */
[----:B------:R-:W-:-:S04]  /*7f170*/  LOP3.LUT R5, R5, 0xffffffdf, RZ, 0xc0, !PT ;  /* 0xffffffdf05057812 */ /* 0x000fc800078ec0ff */
[----:B------:R-:W-:Y:S02]  /*7f180*/  @P1 LOP3.LUT R5, R5, 0x20, RZ, 0xfc, !PT ;  /* 0x0000002005051812 */ /* 0x000fe400078efcff */
[----:B------:R-:W-:Y:S02]  /*7f190*/  LOP3.LUT P1, RZ, R13, 0x1000000, RZ, 0xc0, !PT ;  /* 0x010000000dff7812 */ /* 0x000fe4000782c0ff */
[----:B------:R-:W-:Y:S02]  /*7f1a0*/  LOP3.LUT R5, R5, 0xffffffbf, RZ, 0xc0, !PT ;  /* 0xffffffbf05057812 */ /* 0x000fe400078ec0ff */
[C---:B------:R-:W-:Y:S02]  /*7f1b0*/  LOP3.LUT P4, RZ, R14.reuse, 0x80000, RZ, 0xc0, !PT ;  /* 0x000800000eff7812 */ /* 0x040fe4000788c0ff */
[----:B------:R-:W-:-:S07]  /*7f1c0*/  LOP3.LUT P3, RZ, R14, 0x40000, RZ, 0xc0, !PT ;  /* 0x000400000eff7812 */ /* 0x000fce000786c0ff */
[----:B------:R-:W-:Y:S02]  /*7f1d0*/  @P1 LOP3.LUT R5, R5, 0x40, RZ, 0xfc, !PT ;  /* 0x0000004005051812 */ /* 0x000fe400078efcff */
[----:B------:R-:W-:Y:S01]  /*7f1e0*/  LOP3.LUT P1, RZ, R14, 0x1000, RZ, 0xc0, !PT ;  /* 0x000010000eff7812 */ /* 0x000fe2000782c0ff */
[----:B--2---:R0:W-:Y:S04]  /*7f1f0*/  STL.64 [R1+0x1fe8], R10 ;  /* 0x001fe80a01007387 */ /* 0x0041e80000100a00 */
[----:B0-----:R-:W2:Y:S01]  /*7f200*/  LDL.LU.64 R10, [R1+0xbd8] ;  /* 0x000bd800010a7983 */ /* 0x001ea20000300a00 */
[----:B------:R-:W-:Y:S02]  /*7f210*/  PRMT R2, R26, 0x7771, RZ ;  /* 0x000077711a027816 */ /* 0x000fe400000000ff */
[----:B------:R-:W-:-:S02]  /*7f220*/  LOP3.LUT R5, R5, 0xffffff7f, RZ, 0xc0, !PT ;  /* 0xffffff7f05057812 */ /* 0x000fc400078ec0ff */
[----:B------:R-:W-:Y:S01]  /*7f230*/  LOP3.LUT P2, RZ, R13, 0x4000000, RZ, 0xc0, !PT ;  /* 0x040000000dff7812 */ /* 0x000fe2000784c0ff */
[----:B------:R0:W-:Y:S02]  /*7f240*/  @P4 STG.E.U8 desc[UR32][R18.64], R2 ;  /* 0x0000000212004986 */ /* 0x0001e4000c101120 */
[----:B------:R-:W-:Y:S02]  /*7f250*/  @P1 LOP3.LUT R5, R5, 0x80, RZ, 0xfc, !PT ;  /* 0x0000008005051812 */ /* 0x000fe400078efcff */
[C---:B------:R-:W-:Y:S02]  /*7f260*/  LOP3.LUT P1, RZ, R14.reuse, 0x2000, RZ, 0xc0, !PT ;  /* 0x000020000eff7812 */ /* 0x040fe4000782c0ff */
[----:B------:R-:W-:Y:S02]  /*7f270*/  LOP3.LUT P0, RZ, R14, 0x20000, RZ, 0xc0, !PT ;  /* 0x000200000eff7812 */ /* 0x000fe4000780c0ff */
[----:B0-----:R-:W-:-:S05]  /*7f280*/  PRMT R2, R26, 0x7772, RZ ;  /* 0x000077721a027816 */ /* 0x001fca00000000ff */
[----:B------:R0:W-:Y:S01]  /*7f290*/  @P3 STG.E.U8 desc[UR32][R20.64], R2 ;  /* 0x0000000214003986 */ /* 0x0001e2000c101120 */
[----:B------:R-:W-:Y:S02]  /*7f2a0*/  LOP3.LUT R5, R5, 0xfffffeff, RZ, 0xc0, !PT ;  /* 0xfffffeff05057812 */ /* 0x000fe400078ec0ff */
[----:B0-----:R-:W-:Y:S01]  /*7f2b0*/  PRMT R2, R26, 0x7773, RZ ;  /* 0x000077731a027816 */ /* 0x001fe200000000ff */
[----:B------:R-:W4:Y:S01]  /*7f2c0*/  LDL.LU.64 R20, [R1+0xc20] ;  /* 0x000c200001147983 */ /* 0x000f220000300a00 */
[----:B------:R-:W-:-:S03]  /*7f2d0*/  @P1 LOP3.LUT R5, R5, 0x100, RZ, 0xfc, !PT ;  /* 0x0000010005051812 */ /* 0x000fc600078efcff */
[----:B------:R0:W-:Y:S04]  /*7f2e0*/  @P2 STG.E.U8 desc[UR32][R28.64], R2 ;  /* 0x000000021c002986 */ /* 0x0001e8000c101120 */
[----:B------:R-:W4:Y:S04]  /*7f2f0*/  LDL.LU.64 R8, [R1+0xc18] ;  /* 0x000c180001087983 */ /* 0x000f280000300a00 */
[----:B------:R-:W4:Y:S01]  /*7f300*/  LDL.LU.64 R6, [R1+0xc38] ;  /* 0x000c380001067983 */ /* 0x000f220000300a00 */
[----:B0-----:R-:W-:-:S03]  /*7f310*/  PRMT R2, R3, 0x7770, RZ ;  /* 0x0000777003027816 */ /* 0x001fc600000000ff */
[----:B------:R-:W4:Y:S04]  /*7f320*/  LDL.LU.64 R18, [R1+0xc68] ;  /* 0x000c680001127983 */ /* 0x000f280000300a00 */
[----:B------:R0:W-:Y:S01]  /*7f330*/  @P0 STG.E.U8 desc[UR32][R22.64], R2 ;  /* 0x0000000216000986 */ /* 0x0001e2000c101120 */
[----:B------:R-:W-:-:S03]  /*7f340*/  LOP3.LUT P0, RZ, R5, 0x800, RZ, 0xc0, !PT ;  /* 0x0000080005ff7812 */ /* 0x000fc6000780c0ff */
[----:B------:R-:W4:Y:S04]  /*7f350*/  LDL.LU.64 R28, [R1+0xc60] ;  /* 0x000c6000011c7983 */ /* 0x000f280000300a00 */
[----:B------:R-:W4:Y:S01]  /*7f360*/  LDL.LU R26, [R1+0x60] ;  /* 0x00006000011a7983 */ /* 0x000f220000300800 */
[----:B0-----:R-:W-:-:S05]  /*7f370*/  PRMT R2, R3, 0x7771, RZ ;  /* 0x0000777103027816 */ /* 0x001fca00000000ff */
[----:B------:R0:W-:Y:S01]  /*7f380*/  @P0 STG.E.U8 desc[UR32][R16.64], R2 ;  /* 0x0000000210000986 */ /* 0x0001e2000c101120 */
[----:B------:R-:W-:Y:S02]  /*7f390*/  LOP3.LUT P0, RZ, R5, 0x400, RZ, 0xc0, !PT ;  /* 0x0000040005ff7812 */ /* 0x000fe4000780c0ff */
[----:B0-----:R-:W-:Y:S01]  /*7f3a0*/  PRMT R2, R3, 0x7772, RZ ;  /* 0x0000777203027816 */ /* 0x001fe200000000ff */
[----:B------:R-:W4:Y:S10]  /*7f3b0*/  LDL.LU.64 R16, [R1+0xc58] ;  /* 0x000c580001107983 */ /* 0x000f340000300a00 */
[----:B---3--:R0:W-:Y:S01]  /*7f3c0*/  @P0 STG.E.U8 desc[UR32][R24.64], R2 ;  /* 0x0000000218000986 */ /* 0x0081e2000c101120 */
[----:B------:R-:W-:-:S03]  /*7f3d0*/  LOP3.LUT P0, RZ, R5, 0x200, RZ, 0xc0, !PT ;  /* 0x0000020005ff7812 */ /* 0x000fc6000780c0ff */
[----:B------:R-:W3:Y:S01]  /*7f3e0*/  LDL.LU.64 R22, [R1+0xc78] ;  /* 0x000c780001167983 */ /* 0x000ee20000300a00 */
[----:B0-----:R-:W-:-:S03]  /*7f3f0*/  PRMT R2, R3, 0x7773, RZ ;  /* 0x0000777303027816 */ /* 0x001fc600000000ff */
[----:B------:R-:W3:Y:S06]  /*7f400*/  LDL.LU.64 R24, [R1+0xca8] ;  /* 0x000ca80001187983 */ /* 0x000eec0000300a00 */
[----:B--2---:R0:W-:Y:S04]  /*7f410*/  @P0 STG.E.U8 desc[UR32][R10.64], R2 ;  /* 0x000000020a000986 */ /* 0x0041e8000c101120 */
[----:B0-----:R-:W2:Y:S01]  /*7f420*/  LDL.LU.64 R10, [R1+0x1fe8] ;  /* 0x001fe800010a7983 */ /* 0x001ea20000300a00 */
[----:B------:R-:W-:-:S02]  /*7f430*/  LOP3.LUT P1, RZ, R14, 0x4000, RZ, 0xc0, !PT ;  /* 0x000040000eff7812 */ /* 0x000fc4000782c0ff */
[----:B----4-:R-:W-:-:S11]  /*7f440*/  PRMT R2, R27, 0x7770, RZ ;  /* 0x000077701b027816 */ /* 0x010fd600000000ff */
        /* <DEDUP_REMOVED lines=12> */
[----:B0-----:R-:W-:Y:S01]  /*7f510*/  PRMT R2, R27, 0x7773, RZ ;  /* 0x000077731b027816 */ /* 0x001fe200000000ff */
[----:B------:R-:W2:Y:S10]  /*7f520*/  LDL.LU.64 R20, [R1+0xca0] ;  /* 0x000ca00001147983 */ /* 0x000eb40000300a00 */
[----:B------:R0:W-:Y:S01]  /*7f530*/  @P1 STG.E.U8 desc[UR32][R8.64], R2 ;  /* 0x0000000208001986 */ /* 0x0001e2000c101120 */
[----:B------:R-:W-:-:S02]  /*7f540*/  LOP3.LUT P1, RZ, R5, 0x20, RZ, 0xc0, !PT ;  /* 0x0000002005ff7812 */ /* 0x000fc4000782c0ff */
[----:B0-----:R-:W-:-:S11]  /*7f550*/  PRMT R2, R15, 0x7770, RZ ;  /* 0x000077700f027816 */ /* 0x001fd600000000ff */
[----:B------:R0:W-:Y:S02]  /*7f560*/  @P1 STG.E.U8 desc[UR32][R6.64], R2 ;  /* 0x0000000206001986 */ /* 0x0001e4000c101120 */
[----:B0-----:R-:W-:-:S05]  /*7f570*/  PRMT R2, R15, 0x7771, RZ ;  /* 0x000077710f027816 */ /* 0x001fca00000000ff */
[----:B------:R0:W-:Y:S02]  /*7f580*/  @P6 STG.E.U8 desc[UR32][R18.64], R2 ;  /* 0x0000000212006986 */ /* 0x0001e4000c101120 */
[----:B0-----:R-:W-:-:S05]  /*7f590*/  PRMT R2, R15, 0x7772, RZ ;  /* 0x000077720f027816 */ /* 0x001fca00000000ff */
[----:B------:R0:W-:Y:S02]  /*7f5a0*/  @P5 STG.E.U8 desc[UR32][R28.64], R2 ;  /* 0x000000021c005986 */ /* 0x0001e4000c101120 */
[----:B0-----:R-:W-:Y:S02]  /*7f5b0*/  PRMT R2, R15, 0x7773, RZ ;  /* 0x000077730f027816 */ /* 0x001fe400000000ff */
[----:B------:R-:W4:Y:S04]  /*7f5c0*/  LDL.LU R15, [R1+0x1fd8] ;  /* 0x001fd800010f7983 */ /* 0x000f280000300800 */
[----:B------:R0:W-:Y:S04]  /*7f5d0*/  @P4 STG.E.U8 desc[UR32][R16.64], R2 ;  /* 0x0000000210004986 */ /* 0x0001e8000c101120 */
[----:B0-----:R-:W4:Y:S01]  /*7f5e0*/  LDL.LU.64 R16, [R1+0xc98] ;  /* 0x000c980001107983 */ /* 0x001f220000300a00 */
[----:B------:R-:W-:-:S02]  /*7f5f0*/  LOP3.LUT P3, RZ, R14, 0x100, RZ, 0xc0, !PT ;  /* 0x000001000eff7812 */ /* 0x000fc4000786c0ff */
[----:B------:R-:W-:Y:S02]  /*7f600*/  LOP3.LUT P2, RZ, R14, 0x80, RZ, 0xc0, !PT ;  /* 0x000000800eff7812 */ /* 0x000fe4000784c0ff */
[----:B------:R-:W-:Y:S02]  /*7f610*/  PRMT R2, R26, 0x7770, RZ ;  /* 0x000077701a027816 */ /* 0x000fe400000000ff */
[----:B------:R-:W-:Y:S02]  /*7f620*/  LOP3.LUT P0, RZ, R14, 0x40, RZ, 0xc0, !PT ;  /* 0x000000400eff7812 */ /* 0x000fe4000780c0ff */
[----:B------:R-:W-:-:S05]  /*7f630*/  LOP3.LUT P1, RZ, R13, 0x400000, RZ, 0xc0, !PT ;  /* 0x004000000dff7812 */ /* 0x000fca000782c0ff */
[----:B---3--:R0:W-:Y:S02]  /*7f640*/  @P3 STG.E.U8 desc[UR32][R22.64], R2 ;  /* 0x0000000216003986 */ /* 0x0081e4000c101120 */
[----:B0-----:R-:W-:-:S05]  /*7f650*/  PRMT R2, R26, 0x7771, RZ ;  /* 0x000077711a027816 */ /* 0x001fca00000000ff */
[----:B------:R0:W-:Y:S02]  /*7f660*/  @P2 STG.E.U8 desc[UR32][R24.64], R2 ;  /* 0x0000000218002986 */ /* 0x0001e4000c101120 */
[C---:B0-----:R-:W-:Y:S02]  /*7f670*/  PRMT R2, R26.reuse, 0x7772, RZ ;  /* 0x000077721a027816 */ /* 0x041fe400000000ff */
[----:B------:R-:W3:Y:S04]  /*7f680*/  LDL.LU.64 R24, [R1+0xcb8] ;  /* 0x000cb80001187983 */ /* 0x000ee80000300a00 */
[----:B------:R-:W3:Y:S04]  /*7f690*/  LDL.LU R7, [R1+0x74] ;  /* 0x0000740001077983 */ /* 0x000ee80000300800 */
[----:B------:R-:W3:Y:S04]  /*7f6a0*/  LDL.LU.64 R8, [R1+0xce8] ;  /* 0x000ce80001087983 */ /* 0x000ee80000300a00 */
[----:B------:R-:W3:Y:S04]  /*7f6b0*/  LDL.LU.64 R18, [R1+0xce0] ;  /* 0x000ce00001127983 */ /* 0x000ee80000300a00 */
[----:B------:R-:W3:Y:S04]  /*7f6c0*/  LDL.LU R27, [R1+0x64] ;  /* 0x00006400011b7983 */ /* 0x000ee80000300800 */
[----:B------:R-:W3:Y:S04]  /*7f6d0*/  LDL.LU.64 R28, [R1+0xcd8] ;  /* 0x000cd800011c7983 */ /* 0x000ee80000300a00 */
[----:B------:R-:W3:Y:S04]  /*7f6e0*/  LDL.LU.64 R22, [R1+0xcf8] ;  /* 0x000cf80001167983 */ /* 0x000ee80000300a00 */
[----:B--2---:R0:W-:Y:S02]  /*7f6f0*/  @P0 STG.E.U8 desc[UR32][R20.64], R2 ;  /* 0x0000000214000986 */ /* 0x0041e4000c101120 */
[----:B0-----:R-:W-:-:S05]  /*7f700*/  PRMT R2, R26, 0x7773, RZ ;  /* 0x000077731a027816 */ /* 0x001fca00000000ff */
[----:B----4-:R0:W-:Y:S04]  /*7f710*/  @P1 STG.E.U8 desc[UR32][R16.64], R2 ;  /* 0x0000000210001986 */ /* 0x0101e8000c101120 */
[----:B0-----:R-:W2:Y:S04]  /*7f720*/  LDL.LU.64 R16, [R1+0xd28] ;  /* 0x000d280001107983 */ /* 0x001ea80000300a00 */
[----:B------:R-:W4:Y:S01]  /*7f730*/  LDL.LU.64 R20, [R1+0xd18] ;  /* 0x000d180001147983 */ /* 0x000f220000300a00 */
[----:B------:R-:W-:Y:S02]  /*7f740*/  LOP3.LUT P6, RZ, R14, 0x4, RZ, 0xc0, !PT ;  /* 0x000000040eff7812 */ /* 0x000fe400078cc0ff */
[----:B------:R-:W-:-:S02]  /*7f750*/  LOP3.LUT R5, R5, 0xfffffff7, RZ, 0xc0, !PT ;  /* 0xfffffff705057812 */ /* 0x000fc400078ec0ff */
[----:B------:R-:W-:-:S09]  /*7f760*/  LOP3.LUT P3, RZ, R15, 0x80000000, RZ, 0xc0, !PT ;  /* 0x800000000fff7812 */ /* 0x000fd2000786c0ff */
[----:B------:R-:W-:Y:S02]  /*7f770*/  @P6 LOP3.LUT R5, R5, 0x8, RZ, 0xfc, !PT ;  /* 0x0000000805056812 */ /* 0x000fe400078efcff */
[----:B------:R-:W-:Y:S02]  /*7f780*/  LOP3.LUT P6, RZ, R13, 0x200000, RZ, 0xc0, !PT ;  /* 0x002000000dff7812 */ /* 0x000fe400078cc0ff */
[----:B------:R-:W-:Y:S02]  /*7f790*/  LOP3.LUT R5, R5, 0xffffffef, RZ, 0xc0, !PT ;  /* 0xffffffef05057812 */ /* 0x000fe400078ec0ff */
[----:B------:R-:W-:-:S09]  /*7f7a0*/  LOP3.LUT P4, RZ, R15, 0x10000000, RZ, 0xc0, !PT ;  /* 0x100000000fff7812 */ /* 0x000fd2000788c0ff */
[----:B------:R-:W-:-:S04]  /*7f7b0*/  @P6 LOP3.LUT R5, R5, 0x10, RZ, 0xfc, !PT ;  /* 0x0000001005056812 */ /* 0x000fc800078efcff */
[----:B------:R-:W-:Y:S02]  /*7f7c0*/  LOP3.LUT R5, R5, 0xfffffffd, RZ, 0xc0, !PT ;  /* 0xfffffffd05057812 */ /* 0x000fe400078ec0ff */
[----:B------:R-:W-:Y:S02]  /*7f7d0*/  LOP3.LUT P5, RZ, R14, 0x20, RZ, 0xc0, !PT ;  /* 0x000000200eff7812 */ /* 0x000fe400078ac0ff */
[----:B------:R-:W-:Y:S02]  /*7f7e0*/  @P3 LOP3.LUT R5, R5, 0x2, RZ, 0xfc, !PT ;  /* 0x0000000205053812 */ /* 0x000fe400078efcff */
[----:B------:R-:W-:Y:S02]  /*7f7f0*/  LOP3.LUT P3, RZ, R13, 0x100000, RZ, 0xc0, !PT ;  /* 0x001000000dff7812 */ /* 0x000fe4000786c0ff */
[----:B------:R-:W-:Y:S02]  /*7f800*/  LOP3.LUT R0, R0, 0x7fffffff, RZ, 0xc0, !PT ;  /* 0x7fffffff00007812 */ /* 0x000fe400078ec0ff */
[----:B------:R-:W-:-:S02]  /*7f810*/  LOP3.LUT P2, RZ, R14, 0x10, RZ, 0xc0, !PT ;  /* 0x000000100eff7812 */ /* 0x000fc4000784c0ff */
[----:B------:R-:W-:Y:S02]  /*7f820*/  @P4 LOP3.LUT R0, R0, 0x80000000, RZ, 0xfc, !PT ;  /* 0x8000000000004812 */ /* 0x000fe400078efcff */
[----:B---3--:R-:W-:Y:S02]  /*7f830*/  PRMT R2, R7, 0x7770, RZ ;  /* 0x0000777007027816 */ /* 0x008fe400000000ff */
[----:B------:R-:W-:Y:S02]  /*7f840*/  LOP3.LUT P4, RZ, R13, 0x80000, RZ, 0xc0, !PT ;  /* 0x000800000dff7812 */ /* 0x000fe4000788c0ff */
[----:B------:R-:W-:Y:S01]  /*7f850*/  LOP3.LUT R5, R5, 0xfffffffb, RZ, 0xc0, !PT ;  /* 0xfffffffb05057812 */ /* 0x000fe200078ec0ff */
[----:B----4-:R0:W-:Y:S04]  /*7f860*/  STL.64 [R1+0x1fd0], R20 ;  /* 0x001fd01401007387 */ /* 0x0101e80000100a00 */
[----:B0-----:R-:W3:Y:S01]  /*7f870*/  LDL.LU.64 R20, [R1+0xd20] ;  /* 0x000d200001147983 */ /* 0x001ee20000300a00 */
[----:B------:R-:W-:-:S02]  /*7f880*/  LOP3.LUT P6, RZ, R14, 0x8, RZ, 0xc0, !PT ;  /* 0x000000080eff7812 */ /* 0x000fc400078cc0ff */
[----:B------:R-:W-:Y:S01]  /*7f890*/  @P3 LOP3.LUT R5, R5, 0x4, RZ, 0xfc, !PT ;  /* 0x0000000405053812 */ /* 0x000fe200078efcff */
[----:B------:R0:W-:Y:S03]  /*7f8a0*/  @P5 STG.E.U8 desc[UR32][R24.64], R2 ;  /* 0x0000000218005986 */ /* 0x0001e6000c101120 */
[----:B------:R-:W-:Y:S01]  /*7f8b0*/  LOP3.LUT R5, R5, 0xfffffffe, RZ, 0xc0, !PT ;  /* 0xfffffffe05057812 */ /* 0x000fe200078ec0ff */
[----:B------:R-:W4:Y:S01]  /*7f8c0*/  LDL.LU R6, [R1+0x78] ;  /* 0x0000780001067983 */ /* 0x000f220000300800 */
[----:B0-----:R-:W-:-:S03]  /*7f8d0*/  PRMT R2, R7, 0x7771, RZ ;  /* 0x0000777107027816 */ /* 0x001fc600000000ff */
[----:B------:R-:W4:Y:S01]  /*7f8e0*/  LDL.LU.64 R24, [R1+0xd38] ;  /* 0x000d380001187983 */ /* 0x000f220000300a00 */
[----:B------:R-:W-:-:S03]  /*7f8f0*/  @P4 LOP3.LUT R5, R5, 0x1, RZ, 0xfc, !PT ;  /* 0x0000000105054812 */ /* 0x000fc600078efcff */
[----:B------:R0:W-:Y:S01]  /*7f900*/  @P2 STG.E.U8 desc[UR32][R8.64], R2 ;  /* 0x0000000208002986 */ /* 0x0001e2000c101120 */
[C---:B------:R-:W-:Y:S02]  /*7f910*/  LOP3.LUT P0, RZ, R14.reuse, 0x2, RZ, 0xc0, !PT ;  /* 0x000000020eff7812 */ /* 0x040fe4000780c0ff */
[----:B------:R-:W-:Y:S01]  /*7f920*/  LOP3.LUT P3, RZ, R14, 0x1, RZ, 0xc0, !PT ;  /* 0x000000010eff7812 */ /* 0x000fe2000786c0ff */
[----:B------:R-:W4:Y:S01]  /*7f930*/  LDL.LU.64 R10, [R1+0xd68] ;  /* 0x000d6800010a7983 */ /* 0x000f220000300a00 */
[----:B0-----:R-:W-:-:S03]  /*7f940*/  PRMT R2, R7, 0x7772, RZ ;  /* 0x0000777207027816 */ /* 0x001fc600000000ff */
[----:B------:R-:W4:Y:S04]  /*7f950*/  LDL.LU.64 R8, [R1+0xd60] ;  /* 0x000d600001087983 */ /* 0x000f280000300a00 */
[----:B------:R0:W-:Y:S01]  /*7f960*/  @P6 STG.E.U8 desc[UR32][R18.64], R2 ;  /* 0x0000000212006986 */ /* 0x0001e2000c101120 */
[----:B------:R-:W-:Y:S02]  /*7f970*/  LOP3.LUT P6, RZ, R5, 0x10, RZ, 0xc0, !PT ;  /* 0x0000001005ff7812 */ /* 0x000fe400078cc0ff */
[----:B0-----:R-:W-:Y:S01]  /*7f980*/  PRMT R2, R7, 0x7773, RZ ;  /* 0x0000777307027816 */ /* 0x001fe200000000ff */
[----:B------:R-:W4:Y:S10]  /*7f990*/  LDL.LU.64 R18, [R1+0xd58] ;  /* 0x000d580001127983 */ /* 0x000f340000300a00 */
[----:B------:R0:W-:Y:S01]  /*7f9a0*/  @P6 STG.E.U8 desc[UR32][R28.64], R2 ;  /* 0x000000021c006986 */ /* 0x0001e2000c101120 */
[----:B------:R-:W-:-:S03]  /*7f9b0*/  LOP3.LUT P6, RZ, R5, 0x8, RZ, 0xc0, !PT ;  /* 0x0000000805ff7812 */ /* 0x000fc600078cc0ff */
[----:B------:R-:W4:Y:S01]  /*7f9c0*/  LDL.LU R26, [R1+0x68] ;  /* 0x00006800011a7983 */ /* 0x000f220000300800 */
[----:B0-----:R-:W-:-:S03]  /*7f9d0*/  PRMT R2, R27, 0x7770, RZ ;  /* 0x000077701b027816 */ /* 0x001fc600000000ff */
[----:B------:R-:W4:Y:S06]  /*7f9e0*/  LDL.LU.64 R28, [R1+0xd80] ;  /* 0x000d8000011c7983 */ /* 0x000f2c0000300a00 */
[----:B------:R0:W-:Y:S02]  /*7f9f0*/  @P6 STG.E.U8 desc[UR32][R22.64], R2 ;  /* 0x0000000216006986 */ /* 0x0001e4000c101120 */
[C---:B0-----:R-:W-:Y:S02]  /*7fa00*/  PRMT R2, R27.reuse, 0x7771, RZ ;  /* 0x000077711b027816 */ /* 0x041fe400000000ff */
[----:B------:R-:W4:Y:S04]  /*7fa10*/  LDL.LU.64 R22, [R1+0xda8] ;  /* 0x000da80001167983 */ /* 0x000f280000300a00 */
[----:B--2---:R0:W-:Y:S02]  /*7fa20*/  @P0 STG.E.U8 desc[UR32][R16.64], R2 ;  /* 0x0000000210000986 */ /* 0x0041e4000c101120 */
[----:B0-----:R-:W-:-:S02]  /*7fa30*/  PRMT R2, R27, 0x7772, RZ ;  /* 0x000077721b027816 */ /* 0x001fc400000000ff */
[----:B------:R-:W2:Y:S04]  /*7fa40*/  LDL.LU.64 R16, [R1+0xda0] ;  /* 0x000da00001107983 */ /* 0x000ea80000300a00 */
[----:B---3--:R0:W-:Y:S04]  /*7fa50*/  @P3 STG.E.U8 desc[UR32][R20.64], R2 ;  /* 0x0000000214003986 */ /* 0x0081e8000c101120 */
[----:B0-----:R-:W3:Y:S01]  /*7fa60*/  LDL.LU.64 R20, [R1+0x1fd0] ;  /* 0x001fd00001147983 */ /* 0x001ee20000300a00 */
[----:B------:R-:W-:Y:S02]  /*7fa70*/  LOP3.LUT P3, RZ, R5, 0x4, RZ, 0xc0, !PT ;  /* 0x0000000405ff7812 */ /* 0x000fe4000786c0ff */
[----:B------:R-:W-:-:S02]  /*7fa80*/  PRMT R2, R27, 0x7773, RZ ;  /* 0x000077731b027816 */ /* 0x000fc400000000ff */
[C---:B------:R-:W-:Y:S02]  /*7fa90*/  LOP3.LUT P1, RZ, R15.reuse, 0x40000000, RZ, 0xc0, !PT ;  /* 0x400000000fff7812 */ /* 0x040fe4000782c0ff */
[C---:B------:R-:W-:Y:S02]  /*7faa0*/  LOP3.LUT P4, RZ, R15.reuse, 0x20000000, RZ, 0xc0, !PT ;  /* 0x200000000fff7812 */ /* 0x040fe4000788c0ff */
[----:B------:R-:W-:-:S05]  /*7fab0*/  LOP3.LUT P5, RZ, R15, 0x8000000, RZ, 0xc0, !PT ;  /* 0x080000000fff7812 */ /* 0x000fca00078ac0ff */
[----:B---3--:R0:W-:Y:S01]  /*7fac0*/  @P3 STG.E.U8 desc[UR32][R20.64], R2 ;  /* 0x0000000214003986 */ /* 0x0081e2000c101120 */
[----:B------:R-:W-:-:S03]  /*7fad0*/  LOP3.LUT P3, RZ, R5, 0x2, RZ, 0xc0, !PT ;  /* 0x0000000205ff7812 */ /* 0x000fc6000786c0ff */
[----:B0-----:R-:W3:Y:S01]  /*7fae0*/  LDL.LU.64 R20, [R1+0xdd0] ;  /* 0x000dd00001147983 */ /* 0x001ee20000300a00 */
[----:B----4-:R-:W-:-:S03]  /*7faf0*/  PRMT R2, R6, 0x7770, RZ ;  /* 0x0000777006027816 */ /* 0x010fc600000000ff */
[----:B------:R-:W4:Y:S06]  /*7fb00*/  LDL.LU R27, [R1+0x7c] ;  /* 0x00007c00011b7983 */ /* 0x000f2c0000300800 */
[----:B------:R0:W-:Y:S04]  /*7fb10*/  @P3 STG.E.U8 desc[UR32][R24.64], R2 ;  /* 0x0000000218003986 */ /* 0x0001e8000c101120 */
[----:B0-----:R-:W4:Y:S01]  /*7fb20*/  LDL.LU.64 R24, [R1+0xde0] ;  /* 0x000de00001187983 */ /* 0x001f220000300a00 */
[----:B------:R-:W-:-:S05]  /*7fb30*/  PRMT R2, R6, 0x7771, RZ ;  /* 0x0000777106027816 */ /* 0x000fca00000000ff */
        /* <DEDUP_REMOVED lines=13> */
[----:B------:R-:W-:Y:S02]  /*7fc10*/  LOP3.LUT P0, RZ, R15, 0x2000000, RZ, 0xc0, !PT ;  /* 0x020000000fff7812 */ /* 0x000fe4000780c0ff */
[C---:B0-----:R-:W-:Y:S01]  /*7fc20*/  PRMT R2, R26.reuse, 0x7772, RZ ;  /* 0x000077721a027816 */ /* 0x041fe200000000ff */
[----:B------:R-:W4:Y:S04]  /*7fc30*/  LDL.LU.64 R22, [R1+0xe28] ;  /* 0x000e280001167983 */ /* 0x000f280000300a00 */
[----:B--2---:R0:W-:Y:S02]  /*7fc40*/  @P2 STG.E.U8 desc[UR32][R16.64], R2 ;  /* 0x0000000210002986 */ /* 0x0041e4000c101120 */
[----:B0-----:R-:W-:-:S02]  /*7fc50*/  PRMT R2, R26, 0x7773, RZ ;  /* 0x000077731a027816 */ /* 0x001fc400000000ff */
[----:B------:R-:W2:Y:S04]  /*7fc60*/  LDL.LU.64 R16, [R1+0xe20] ;  /* 0x000e200001107983 */ /* 0x000ea80000300a00 */
[----:B---3--:R4:W-:Y:S02]  /*7fc70*/  @P6 STG.E.U8 desc[UR32][R20.64], R2 ;  /* 0x0000000214006986 */ /* 0x0089e4000c101120 */
[----:B----4-:R-:W-:Y:S02]  /*7fc80*/  PRMT R2, R27, 0x7770, RZ ;  /* 0x000077701b027816 */ /* 0x010fe400000000ff */
[----:B------:R-:W3:Y:S04]  /*7fc90*/  LDL.LU.64 R20, [R1+0xe50] ;  /* 0x000e500001147983 */ /* 0x000ee80000300a00 */
[----:B------:R-:W4:Y:S04]  /*7fca0*/  LDL.LU R10, [R1+0x6c] ;  /* 0x00006c00010a7983 */ /* 0x000f280000300800 */
[----:B------:R0:W-:Y:S04]  /*7fcb0*/  @P0 STG.E.U8 desc[UR32][R24.64], R2 ;  /* 0x0000000218000986 */ /* 0x0001e8000c101120 */
[----:B------:R-:W4:Y:S04]  /*7fcc0*/  LDL.LU.64 R18, [R1+0xe60] ;  /* 0x000e600001127983 */ /* 0x000f280000300a00 */
[----:B0-----:R-:W2:Y:S04]  /*7fcd0*/  LDL.LU.64 R24, [R1+0xe88] ;  /* 0x000e880001187983 */ /* 0x001ea80000300a00 */
[----:B--2---:R0:W-:Y:S04]  /*7fce0*/  STL.64 [R1+0x1fc0], R24 ;  /* 0x001fc01801007387 */ /* 0x0041e80000100a00 */
[----:B0-----:R-:W2:Y:S01]  /*7fcf0*/  LDL.LU.64 R24, [R1+0xe90] ;  /* 0x000e900001187983 */ /* 0x001ea20000300a00 */
[----:B------:R-:W-:-:S02]  /*7fd00*/  LOP3.LUT P3, RZ, R15, 0x1000000, RZ, 0xc0, !PT ;  /* 0x010000000fff7812 */ /* 0x000fc4000786c0ff */
[----:B------:R-:W-:Y:S02]  /*7fd10*/  LOP3.LUT P1, RZ, R15, 0x800000, RZ, 0xc0, !PT ;  /* 0x008000000fff7812 */ /* 0x000fe4000782c0ff */
[----:B------:R-:W-:Y:S02]  /*7fd20*/  PRMT R2, R27, 0x7771, RZ ;  /* 0x000077711b027816 */ /* 0x000fe400000000ff */
[C---:B------:R-:W-:Y:S02]  /*7fd30*/  LOP3.LUT P4, RZ, R13.reuse, 0x20000, RZ, 0xc0, !PT ;  /* 0x000200000dff7812 */ /* 0x040fe4000788c0ff */
[----:B------:R-:W-:-:S05]  /*7fd40*/  LOP3.LUT P2, RZ, R13, 0x10000, RZ, 0xc0, !PT ;  /* 0x000100000dff7812 */ /* 0x000fca000784c0ff */
[----:B------:R-:W-:Y:S01]  /*7fd50*/  @P3 STG.E.U8 desc[UR32][R22.64], R2 ;  /* 0x0000000216003986 */ /* 0x000fe2000c101120 */
[----:B------:R-:W-:Y:S02]  /*7fd60*/  LOP3.LUT P5, RZ, R15, 0x400000, RZ, 0xc0, !PT ;  /* 0x004000000fff7812 */ /* 0x000fe400078ac0ff */
[----:B------:R-:W-:Y:S01]  /*7fd70*/  P2R R7, PR, RZ, 0x4 ;  /* 0x00000004ff077803 */ /* 0x000fe20000000000 */
[----:B--2---:R0:W-:Y:S04]  /*7fd80*/  STL.64 [R1+0x1fc8], R24 ;  /* 0x001fc81801007387 */ /* 0x0041e80000100a00 */
[----:B0-----:R-:W2:Y:S01]  /*7fd90*/  LDL.LU.64 R24, [R1+0xe98] ;  /* 0x000e980001187983 */ /* 0x001ea20000300a00 */
[----:B------:R-:W-:Y:S02]  /*7fda0*/  PRMT R2, R27, 0x7772, RZ ;  /* 0x000077721b027816 */ /* 0x000fe400000000ff */
[----:B------:R-:W-:Y:S01]  /*7fdb0*/  LOP3.LUT P2, RZ, R15, 0x100000, RZ, 0xc0, !PT ;  /* 0x001000000fff7812 */ /* 0x000fe2000784c0ff */
[----:B------:R-:W2:Y:S01]  /*7fdc0*/  LDL.LU R26, [R1+0x50] ;  /* 0x00005000011a7983 */ /* 0x000ea20000300800 */
[----:B------:R-:W-:-:S03]  /*7fdd0*/  LOP3.LUT P0, RZ, R13, 0x8000, RZ, 0xc0, !PT ;  /* 0x000080000dff7812 */ /* 0x000fc6000780c0ff */
[----:B------:R0:W-:Y:S01]  /*7fde0*/  @P1 STG.E.U8 desc[UR32][R16.64], R2 ;  /* 0x0000000210001986 */ /* 0x0001e2000c101120 */
[----:B------:R-:W-:Y:S02]  /*7fdf0*/  P2R R5, PR, RZ, 0x4 ;  /* 0x00000004ff057803 */ /* 0x000fe40000000000 */
[----:B------:R-:W-:Y:S02]  /*7fe00*/  LOP3.LUT P2, RZ, R15, 0x200000, RZ, 0xc0, !PT ;  /* 0x002000000fff7812 */ /* 0x000fe4000784c0ff */
[----:B------:R-:W-:Y:S02]  /*7fe10*/  P2R R8, PR, RZ, 0x1 ;  /* 0x00000001ff087803 */ /* 0x000fe40000000000 */
[----:B0-----:R-:W-:-:S05]  /*7fe20*/  PRMT R2, R27, 0x7773, RZ ;  /* 0x000077731b027816 */ /* 0x001fca00000000ff */
[----:B---3--:R4:W-:Y:S04]  /*7fe30*/  @P4 STG.E.U8 desc[UR32][R20.64], R2 ;  /* 0x0000000214004986 */ /* 0x0089e8000c101120 */
[----:B------:R0:W-:Y:S04]  /*7fe40*/  STL [R1+0x1fb8], R8 ;  /* 0x001fb80801007387 */ /* 0x0001e80000100800 */
[----:B------:R-:W3:Y:S01]  /*7fe50*/  LDL.LU.64 R28, [R1+0xea0] ;  /* 0x000ea000011c7983 */ /* 0x000ee20000300a00 */
[----:B----4-:R-:W-:-:S03]  /*7fe60*/  PRMT R2, R10, 0x7770, RZ ;  /* 0x000077700a027816 */ /* 0x010fc600000000ff */
[----:B0-----:R-:W4:Y:S04]  /*7fe70*/  LDL.LU.64 R8, [R1+0xec8] ;  /* 0x000ec80001087983 */ /* 0x001f280000300a00 */
[----:B------:R0:W-:Y:S04]  /*7fe80*/  @P5 STG.E.U8 desc[UR32][R18.64], R2 ;  /* 0x0000000212005986 */ /* 0x0001e8000c101120 */
[----:B------:R-:W4:Y:S04]  /*7fe90*/  LDL.LU.64 R16, [R1+0xec0] ;  /* 0x000ec00001107983 */ /* 0x000f280000300a00 */
[----:B------:R-:W4:Y:S01]  /*7fea0*/  LDL.LU.64 R22, [R1+0xeb8] ;  /* 0x000eb80001167983 */ /* 0x000f220000300a00 */
[----:B0-----:R-:W-:-:S03]  /*7feb0*/  PRMT R2, R10, 0x7771, RZ ;  /* 0x000077710a027816 */ /* 0x001fc600000000ff */
[----:B------:R-:W4:Y:S04]  /*7fec0*/  LDL.LU R27, [R1+0x40] ;  /* 0x00004000011b7983 */ /* 0x000f280000300800 */
[----:B------:R-:W4:Y:S04]  /*7fed0*/  LDL.LU.64 R20, [R1+0xed8] ;  /* 0x000ed80001147983 */ /* 0x000f280000300a00 */
[----:B------:R-:W4:Y:S04]  /*7fee0*/  LDL.LU.64 R18, [R1+0xf00] ;  /* 0x000f000001127983 */ /* 0x000f280000300a00 */
[----:B--2---:R0:W-:Y:S04]  /*7fef0*/  @P2 STG.E.U8 desc[UR32][R24.64], R2 ;  /* 0x0000000218002986 */ /* 0x0041e8000c101120 */
[----:B0-----:R-:W2:Y:S01]  /*7ff00*/  LDL.LU.64 R24, [R1+0x1fc8] ;  /* 0x001fc80001187983 */ /* 0x001ea20000300a00 */
[----:B------:R-:W-:-:S02]  /*7ff10*/  ISETP.NE.AND P2, PT, R5, RZ, PT ;  /* 0x000000ff0500720c */ /* 0x000fc40003f45270 */
[----:B------:R-:W-:Y:S02]  /*7ff20*/  PRMT R2, R10, 0x7772, RZ ;  /* 0x000077720a027816 */ /* 0x000fe400000000ff */
[----:B------:R-:W-:-:S09]  /*7ff30*/  LOP3.LUT P6, RZ, R15, 0x80000, RZ, 0xc0, !PT ;  /* 0x000800000fff7812 */ /* 0x000fd200078cc0ff */
[----:B--2---:R0:W-:Y:S04]  /*7ff40*/  @P2 STG.E.U8 desc[UR32][R24.64], R2 ;  /* 0x0000000218002986 */ /* 0x0041e8000c101120 */
[----:B0-----:R-:W2:Y:S01]  /*7ff50*/  LDL.LU.64 R24, [R1+0x1fc0] ;  /* 0x001fc00001187983 */ /* 0x001ea20000300a00 */
[----:B------:R-:W-:Y:S02]  /*7ff60*/  ISETP.NE.AND P2, PT, R7, RZ, PT ;  /* 0x000000ff0700720c */ /* 0x000fe40003f45270 */
[C---:B------:R-:W-:Y:S02]  /*7ff70*/  LOP3.LUT P0, RZ, R15.reuse, 0x20000, RZ, 0xc0, !PT ;  /* 0x000200000fff7812 */ /* 0x040fe4000780c0ff */
[----:B------:R-:W-:Y:S02]  /*7ff80*/  PRMT R2, R10, 0x7773, RZ ;  /* 0x000077730a027816 */ /* 0x000fe400000000ff */
[----:B------:R-:W-:Y:S01]  /*7ff90*/  P2R R6, PR, RZ, 0x1 ;  /* 0x00000001ff067803 */ /* 0x000fe20000000000 */
[----:B------:R-:W4:Y:S01]  /*7ffa0*/  LDL.LU.64 R10, [R1+0xef0] ;  /* 0x000ef000010a7983 */ /* 0x000f220000300a00 */
[----:B------:R-:W-:-:S05]  /*7ffb0*/  LOP3.LUT P0, RZ, R15, 0x40000, RZ, 0xc0, !PT ;  /* 0x000400000fff7812 */ /* 0x000fca000780c0ff */
[----:B--2---:R0:W-:Y:S02]  /*7ffc0*/  @P2 STG.E.U8 desc[UR32][R24.64], R2 ;  /* 0x0000000218002986 */ /* 0x0041e4000c101120 */
[C---:B0-----:R-:W-:Y:S02]  /*7ffd0*/  PRMT R2, R26.reuse, 0x7770, RZ ;  /* 0x000077701a027816 */ /* 0x041fe400000000ff */
[----:B------:R-:W2:Y:S04]  /*7ffe0*/  LDL.LU.64 R24, [R1+0xf20] ;  /* 0x000f200001187983 */ /* 0x000ea80000300a00 */
[----:B---3--:R0:W-:Y:S02]  /*7fff0*/  @P6 STG.E.U8 desc[UR32][R28.64], R2 ;  /* 0x000000021c006986 */ /* 0x0081e4000c101120 */
[----:B0-----:R-:W-:-:S02]  /*80000*/  PRMT R2, R26, 0x7771, RZ ;  /* 0x000077711a027816 */ /* 0x001fc400000000ff */
[----:B------:R-:W3:Y:S04]  /*80010*/  LDL.LU.64 R28, [R1+0xf60] ;  /* 0x000f6000011c7983 */ /* 0x000ee80000300a00 */
[----:B----4-:R0:W-:Y:S04]  /*80020*/  @P0 STG.E.U8 desc[UR32][R8.64], R2 ;  /* 0x0000000208000986 */ /* 0x0101e8000c101120 */
[----:B0-----:R-:W4:Y:S01]  /*80030*/  LDL.LU R8, [R1+0x1fb8] ;  /* 0x001fb80001087983 */ /* 0x001f220000300800 */
[----:B------:R-:W-:-:S03]  /*80040*/  ISETP.NE.AND P0, PT, R6, RZ, PT ;  /* 0x000000ff0600720c */ /* 0x000fc60003f05270 */
[----:B------:R-:W2:Y:S01]  /*80050*/  LDL.LU.64 R6, [R1+0xef8] ;  /* 0x000ef80001067983 */ /* 0x000ea20000300a00 */
[----:B------:R-:W-:-:S09]  /*80060*/  PRMT R2, R26, 0x7772, RZ ;  /* 0x000077721a027816 */ /* 0x000fd200000000ff */
[----:B------:R0:W-:Y:S04]  /*80070*/  @P0 STG.E.U8 desc[UR32][R16.64], R2 ;  /* 0x0000000210000986 */ /* 0x0001e8000c101120 */
[----:B0-----:R-:W3:Y:S01]  /*80080*/  LDL.LU.64 R16, [R1+0x1fb0] ;  /* 0x001fb00001107983 */ /* 0x001ee20000300a00 */
[----:B------:R-:W-:Y:S02]  /*80090*/  PRMT R2, R26, 0x7773, RZ ;  /* 0x000077731a027816 */ /* 0x000fe400000000ff */
[----:B------:R-:W-:Y:S02]  /*800a0*/  LOP3.LUT P1, RZ, R13, 0x4000, RZ, 0xc0, !PT ;  /* 0x000040000dff7812 */ /* 0x000fe4000782c0ff */
[----:B------:R-:W-:Y:S02]  /*800b0*/  LOP3.LUT P3, RZ, R15, 0x10000, RZ, 0xc0, !PT ;  /* 0x000100000fff7812 */ /* 0x000fe4000786c0ff */
[----:B------:R-:W-:-:S02]  /*800c0*/  P2R R3, PR, RZ, 0x2 ;  /* 0x00000002ff037803 */ /* 0x000fc40000000000 */
[----:B------:R-:W-:-:S04]  /*800d0*/  LOP3.LUT P1, RZ, R15, 0x4000, RZ, 0xc0, !PT ;  /* 0x000040000fff7812 */ /* 0x000fc8000782c0ff */
[----:B------:R-:W-:Y:S02]  /*800e0*/  P2R R4, PR, RZ, 0x2 ;  /* 0x00000002ff047803 */ /* 0x000fe40000000000 */
[----:B------:R-:W-:Y:S02]  /*800f0*/  LOP3.LUT P1, RZ, R15, 0x8000, RZ, 0xc0, !PT ;  /* 0x000080000fff7812 */ /* 0x000fe4000782c0ff */
[----:B----4-:R-:W-:-:S13]  /*80100*/  ISETP.NE.AND P0, PT, R8, RZ, PT ;  /* 0x000000ff0800720c */ /* 0x010fda0003f05270 */
[----:B------:R0:W-:Y:S04]  /*80110*/  @P0 STG.E.U8 desc[UR32][R22.64], R2 ;  /* 0x0000000216000986 */ /* 0x0001e8000c101120 */
[----:B0-----:R-:W4:Y:S01]  /*80120*/  LDL.LU.64 R22, [R1+0xf78] ;  /* 0x000f780001167983 */ /* 0x001f220000300a00 */
[----:B------:R-:W-:-:S05]  /*80130*/  PRMT R2, R27, 0x7770, RZ ;  /* 0x000077701b027816 */ /* 0x000fca00000000ff */
[----:B------:R0:W-:Y:S02]  /*80140*/  @P3 STG.E.U8 desc[UR32][R20.64], R2 ;  /* 0x0000000214003986 */ /* 0x0001e4000c101120 */
[C---:B0-----:R-:W-:Y:S02]  /*80150*/  PRMT R2, R27.reuse, 0x7771, RZ ;  /* 0x000077711b027816 */ /* 0x041fe400000000ff */
[----:B------:R-:W4:Y:S04]  /*80160*/  LDL.LU.64 R20, [R1+0xf70] ;  /* 0x000f700001147983 */ /* 0x000f280000300a00 */
[----:B------:R0:W-:Y:S01]  /*80170*/  @P1 STG.E.U8 desc[UR32][R18.64], R2 ;  /* 0x0000000212001986 */ /* 0x0001e2000c101120 */
[----:B------:R-:W-:Y:S02]  /*80180*/  ISETP.NE.AND P1, PT, R4, RZ, PT ;  /* 0x000000ff0400720c */ /* 0x000fe40003f25270 */
[----:B0-----:R-:W-:Y:S01]  /*80190*/  PRMT R2, R27, 0x7772, RZ ;  /* 0x000077721b027816 */ /* 0x001fe200000000ff */
[----:B------:R-:W4:Y:S10]  /*801a0*/  LDL.LU R19, [R1+0x44] ;  /* 0x0000440001137983 */ /* 0x000f340000300800 */
[----:B--2---:R0:W-:Y:S01]  /*801b0*/  @P1 STG.E.U8 desc[UR32][R6.64], R2 ;  /* 0x0000000206001986 */ /* 0x0041e2000c101120 */
[----:B------:R-:W-:-:S02]  /*801c0*/  ISETP.NE.AND P1, PT, R3, RZ, PT ;  /* 0x000000ff0300720c */ /* 0x000fc40003f25270 */
[C---:B------:R-:W-:Y:S02]  /*801d0*/  LOP3.LUT P4, RZ, R15.reuse, 0x2000, RZ, 0xc0, !PT ;  /* 0x000020000fff7812 */ /* 0x040fe4000788c0ff */
[----:B------:R-:W-:Y:S02]  /*801e0*/  LOP3.LUT P5, RZ, R15, 0x1000, RZ, 0xc0, !PT ;  /* 0x000010000fff7812 */ /* 0x000fe400078ac0ff */
[----:B0-----:R-:W-:Y:S02]  /*801f0*/  PRMT R2, R27, 0x7773, RZ ;  /* 0x000077731b027816 */ /* 0x001fe400000000ff */
[----:B------:R-:W-:Y:S01]  /*80200*/  LOP3.LUT P2, RZ, R15, 0x800, RZ, 0xc0, !PT ;  /* 0x000008000fff7812 */ /* 0x000fe2000784c0ff */
[----:B------:R-:W2:Y:S04]  /*80210*/  LDL.LU.64 R26, [R1+0xf80] ;  /* 0x000f8000011a7983 */ /* 0x000ea80000300a00 */
[----:B------:R3:W-:Y:S02]  /*80220*/  @P1 STG.E.U8 desc[UR32][R10.64], R2 ;  /* 0x000000020a001986 */ /* 0x0007e4000c101120 */
[----:B---3--:R-:W-:-:S05]  /*80230*/  PRMT R2, R16, 0x7770, RZ ;  /* 0x0000777010027816 */ /* 0x008fca00000000ff */
[----:B------:R0:W-:Y:S02]  /*80240*/  @P4 STG.E.U8 desc[UR32][R24.64], R2 ;  /* 0x0000000218004986 */ /* 0x0001e4000c101120 */
[C---:B0-----:R-:W-:Y:S02]  /*80250*/  PRMT R2, R16.reuse, 0x7771, RZ ;  /* 0x0000777110027816 */ /* 0x041fe400000000ff */
[----:B------:R-:W3:Y:S04]  /*80260*/  LDL.LU.64 R24, [R1+0xf88] ;  /* 0x000f880001187983 */ /* 0x000ee80000300a00 */
[----:B------:R0:W-:Y:S01]  /*80270*/  @P5 STG.E.U8 desc[UR32][R28.64], R2 ;  /* 0x000000021c005986 */ /* 0x0001e2000c101120 */
[----:B------:R-:W-:Y:S02]  /*80280*/  LOP3.LUT P5, RZ, R15, 0x20, RZ, 0xc0, !PT ;  /* 0x000000200fff7812 */ /* 0x000fe400078ac0ff */
[----:B------:R-:W-:Y:S01]  /*80290*/  PRMT R3, R16, 0x7772, RZ ;  /* 0x0000777210037816 */ /* 0x000fe200000000ff */
[----:B------:R-:W3:Y:S04]  /*802a0*/  LDL.LU.64 R10, [R1+0xf98] ;  /* 0x000f9800010a7983 */ /* 0x000ee80000300a00 */
[----:B------:R-:W3:Y:S01]  /*802b0*/  LDL.LU R12, [R1+0x58] ;  /* 0x00005800010c7983 */ /* 0x000ee20000300800 */
[----:B0-----:R-:W-:-:S02]  /*802c0*/  P2R R2, PR, RZ, 0x20 ;  /* 0x00000020ff027803 */ /* 0x001fc40000000000 */
[----:B------:R-:W-:-:S04]  /*802d0*/  LOP3.LUT P5, RZ, R15, 0x40, RZ, 0xc0, !PT ;  /* 0x000000400fff7812 */ /* 0x000fc800078ac0ff */
[----:B------:R-:W-:-:S05]  /*802e0*/  P2R R8, PR, RZ, 0x20 ;  /* 0x00000020ff087803 */ /* 0x000fca0000000000 */
[----:B------:R0:W-:Y:S04]  /*802f0*/  STL [R1+0x1fa8], R8 ;  /* 0x001fa80801007387 */ /* 0x0001e80000100800 */
[----:B0-----:R-:W3:Y:S04]  /*80300*/  LDL.LU.64 R8, [R1+0xf90] ;  /* 0x000f900001087983 */ /* 0x001ee80000300a00 */
[----:B----4-:R0:W-:Y:S02]  /*80310*/  @P2 STG.E.U8 desc[UR32][R22.64], R3 ;  /* 0x0000000316002986 */ /* 0x0101e4000c101120 */
[----:B0-----:R-:W-:-:S02]  /*80320*/  PRMT R3, R16, 0x7773, RZ ;  /* 0x0000777310037816 */ /* 0x001fc400000000ff */
[----:B------:R-:W4:Y:S01]  /*80330*/  LDL.LU R16, [R1+0x1fac] ;  /* 0x001fac0001107983 */ /* 0x000f220000300800 */
[----:B------:R-:W-:Y:S02]  /*80340*/  LOP3.LUT P6, RZ, R13, 0x2000, RZ, 0xc0, !PT ;  /* 0x000020000dff7812 */ /* 0x000fe400078cc0ff */
[C---:B------:R-:W-:Y:S01]  /*80350*/  LOP3.LUT P0, RZ, R15.reuse, 0x400, RZ, 0xc0, !PT ;  /* 0x000004000fff7812 */ /* 0x040fe2000780c0ff */
[----:B------:R-:W4:Y:S01]  /*80360*/  LDL.LU.64 R28, [R1+0xfa8] ;  /* 0x000fa800011c7983 */ /* 0x000f220000300a00 */
[C---:B------:R-:W-:Y:S02]  /*80370*/  LOP3.LUT P3, RZ, R15.reuse, 0x200, RZ, 0xc0, !PT ;  /* 0x000002000fff7812 */ /* 0x040fe4000786c0ff */
[----:B------:R-:W-:Y:S01]  /*80380*/  LOP3.LUT P1, RZ, R15, 0x100, RZ, 0xc0, !PT ;  /* 0x000001000fff7812 */ /* 0x000fe2000782c0ff */
[----:B------:R-:W4:Y:S06]  /*80390*/  LDL.LU.64 R22, [R1+0xfc0] ;  /* 0x000fc00001167983 */ /* 0x000f2c0000300a00 */
[----:B------:R0:W-:Y:S01]  /*803a0*/  @P6 STG.E.U8 desc[UR32][R20.64], R3 ;  /* 0x0000000314006986 */ /* 0x0001e2000c101120 */
[----:B------:R-:W-:-:S02]  /*803b0*/  LOP3.LUT P4, RZ, R13, 0x1000, RZ, 0xc0, !PT ;  /* 0x000010000dff7812 */ /* 0x000fc4000788c0ff */
[----:B0-----:R-:W-:Y:S02]  /*803c0*/  PRMT R3, R19, 0x7770, RZ ;  /* 0x0000777013037816 */ /* 0x001fe400000000ff */
[----:B------:R-:W-:Y:S02]  /*803d0*/  LOP3.LUT P6, RZ, R15, 0x4, RZ, 0xc0, !PT ;  /* 0x000000040fff7812 */ /* 0x000fe400078cc0ff */
[C---:B------:R-:W-:Y:S01]  /*803e0*/  PRMT R7, R19.reuse, 0x7772, RZ ;  /* 0x0000777213077816 */ /* 0x040fe200000000ff */
[----:B--2---:R0:W-:Y:S01]  /*803f0*/  @P0 STG.E.U8 desc[UR32][R26.64], R3 ;  /* 0x000000031a000986 */ /* 0x0041e2000c101120 */
[----:B------:R-:W-:Y:S02]  /*80400*/  P2R R5, PR, RZ, 0x40 ;  /* 0x00000040ff057803 */ /* 0x000fe40000000000 */
[----:B0-----:R-:W-:Y:S01]  /*80410*/  PRMT R3, R19, 0x7771, RZ ;  /* 0x0000777113037816 */ /* 0x001fe200000000ff */
[----:B------:R-:W2:Y:S01]  /*80420*/  LDL.LU.64 R26, [R1+0xfb0] ;  /* 0x000fb000011a7983 */ /* 0x000ea20000300a00 */
[----:B------:R-:W-:-:S03]  /*80430*/  LOP3.LUT P6, RZ, R15, 0x8, RZ, 0xc0, !PT ;  /* 0x000000080fff7812 */ /* 0x000fc600078cc0ff */
[----:B------:R-:W2:Y:S01]  /*80440*/  LDL.LU R18, [R1+0x48] ;  /* 0x0000480001127983 */ /* 0x000ea20000300800 */
[----:B------:R-:W-:Y:S02]  /*80450*/  P2R R6, PR, RZ, 0x40 ;  /* 0x00000040ff067803 */ /* 0x000fe40000000000 */
[C---:B------:R-:W-:Y:S02]  /*80460*/  LOP3.LUT P5, RZ, R15.reuse, 0x80, RZ, 0xc0, !PT ;  /* 0x000000800fff7812 */ /* 0x040fe400078ac0ff */
[----:B------:R-:W-:Y:S01]  /*80470*/  LOP3.LUT P6, RZ, R15, 0x10, RZ, 0xc0, !PT ;  /* 0x000000100fff7812 */ /* 0x000fe200078cc0ff */
[----:B---3--:R0:W-:Y:S04]  /*80480*/  @P3 STG.E.U8 desc[UR32][R24.64], R3 ;  /* 0x0000000318003986 */ /* 0x0081e8000c101120 */
[----:B------:R1:W-:Y:S04]  /*80490*/  @P1 STG.E.U8 desc[UR32][R10.64], R7 ;  /* 0x000000070a001986 */ /* 0x0003e8000c101120 */
[----:B0-----:R-:W3:Y:S04]  /*804a0*/  LDL.LU.64 R24, [R1+0xfd8] ;  /* 0x000fd80001187983 */ /* 0x001ee80000300a00 */
[----:B------:R-:W3:Y:S01]  /*804b0*/  LDL.LU.64 R20, [R1+0xff0] ;  /* 0x000ff00001147983 */ /* 0x000ee20000300a00 */
[----:B-1----:R-:W-:-:S05]  /*804c0*/  PRMT R7, R19, 0x7773, RZ ;  /* 0x0000777313077816 */ /* 0x002fca00000000ff */
[----:B------:R0:W-:Y:S01]  /*804d0*/  @P4 STG.E.U8 desc[UR32][R8.64], R7 ;  /* 0x0000000708004986 */ /* 0x0001e2000c101120 */
[----:B----4-:R-:W-:-:S04]  /*804e0*/  LOP3.LUT P3, RZ, R16, 0x80000000, RZ, 0xc0, !PT ;  /* 0x8000000010ff7812 */ /* 0x010fc8000786c0ff */
[----:B------:R-:W-:Y:S02]  /*804f0*/  P2R R3, PR, RZ, 0x8 ;  /* 0x00000008ff037803 */ /* 0x000fe40000000000 */
[----:B------:R-:W-:-:S04]  /*80500*/  LOP3.LUT P3, RZ, R15, 0x1, RZ, 0xc0, !PT ;  /* 0x000000010fff7812 */ /* 0x000fc8000786c0ff */
[----:B------:R-:W-:Y:S02]  /*80510*/  P2R R4, PR, RZ, 0x8 ;  /* 0x00000008ff047803 */ /* 0x000fe40000000000 */
[----:B------:R-:W-:Y:S02]  /*80520*/  LOP3.LUT P3, RZ, R15, 0x2, RZ, 0xc0, !PT ;  /* 0x000000020fff7812 */ /* 0x000fe4000786c0ff */
[----:B------:R-:W4:Y:S04]  /*80530*/  LDL.LU.64 R14, [R1+0xfb8] ;  /* 0x000fb800010e7983 */ /* 0x000f280000300a00 */
[----:B------:R-:W3:Y:S04]  /*80540*/  LDL.LU.64 R10, [R1+0xfe8] ;  /* 0x000fe800010a7983 */ /* 0x000ee80000300a00 */
[----:B0-----:R-:W2:Y:S01]  /*80550*/  LDL.LU R8, [R1+0x1fa8] ;  /* 0x001fa80001087983 */ /* 0x001ea20000300800 */
[----:B------:R-:W-:-:S05]  /*80560*/  PRMT R7, R12, 0x7770, RZ ;  /* 0x000077700c077816 */ /* 0x000fca00000000ff */
[----:B------:R0:W-:Y:S02]  /*80570*/  @P5 STG.E.U8 desc[UR32][R28.64], R7 ;  /* 0x000000071c005986 */ /* 0x0001e4000c101120 */
[----:B0-----:R-:W-:Y:S02]  /*80580*/  PRMT R7, R12, 0x7771, RZ ;  /* 0x000077710c077816 */ /* 0x001fe400000000ff */
[----:B------:R-:W3:Y:S01]  /*80590*/  LDL.LU.64 R28, [R1+0xff8] ;  /* 0x000ff800011c7983 */ /* 0x000ee20000300a00 */
[----:B------:R-:W-:Y:S02]  /*805a0*/  LOP3.LUT P2, RZ, R13, 0x800, RZ, 0xc0, !PT ;  /* 0x000008000dff7812 */ /* 0x000fe4000784c0ff */
[----:B--2---:R-:W-:Y:S02]  /*805b0*/  ISETP.NE.AND P5, PT, R8, RZ, PT ;  /* 0x000000ff0800720c */ /* 0x004fe40003fa5270 */
[----:B------:R-:W2:Y:S11]  /*805c0*/  LDL.LU.64 R8, [R1+0x1010] ;  /* 0x0010100001087983 */ /* 0x000eb60000300a00 */
[----:B------:R0:W-:Y:S01]  /*805d0*/  @P5 STG.E.U8 desc[UR32][R22.64], R7 ;  /* 0x0000000716005986 */ /* 0x0001e2000c101120 */
[----:B------:R-:W-:-:S02]  /*805e0*/  ISETP.NE.AND P5, PT, R2, RZ, PT ;  /* 0x000000ff0200720c */ /* 0x000fc40003fa5270 */
[C---:B------:R-:W-:Y:S01]  /*805f0*/  PRMT R2, R12.reuse, 0x7772, RZ ;  /* 0x000077720c027816 */ /* 0x040fe200000000ff */
[----:B0-----:R-:W2:Y:S10]  /*80600*/  LDL.LU.64 R22, [R1+0x1008] ;  /* 0x0010080001167983 */ /* 0x001eb40000300a00 */
[----:B----4-:R0:W-:Y:S02]  /*80610*/  @P5 STG.E.U8 desc[UR32][R14.64], R2 ;  /* 0x000000020e005986 */ /* 0x0101e4000c101120 */
[----:B0-----:R-:W-:-:S02]  /*80620*/  PRMT R2, R12, 0x7773, RZ ;  /* 0x000077730c027816 */ /* 0x001fc400000000ff */
[----:B------:R-:W4:Y:S04]  /*80630*/  LDL.LU.64 R14, [R1+0x1000] ;  /* 0x00100000010e7983 */ /* 0x000f280000300a00 */
[----:B------:R0:W-:Y:S04]  /*80640*/  @P2 STG.E.U8 desc[UR32][R26.64], R2 ;  /* 0x000000021a002986 */ /* 0x0001e8000c101120 */
[----:B------:R-:W4:Y:S01]  /*80650*/  LDL.LU R19, [R1+0x4c] ;  /* 0x00004c0001137983 */ /* 0x000f220000300800 */
[----:B0-----:R-:W-:-:S03]  /*80660*/  PRMT R2, R18, 0x7770, RZ ;  /* 0x0000777012027816 */ /* 0x001fc600000000ff */
[----:B------:R-:W4:Y:S04]  /*80670*/  LDL.LU.64 R26, [R1+0x1018] ;  /* 0x00101800011a7983 */ /* 0x000f280000300a00 */
[----:B---3--:R0:W-:Y:S01]  /*80680*/  @P6 STG.E.U8 desc[UR32][R24.64], R2 ;  /* 0x0000000218006986 */ /* 0x0081e2000c101120 */
[----:B------:R-:W-:-:S03]  /*80690*/  ISETP.NE.AND P6, PT, R6, RZ, PT ;  /* 0x000000ff0600720c */ /* 0x000fc60003fc5270 */
[----:B0-----:R-:W3:Y:S04]  /*806a0*/  LDL.LU.64 R24, [R1+0x1fa0] ;  /* 0x001fa00001187983 */ /* 0x001ee80000300a00 */
[----:B------:R-:W2:Y:S01]  /*806b0*/  LDL.LU.64 R6, [R1+0xfe0] ;  /* 0x000fe00001067983 */ /* 0x000ea20000300a00 */
[----:B------:R-:W-:-:S05]  /*806c0*/  PRMT R2, R18, 0x7771, RZ ;  /* 0x0000777112027816 */ /* 0x000fca00000000ff */
[----:B------:R0:W-:Y:S04]  /*806d0*/  @P6 STG.E.U8 desc[UR32][R20.64], R2 ;  /* 0x0000000214006986 */ /* 0x0001e8000c101120 */
[----:B0-----:R-:W3:Y:S01]  /*806e0*/  LDL.LU.64 R20, [R1+0x1030] ;  /* 0x0010300001147983 */ /* 0x001ee20000300a00 */
[----:B------:R-:W-:Y:S02]  /*806f0*/  ISETP.NE.AND P6, PT, R5, RZ, PT ;  /* 0x000000ff0500720c */ /* 0x000fe40003fc5270 */
[----:B------:R-:W-:Y:S02]  /*80700*/  LOP3.LUT P0, RZ, R13, 0x400, RZ, 0xc0, !PT ;  /* 0x000004000dff7812 */ /* 0x000fe4000780c0ff */
[----:B------:R-:W-:-:S09]  /*80710*/  PRMT R2, R18, 0x7772, RZ ;  /* 0x0000777212027816 */ /* 0x000fd200000000ff */
[----:B------:R0:W-:Y:S02]  /*80720*/  @P6 STG.E.U8 desc[UR32][R10.64], R2 ;  /* 0x000000020a006986 */ /* 0x0001e4000c101120 */
[----:B0-----:R-:W-:Y:S02]  /*80730*/  PRMT R2, R18, 0x7773, RZ ;  /* 0x0000777312027816 */ /* 0x001fe400000000ff */
[----:B------:R-:W3:Y:S01]  /*80740*/  LDL.LU.64 R10, [R1+0x1028] ;  /* 0x00102800010a7983 */ /* 0x000ee20000300a00 */
[----:B------:R-:W-:Y:S02]  /*80750*/  LOP3.LUT P1, RZ, R13, 0x200, RZ, 0xc0, !PT ;  /* 0x000002000dff7812 */ /* 0x000fe4000782c0ff */
[C---:B------:R-:W-:Y:S02]  /*80760*/  LOP3.LUT P4, RZ, R16.reuse, 0x40000000, RZ, 0xc0, !PT ;  /* 0x4000000010ff7812 */ /* 0x040fe4000788c0ff */
[----:B------:R-:W-:Y:S01]  /*80770*/  LOP3.LUT P5, RZ, R16, 0x20000000, RZ, 0xc0, !PT ;  /* 0x2000000010ff7812 */ /* 0x000fe200078ac0ff */
[----:B--2---:R0:W-:Y:S02]  /*80780*/  @P0 STG.E.U8 desc[UR32][R6.64], R2 ;  /* 0x0000000206000986 */ /* 0x0041e4000c101120 */
[----:B0-----:R-:W-:-:S05]  /*80790*/  PRMT R2, R17, 0x7770, RZ ;  /* 0x0000777011027816 */ /* 0x001fca00000000ff */
[----:B------:R0:W-:Y:S01]  /*807a0*/  @P3 STG.E.U8 desc[UR32][R28.64], R2 ;  /* 0x000000021c003986 */ /* 0x0001e2000c101120 */
[----:B------:R-:W-:Y:S02]  /*807b0*/  ISETP.NE.AND P3, PT, R4, RZ, PT ;  /* 0x000000ff0400720c */ /* 0x000fe40003f65270 */
[----:B0-----:R-:W-:Y:S01]  /*807c0*/  PRMT R2, R17, 0x7771, RZ ;  /* 0x0000777111027816 */ /* 0x001fe200000000ff */
[----:B------:R-:W2:Y:S10]  /*807d0*/  LDL.LU.64 R28, [R1+0x1038] ;  /* 0x00103800011c7983 */ /* 0x000eb40000300a00 */
[----:B------:R0:W-:Y:S01]  /*807e0*/  @P3 STG.E.U8 desc[UR32][R8.64], R2 ;  /* 0x0000000208003986 */ /* 0x0001e2000c101120 */
[----:B------:R-:W-:-:S02]  /*807f0*/  ISETP.NE.AND P3, PT, R3, RZ, PT ;  /* 0x000000ff0300720c */ /* 0x000fc40003f65270 */
[----:B0-----:R-:W-:-:S11]  /*80800*/  PRMT R2, R17, 0x7772, RZ ;  /* 0x0000777211027816 */ /* 0x001fd600000000ff */
[----:B------:R0:W-:Y:S02]  /*80810*/  @P3 STG.E.U8 desc[UR32][R22.64], R2 ;  /* 0x0000000216003986 */ /* 0x0001e4000c101120 */
[----:B0-----:R-:W-:Y:S02]  /*80820*/  PRMT R2, R17, 0x7773, RZ ;  /* 0x0000777311027816 */ /* 0x001fe400000000ff */
[----:B------:R-:W2:Y:S04]  /*80830*/  LDL.LU.64 R22, [R1+0x1040] ;  /* 0x0010400001167983 */ /* 0x000ea80000300a00 */
[----:B----4-:R0:W-:Y:S01]  /*80840*/  @P1 STG.E.U8 desc[UR32][R14.64], R2 ;  /* 0x000000020e001986 */ /* 0x0101e2000c101120 */
[----:B------:R-:W-:-:S03]  /*80850*/  PRMT R6, R19, 0x7773, RZ ;  /* 0x0000777313067816 */ /* 0x000fc600000000ff */
[----:B------:R-:W4:Y:S01]  /*80860*/  LDL.LU R17, [R1+0x1f98] ;  /* 0x001f980001117983 */ /* 0x000f220000300800 */
[----:B0-----:R-:W-:-:S05]  /*80870*/  PRMT R2, R19, 0x7770, RZ ;  /* 0x0000777013027816 */ /* 0x001fca00000000ff */
[----:B------:R0:W-:Y:S02]  /*80880*/  @P4 STG.E.U8 desc[UR32][R26.64], R2 ;  /* 0x000000021a004986 */ /* 0x0001e4000c101120 */
[C---:B0-----:R-:W-:Y:S02]  /*80890*/  PRMT R2, R19.reuse, 0x7771, RZ ;  /* 0x0000777113027816 */ /* 0x041fe400000000ff */
[----:B------:R-:W4:Y:S04]  /*808a0*/  LDL.LU.64 R26, [R1+0x1060] ;  /* 0x00106000011a7983 */ /* 0x000f280000300a00 */
[----:B---3--:R0:W-:Y:S04]  /*808b0*/  @P5 STG.E.U8 desc[UR32][R20.64], R2 ;  /* 0x0000000214005986 */ /* 0x0081e8000c101120 */
[----:B0-----:R-:W3:Y:S01]  /*808c0*/  LDL.LU.64 R20, [R1+0x1058] ;  /* 0x0010580001147983 */ /* 0x001ee20000300a00 */
[----:B------:R-:W-:-:S03]  /*808d0*/  PRMT R2, R19, 0x7772, RZ ;  /* 0x0000777213027816 */ /* 0x000fc600000000ff */
[----:B------:R-:W3:Y:S04]  /*808e0*/  LDL.LU.64 R14, [R1+0x1050] ;  /* 0x00105000010e7983 */ /* 0x000ee80000300a00 */
[----:B------:R-:W3:Y:S01]  /*808f0*/  LDL.LU.64 R18, [R1+0x1078] ;  /* 0x0010780001127983 */ /* 0x000ee20000300a00 */
[C---:B------:R-:W-:Y:S02]  /*80900*/  LOP3.LUT P2, RZ, R16.reuse, 0x10000000, RZ, 0xc0, !PT ;  /* 0x1000000010ff7812 */ /* 0x040fe4000784c0ff */
[----:B------:R-:W-:Y:S02]  /*80910*/  LOP3.LUT P6, RZ, R13, 0x100, RZ, 0xc0, !PT ;  /* 0x000001000dff7812 */ /* 0x000fe400078cc0ff */
[C---:B------:R-:W-:Y:S02]  /*80920*/  LOP3.LUT P0, RZ, R16.reuse, 0x8000000, RZ, 0xc0, !PT ;  /* 0x0800000010ff7812 */ /* 0x040fe4000780c0ff */
[----:B------:R-:W-:-:S02]  /*80930*/  LOP3.LUT P3, RZ, R16, 0x4000000, RZ, 0xc0, !PT ;  /* 0x0400000010ff7812 */ /* 0x000fc4000786c0ff */
[----:B------:R-:W-:Y:S02]  /*80940*/  LOP3.LUT P1, RZ, R16, 0x2000000, RZ, 0xc0, !PT ;  /* 0x0200000010ff7812 */ /* 0x000fe4000782c0ff */
[----:B------:R-:W-:-:S03]  /*80950*/  PRMT R8, R24, 0x7771, RZ ;  /* 0x0000777118087816 */ /* 0x000fc600000000ff */
[----:B------:R-:W-:Y:S04]  /*80960*/  @P2 STG.E.U8 desc[UR32][R10.64], R2 ;  /* 0x000000020a002986 */ /* 0x000fe8000c101120 */
[----:B--2---:R0:W-:Y:S02]  /*80970*/  @P6 STG.E.U8 desc[UR32][R28.64], R6 ;  /* 0x000000061c006986 */ /* 0x0041e4000c101120 */
[----:B0-----:R-:W-:-:S05]  /*80980*/  PRMT R6, R24, 0x7770, RZ ;  /* 0x0000777018067816 */ /* 0x001fca00000000ff */
[----:B------:R-:W-:Y:S04]  /*80990*/  @P0 STG.E.U8 desc[UR32][R22.64], R6 ;  /* 0x0000000616000986 */ /* 0x000fe8000c101120 */
[----:B----4-:R0:W-:Y:S02]  /*809a0*/  @P3 STG.E.U8 desc[UR32][R26.64], R8 ;  /* 0x000000081a003986 */ /* 0x0101e4000c101120 */
[----:B0-----:R-:W-:-:S05]  /*809b0*/  PRMT R8, R24, 0x7772, RZ ;  /* 0x0000777218087816 */ /* 0x001fca00000000ff */
[----:B---3--:R-:W-:Y:S04]  /*809c0*/  @P1 STG.E.U8 desc[UR32][R20.64], R8 ;  /* 0x0000000814001986 */ /* 0x008fe8000c101120 */
[----:B------:R0:W-:Y:S04]  /*809d0*/  STL.64 [R1+0x1f88], R18 ;  /* 0x001f881201007387 */ /* 0x0001e80000100a00 */
[----:B0-----:R-:W2:Y:S04]  /*809e0*/  LDL.LU.64 R18, [R1+0x1080] ;  /* 0x0010800001127983 */ /* 0x001ea80000300a00 */
[----:B------:R-:W3:Y:S04]  /*809f0*/  LDL.LU.64 R10, [R1+0x1070] ;  /* 0x00107000010a7983 */ /* 0x000ee80000300a00 */
[----:B------:R-:W4:Y:S04]  /*80a00*/  LDL.LU.64 R22, [R1+0x1088] ;  /* 0x0010880001167983 */ /* 0x000f280000300a00 */
[----:B------:R-:W4:Y:S04]  /*80a10*/  LDL.LU.64 R28, [R1+0x10a8] ;  /* 0x0010a800011c7983 */ /* 0x000f280000300a00 */
[----:B------:R-:W4:Y:S04]  /*80a20*/  LDL.LU.64 R26, [R1+0x10a0] ;  /* 0x0010a000011a7983 */ /* 0x000f280000300a00 */
[----:B------:R-:W2:Y:S04]  /*80a30*/  LDL.LU.64 R20, [R1+0x1f90] ;  /* 0x001f900001147983 */ /* 0x000ea80000300a00 */
[----:B------:R-:W3:Y:S01]  /*80a40*/  LDL.LU.64 R8, [R1+0x1068] ;  /* 0x0010680001087983 */ /* 0x000ee20000300a00 */
[----:B------:R-:W-:-:S04]  /*80a50*/  LOP3.LUT P4, RZ, R16, 0x800000, RZ, 0xc0, !PT ;  /* 0x0080000010ff7812 */ /* 0x000fc8000788c0ff */
[----:B------:R-:W-:Y:S02]  /*80a60*/  P2R R3, PR, RZ, 0x10 ;  /* 0x00000010ff037803 */ /* 0x000fe40000000000 */
[----:B------:R-:W-:-:S04]  /*80a70*/  LOP3.LUT P4, RZ, R16, 0x1000000, RZ, 0xc0, !PT ;  /* 0x0100000010ff7812 */ /* 0x000fc8000788c0ff */
[----:B------:R-:W-:Y:S02]  /*80a80*/  P2R R4, PR, RZ, 0x10 ;  /* 0x00000010ff047803 */ /* 0x000fe40000000000 */
[----:B------:R-:W-:Y:S02]  /*80a90*/  LOP3.LUT P4, RZ, R13, 0x80, RZ, 0xc0, !PT ;  /* 0x000000800dff7812 */ /* 0x000fe4000788c0ff */
[----:B------:R-:W-:-:S11]  /*80aa0*/  PRMT R24, R24, 0x7773, RZ ;  /* 0x0000777318187816 */ /* 0x000fd600000000ff */
[----:B------:R0:W-:Y:S01]  /*80ab0*/  @P4 STG.E.U8 desc[UR32][R14.64], R24 ;  /* 0x000000180e004986 */ /* 0x0001e2000c101120 */
[----:B------:R-:W-:-:S03]  /*80ac0*/  ISETP.NE.AND P4, PT, R4, RZ, PT ;  /* 0x000000ff0400720c */ /* 0x000fc60003f85270 */
[----:B0-----:R-:W4:Y:S01]  /*80ad0*/  LDL.LU.64 R14, [R1+0x10b0] ;  /* 0x0010b000010e7983 */ /* 0x001f220000300a00 */
[----:B--2---:R-:W-:-:S09]  /*80ae0*/  PRMT R4, R20, 0x7770, RZ ;  /* 0x0000777014047816 */ /* 0x004fd200000000ff */
[----:B---3--:R0:W-:Y:S01]  /*80af0*/  @P4 STG.E.U8 desc[UR32][R8.64], R4 ;  /* 0x0000000408004986 */ /* 0x0081e2000c101120 */
[----:B------:R-:W-:Y:S02]  /*80b00*/  ISETP.NE.AND P4, PT, R3, RZ, PT ;  /* 0x000000ff0300720c */ /* 0x000fe40003f85270 */
[----:B------:R-:W-:Y:S01]  /*80b10*/  PRMT R3, R20, 0x7771, RZ ;  /* 0x0000777114037816 */ /* 0x000fe200000000ff */
[----:B0-----:R-:W2:Y:S10]  /*80b20*/  LDL.LU.64 R8, [R1+0x10c0] ;  /* 0x0010c00001087983 */ /* 0x001eb40000300a00 */
[----:B------:R0:W-:Y:S04]  /*80b30*/  @P4 STG.E.U8 desc[UR32][R18.64], R3 ;  /* 0x0000000312004986 */ /* 0x0001e8000c101120 */
[----:B0-----:R-:W3:Y:S01]  /*80b40*/  LDL.LU.64 R18, [R1+0x1f88] ;  /* 0x001f880001127983 */ /* 0x001ee20000300a00 */
[----:B------:R-:W-:-:S04]  /*80b50*/  LOP3.LUT P2, RZ, R17, 0x200000, RZ, 0xc0, !PT ;  /* 0x0020000011ff7812 */ /* 0x000fc8000784c0ff */
[----:B------:R-:W-:Y:S02]  /*80b60*/  P2R R2, PR, RZ, 0x4 ;  /* 0x00000004ff027803 */ /* 0x000fe40000000000 */
[C---:B------:R-:W-:Y:S02]  /*80b70*/  LOP3.LUT P2, RZ, R16.reuse, 0x200000, RZ, 0xc0, !PT ;  /* 0x0020000010ff7812 */ /* 0x040fe4000784c0ff */
[----:B------:R-:W-:Y:S02]  /*80b80*/  LOP3.LUT P5, RZ, R16, 0x400000, RZ, 0xc0, !PT ;  /* 0x0040000010ff7812 */ /* 0x000fe400078ac0ff */
[----:B------:R-:W-:Y:S02]  /*80b90*/  P2R R5, PR, RZ, 0x4 ;  /* 0x00000004ff057803 */ /* 0x000fe40000000000 */
[----:B------:R-:W-:Y:S02]  /*80ba0*/  LOP3.LUT P2, RZ, R13, 0x40, RZ, 0xc0, !PT ;  /* 0x000000400dff7812 */ /* 0x000fe4000784c0ff */
[----:B------:R-:W-:-:S02]  /*80bb0*/  PRMT R3, R20, 0x7772, RZ ;  /* 0x0000777214037816 */ /* 0x000fc400000000ff */
[----:B------:R-:W-:Y:S02]  /*80bc0*/  PRMT R20, R20, 0x7773, RZ ;  /* 0x0000777314147816 */ /* 0x000fe400000000ff */
[----:B------:R-:W-:-:S03]  /*80bd0*/  LOP3.LUT P6, RZ, R17, 0x100000, RZ, 0xc0, !PT ;  /* 0x0010000011ff7812 */ /* 0x000fc600078cc0ff */
[----:B---3--:R0:W-:Y:S04]  /*80be0*/  @P5 STG.E.U8 desc[UR32][R18.64], R3 ;  /* 0x0000000312005986 */ /* 0x0081e8000c101120 */
[----:B------:R1:W-:Y:S01]  /*80bf0*/  @P2 STG.E.U8 desc[UR32][R10.64], R20 ;  /* 0x000000140a002986 */ /* 0x0003e2000c101120 */
[----:B------:R-:W-:Y:S02]  /*80c00*/  ISETP.NE.AND P2, PT, R5, RZ, PT ;  /* 0x000000ff0500720c */ /* 0x000fe40003f45270 */
[----:B0-----:R-:W-:Y:S01]  /*80c10*/  PRMT R3, R25, 0x7770, RZ ;  /* 0x0000777019037816 */ /* 0x001fe200000000ff */
[----:B------:R-:W3:Y:S04]  /*80c20*/  LDL.LU.64 R18, [R1+0x10c8] ;  /* 0x0010c80001127983 */ /* 0x000ee80000300a00 */
[----:B-1----:R-:W3:Y:S06]  /*80c30*/  LDL.LU R11, [R1+0x1f80] ;  /* 0x001f8000010b7983 */ /* 0x002eec0000300800 */
[----:B----4-:R0:W-:Y:S01]  /*80c40*/  @P2 STG.E.U8 desc[UR32][R22.64], R3 ;  /* 0x0000000316002986 */ /* 0x0101e2000c101120 */
[----:B------:R-:W-:-:S02]  /*80c50*/  ISETP.NE.AND P2, PT, R2, RZ, PT ;  /* 0x000000ff0200720c */ /* 0x000fc40003f45270 */
[C---:B------:R-:W-:Y:S01]  /*80c60*/  PRMT R2, R25.reuse, 0x7771, RZ ;  /* 0x0000777119027816 */ /* 0x040fe200000000ff */
[----:B------:R-:W4:Y:S04]  /*80c70*/  LDL.LU.64 R4, [R1+0x10b8] ;  /* 0x0010b80001047983 */ /* 0x000f280000300a00 */
[----:B0-----:R-:W3:Y:S06]  /*80c80*/  LDL.LU.64 R22, [R1+0x1f78] ;  /* 0x001f780001167983 */ /* 0x001eec0000300a00 */
[----:B------:R0:W-:Y:S02]  /*80c90*/  @P2 STG.E.U8 desc[UR32][R28.64], R2 ;  /* 0x000000021c002986 */ /* 0x0001e4000c101120 */
[----:B0-----:R-:W-:-:S02]  /*80ca0*/  PRMT R2, R25, 0x7772, RZ ;  /* 0x0000777219027816 */ /* 0x001fc400000000ff */
[----:B------:R-:W3:Y:S04]  /*80cb0*/  LDL.LU.64 R28, [R1+0x10d8] ;  /* 0x0010d800011c7983 */ /* 0x000ee80000300a00 */
[----:B------:R0:W-:Y:S04]  /*80cc0*/  @P6 STG.E.U8 desc[UR32][R26.64], R2 ;  /* 0x000000021a006986 */ /* 0x0001e8000c101120 */
[----:B0-----:R-:W3:Y:S04]  /*80cd0*/  LDL.LU.64 R26, [R1+0x1f70] ;  /* 0x001f7000011a7983 */ /* 0x001ee80000300a00 */
[----:B------:R-:W2:Y:S01]  /*80ce0*/  LDL.LU.64 R2, [R1+0x1098] ;  /* 0x0010980001027983 */ /* 0x000ea20000300a00 */
[----:B------:R-:W-:-:S04]  /*80cf0*/  LOP3.LUT P0, RZ, R17, 0x40000, RZ, 0xc0, !PT ;  /* 0x0004000011ff7812 */ /* 0x000fc8000780c0ff */
[----:B------:R-:W-:Y:S02]  /*80d00*/  P2R R6, PR, RZ, 0x1 ;  /* 0x00000001ff067803 */ /* 0x000fe40000000000 */
[----:B------:R-:W-:-:S04]  /*80d10*/  LOP3.LUT P0, RZ, R17, 0x80000, RZ, 0xc0, !PT ;  /* 0x0008000011ff7812 */ /* 0x000fc8000780c0ff */
[----:B------:R-:W-:Y:S02]  /*80d20*/  P2R R7, PR, RZ, 0x1 ;  /* 0x00000001ff077803 */ /* 0x000fe40000000000 */
[----:B------:R-:W-:Y:S02]  /*80d30*/  LOP3.LUT P0, RZ, R13, 0x20, RZ, 0xc0, !PT ;  /* 0x000000200dff7812 */ /* 0x000fe4000780c0ff */
[----:B------:R-:W-:Y:S02]  /*80d40*/  PRMT R25, R25, 0x7773, RZ ;  /* 0x0000777319197816 */ /* 0x000fe400000000ff */
[----:B------:R-:W-:-:S09]  /*80d50*/  LOP3.LUT P3, RZ, R17, 0x20000, RZ, 0xc0, !PT ;  /* 0x0002000011ff7812 */ /* 0x000fd2000786c0ff */
[----:B--2---:R0:W-:Y:S01]  /*80d60*/  @P0 STG.E.U8 desc[UR32][R2.64], R25 ;  /* 0x0000001902000986 */ /* 0x0041e2000c101120 */
[----:B------:R-:W-:-:S03]  /*80d70*/  ISETP.NE.AND P0, PT, R7, RZ, PT ;  /* 0x000000ff0700720c */ /* 0x000fc60003f05270 */
[----:B0-----:R-:W2:Y:S01]  /*80d80*/  LDL.LU.64 R24, [R1+0x10d0] ;  /* 0x0010d00001187983 */ /* 0x001ea20000300a00 */
[----:B------:R-:W-:-:S09]  /*80d90*/  PRMT R2, R21, 0x7770, RZ ;  /* 0x0000777015027816 */ /* 0x000fd200000000ff */
[----:B------:R0:W-:Y:S04]  /*80da0*/  @P0 STG.E.U8 desc[UR32][R14.64], R2 ;  /* 0x000000020e000986 */ /* 0x0001e8000c101120 */
[----:B0-----:R-:W2:Y:S01]  /*80db0*/  LDL.LU.64 R14, [R1+0x10e0] ;  /* 0x0010e000010e7983 */ /* 0x001ea20000300a00 */
[----:B------:R-:W-:Y:S02]  /*80dc0*/  ISETP.NE.AND P0, PT, R6, RZ, PT ;  /* 0x000000ff0600720c */ /* 0x000fe40003f05270 */
[----:B------:R-:W-:Y:S02]  /*80dd0*/  PRMT R2, R21, 0x7771, RZ ;  /* 0x0000777115027816 */ /* 0x000fe400000000ff */
[----:B------:R-:W-:Y:S02]  /*80de0*/  LOP3.LUT P1, RZ, R13, 0x10, RZ, 0xc0, !PT ;  /* 0x000000100dff7812 */ /* 0x000fe4000782c0ff */
[----:B------:R-:W-:-:S02]  /*80df0*/  LOP3.LUT P4, RZ, R17, 0x10000, RZ, 0xc0, !PT ;  /* 0x0001000011ff7812 */ /* 0x000fc4000788c0ff */
[----:B------:R-:W-:-:S05]  /*80e00*/  LOP3.LUT P5, RZ, R17, 0x8000, RZ, 0xc0, !PT ;  /* 0x0000800011ff7812 */ /* 0x000fca00078ac0ff */
[----:B------:R0:W-:Y:S02]  /*80e10*/  @P0 STG.E.U8 desc[UR32][R8.64], R2 ;  /* 0x0000000208000986 */ /* 0x0001e4000c101120 */
[C---:B0-----:R-:W-:Y:S02]  /*80e20*/  PRMT R2, R21.reuse, 0x7772, RZ ;  /* 0x0000777215027816 */ /* 0x041fe400000000ff */
[----:B------:R-:W2:Y:S01]  /*80e30*/  LDL.LU.64 R8, [R1+0x10f0] ;  /* 0x0010f00001087983 */ /* 0x000ea20000300a00 */
[----:B------:R-:W-:-:S03]  /*80e40*/  PRMT R21, R21, 0x7773, RZ ;  /* 0x0000777315157816 */ /* 0x000fc600000000ff */
[----:B----4-:R0:W-:Y:S04]  /*80e50*/  @P3 STG.E.U8 desc[UR32][R4.64], R2 ;  /* 0x0000000204003986 */ /* 0x0101e8000c101120 */
[----:B---3--:R1:W-:Y:S01]  /*80e60*/  @P1 STG.E.U8 desc[UR32][R18.64], R21 ;  /* 0x0000001512001986 */ /* 0x0083e2000c101120 */
[C---:B0-----:R-:W-:Y:S02]  /*80e70*/  PRMT R2, R26.reuse, 0x7770, RZ ;  /* 0x000077701a027816 */ /* 0x041fe400000000ff */
[----:B------:R-:W-:Y:S02]  /*80e80*/  LOP3.LUT P2, RZ, R17, 0x4000, RZ, 0xc0, !PT ;  /* 0x0000400011ff7812 */ /* 0x000fe4000784c0ff */
[C---:B------:R-:W-:Y:S01]  /*80e90*/  PRMT R6, R26.reuse, 0x7772, RZ ;  /* 0x000077721a067816 */ /* 0x040fe200000000ff */
[----:B-1----:R-:W3:Y:S04]  /*80ea0*/  LDL.LU.64 R18, [R1+0x10f8] ;  /* 0x0010f80001127983 */ /* 0x002ee80000300a00 */
[----:B------:R-:W4:Y:S04]  /*80eb0*/  LDL.LU.64 R20, [R1+0x1100] ;  /* 0x0011000001147983 */ /* 0x000f280000300a00 */
[----:B--2---:R0:W-:Y:S02]  /*80ec0*/  @P4 STG.E.U8 desc[UR32][R24.64], R2 ;  /* 0x0000000218004986 */ /* 0x0041e4000c101120 */
[----:B0-----:R-:W-:-:S05]  /*80ed0*/  PRMT R2, R26, 0x7771, RZ ;  /* 0x000077711a027816 */ /* 0x001fca00000000ff */
[----:B------:R0:W-:Y:S01]  /*80ee0*/  @P5 STG.E.U8 desc[UR32][R28.64], R2 ;  /* 0x000000021c005986 */ /* 0x0001e2000c101120 */
[----:B------:R-:W-:-:S04]  /*80ef0*/  LOP3.LUT P5, RZ, R17, 0x80, RZ, 0xc0, !PT ;  /* 0x0000008011ff7812 */ /* 0x000fc800078ac0ff */
[----:B0-----:R-:W-:Y:S01]  /*80f00*/  P2R R2, PR, RZ, 0x20 ;  /* 0x00000020ff027803 */ /* 0x001fe20000000000 */
[----:B------:R-:W2:Y:S01]  /*80f10*/  LDL.LU.64 R28, [R1+0x1110] ;  /* 0x00111000011c7983 */ /* 0x000ea20000300a00 */
[----:B------:R-:W-:-:S03]  /*80f20*/  LOP3.LUT P5, RZ, R13, 0x2, RZ, 0xc0, !PT ;  /* 0x000000020dff7812 */ /* 0x000fc600078ac0ff */
[----:B------:R-:W2:Y:S01]  /*80f30*/  LDL.LU.64 R24, [R1+0x1120] ;  /* 0x0011200001187983 */ /* 0x000ea20000300a00 */
[----:B------:R-:W-:-:S03]  /*80f40*/  P2R R3, PR, RZ, 0x20 ;  /* 0x00000020ff037803 */ /* 0x000fc60000000000 */
[----:B------:R0:W-:Y:S04]  /*80f50*/  @P2 STG.E.U8 desc[UR32][R14.64], R6 ;  /* 0x000000060e002986 */ /* 0x0001e8000c101120 */
[----:B------:R1:W-:Y:S04]  /*80f60*/  STL.64 [R1+0x1f60], R2 ;  /* 0x001f600201007387 */ /* 0x0003e80000100a00 */
[----:B0-----:R-:W2:Y:S04]  /*80f70*/  LDL.LU.64 R14, [R1+0x1108] ;  /* 0x00110800010e7983 */ /* 0x001ea80000300a00 */
[----:B-1----:R-:W4:Y:S01]  /*80f80*/  LDL.LU.64 R2, [R1+0x1138] ;  /* 0x0011380001027983 */ /* 0x002f220000300a00 */
[----:B------:R-:W-:-:S02]  /*80f90*/  LOP3.LUT P6, RZ, R13, 0x8, RZ, 0xc0, !PT ;  /* 0x000000080dff7812 */ /* 0x000fc400078cc0ff */
[C---:B------:R-:W-:Y:S02]  /*80fa0*/  LOP3.LUT P0, RZ, R17.reuse, 0x2000, RZ, 0xc0, !PT ;  /* 0x0000200011ff7812 */ /* 0x040fe4000780c0ff */
[C---:B------:R-:W-:Y:S02]  /*80fb0*/  LOP3.LUT P1, RZ, R17.reuse, 0x400, RZ, 0xc0, !PT ;  /* 0x0000040011ff7812 */ /* 0x040fe4000782c0ff */
[----:B------:R-:W-:Y:S02]  /*80fc0*/  PRMT R26, R26, 0x7773, RZ ;  /* 0x000077731a1a7816 */ /* 0x000fe400000000ff */
[----:B------:R-:W-:Y:S02]  /*80fd0*/  LOP3.LUT P3, RZ, R17, 0x1000, RZ, 0xc0, !PT ;  /* 0x0000100011ff7812 */ /* 0x000fe4000786c0ff */
[----:B------:R-:W-:Y:S02]  /*80fe0*/  P2R R4, PR, RZ, 0x2 ;  /* 0x00000002ff047803 */ /* 0x000fe40000000000 */
[----:B------:R-:W-:Y:S01]  /*80ff0*/  LOP3.LUT P1, RZ, R13, 0x4, RZ, 0xc0, !PT ;  /* 0x000000040dff7812 */ /* 0x000fe2000782c0ff */
[----:B------:R0:W-:Y:S03]  /*81000*/  @P6 STG.E.U8 desc[UR32][R8.64], R26 ;  /* 0x0000001a08006986 */ /* 0x0001e6000c101120 */
[----:B------:R-:W-:-:S02]  /*81010*/  P2R R5, PR, RZ, 0x2 ;  /* 0x00000002ff057803 */ /* 0x000fc40000000000 */
[----:B------:R-:W-:Y:S02]  /*81020*/  LOP3.LUT P1, RZ, R17, 0x800, RZ, 0xc0, !PT ;  /* 0x0000080011ff7812 */ /* 0x000fe4000782c0ff */
[----:B0-----:R-:W-:-:S05]  /*81030*/  PRMT R8, R22, 0x7770, RZ ;  /* 0x0000777016087816 */ /* 0x001fca00000000ff */
[----:B---3--:R0:W-:Y:S02]  /*81040*/  @P0 STG.E.U8 desc[UR32][R18.64], R8 ;  /* 0x0000000812000986 */ /* 0x0081e4000c101120 */
[C---:B0-----:R-:W-:Y:S02]  /*81050*/  PRMT R8, R22.reuse, 0x7771, RZ ;  /* 0x0000777116087816 */ /* 0x041fe400000000ff */
[----:B----4-:R0:W-:Y:S04]  /*81060*/  STL.64 [R1+0x1f68], R2 ;  /* 0x001f680201007387 */ /* 0x0101e80000100a00 */
[----:B0-----:R-:W3:Y:S04]  /*81070*/  LDL.LU.64 R2, [R1+0x1118] ;  /* 0x0011180001027983 */ /* 0x001ee80000300a00 */
[----:B------:R0:W-:Y:S02]  /*81080*/  @P3 STG.E.U8 desc[UR32][R20.64], R8 ;  /* 0x0000000814003986 */ /* 0x0001e4000c101120 */
[----:B0-----:R-:W-:-:S05]  /*81090*/  PRMT R8, R22, 0x7772, RZ ;  /* 0x0000777216087816 */ /* 0x001fca00000000ff */
[----:B--2---:R0:W-:Y:S01]  /*810a0*/  @P1 STG.E.U8 desc[UR32][R28.64], R8 ;  /* 0x000000081c001986 */ /* 0x0041e2000c101120 */
[----:B------:R-:W-:Y:S02]  /*810b0*/  ISETP.NE.AND P1, PT, R5, RZ, PT ;  /* 0x000000ff0500720c */ /* 0x000fe40003f25270 */
[----:B------:R-:W-:Y:S02]  /*810c0*/  PRMT R22, R22, 0x7773, RZ ;  /* 0x0000777316167816 */ /* 0x000fe400000000ff */
[C---:B------:R-:W-:Y:S02]  /*810d0*/  LOP3.LUT P4, RZ, R17.reuse, 0x200, RZ, 0xc0, !PT ;  /* 0x0000020011ff7812 */ /* 0x040fe4000788c0ff */
[----:B------:R-:W-:-:S07]  /*810e0*/  LOP3.LUT P6, RZ, R17, 0x10, RZ, 0xc0, !PT ;  /* 0x0000001011ff7812 */ /* 0x000fce00078cc0ff */
[----:B------:R-:W-:Y:S01]  /*810f0*/  @P1 STG.E.U8 desc[UR32][R24.64], R22 ;  /* 0x0000001618001986 */ /* 0x000fe2000c101120 */
[----:B------:R-:W-:Y:S02]  /*81100*/  ISETP.NE.AND P1, PT, R4, RZ, PT ;  /* 0x000000ff0400720c */ /* 0x000fe40003f25270 */
[----:B------:R-:W-:Y:S02]  /*81110*/  PRMT R4, R27, 0x7770, RZ ;  /* 0x000077701b047816 */ /* 0x000fe400000000ff */
[----:B------:R-:W-:Y:S02]  /*81120*/  P2R R6, PR, RZ, 0x40 ;  /* 0x00000040ff067803 */ /* 0x000fe40000000000 */
[----:B------:R-:W-:Y:S02]  /*81130*/  LOP3.LUT P6, RZ, R13, 0x1, RZ, 0xc0, !PT ;  /* 0x000000010dff7812 */ /* 0x000fe400078cc0ff */
[----:B------:R-:W2:Y:S04]  /*81140*/  LDL.LU.64 R12, [R1+0x1148] ;  /* 0x00114800010c7983 */ /* 0x000ea80000300a00 */
[----:B------:R-:W4:Y:S04]  /*81150*/  LDL.LU.64 R18, [R1+0x1130] ;  /* 0x0011300001127983 */ /* 0x000f280000300a00 */
[----:B------:R1:W-:Y:S04]  /*81160*/  @P1 STG.E.U8 desc[UR32][R14.64], R4 ;  /* 0x000000040e001986 */ /* 0x0003e8000c101120 */
[----:B------:R-:W4:Y:S04]  /*81170*/  LDL.LU.64 R20, [R1+0x1140] ;  /* 0x0011400001147983 */ /* 0x000f280000300a00 */
[----:B0-----:R-:W4:Y:S01]  /*81180*/  LDL.LU.64 R28, [R1+0x1160] ;  /* 0x00116000011c7983 */ /* 0x001f220000300a00 */
[----:B-1----:R-:W-:-:S03]  /*81190*/  PRMT R4, R27, 0x7771, RZ ;  /* 0x000077711b047816 */ /* 0x002fc600000000ff */
[----:B------:R-:W4:Y:S04]  /*811a0*/  LDL.LU R10, [R1+0x1a0] ;  /* 0x0001a000010a7983 */ /* 0x000f280000300800 */
[----:B------:R-:W4:Y:S04]  /*811b0*/  LDL.LU.64 R8, [R1+0x1158] ;  /* 0x0011580001087983 */ /* 0x000f280000300a00 */
[----:B------:R-:W4:Y:S04]  /*811c0*/  LDL.LU.64 R24, [R1+0x1150] ;  /* 0x0011500001187983 */ /* 0x000f280000300a00 */
[----:B------:R-:W4:Y:S04]  /*811d0*/  LDL.LU.64 R14, [R1+0x1168] ;  /* 0x00116800010e7983 */ /* 0x000f280000300a00 */
[----:B---3--:R0:W-:Y:S04]  /*811e0*/  @P4 STG.E.U8 desc[UR32][R2.64], R4 ;  /* 0x0000000402004986 */ /* 0x0081e8000c101120 */
[----:B0-----:R-:W3:Y:S01]  /*811f0*/  LDL.LU.64 R2, [R1+0x1f68] ;  /* 0x001f680001027983 */ /* 0x001ee20000300a00 */
[----:B------:R-:W-:-:S02]  /*81200*/  LOP3.LUT P5, RZ, R17, 0x100, RZ, 0xc0, !PT ;  /* 0x0000010011ff7812 */ /* 0x000fc400078ac0ff */
[----:B------:R-:W-:-:S11]  /*81210*/  PRMT R4, R27, 0x7772, RZ ;  /* 0x000077721b047816 */ /* 0x000fd600000000ff */
[----:B---3--:R0:W-:Y:S04]  /*81220*/  @P5 STG.E.U8 desc[UR32][R2.64], R4 ;  /* 0x0000000402005986 */ /* 0x0081e8000c101120 */
[----:B0-----:R-:W3:Y:S01]  /*81230*/  LDL.LU.64 R2, [R1+0x1f60] ;  /* 0x001f600001027983 */ /* 0x001ee20000300a00 */
[----:B------:R-:W-:Y:S02]  /*81240*/  PRMT R27, R27, 0x7773, RZ ;  /* 0x000077731b1b7816 */ /* 0x000fe400000000ff */
[C---:B------:R-:W-:Y:S01]  /*81250*/  LOP3.LUT P2, RZ, R17.reuse, 0x40, RZ, 0xc0, !PT ;  /* 0x0000004011ff7812 */ /* 0x040fe2000784c0ff */
[----:B------:R-:W4:Y:S01]  /*81260*/  LDL.LU.64 R4, [R1+0x1128] ;  /* 0x0011280001047983 */ /* 0x000f220000300a00 */
[----:B------:R-:W-:Y:S02]  /*81270*/  P2R R7, PR, RZ, 0x40 ;  /* 0x00000040ff077803 */ /* 0x000fe40000000000 */
[----:B------:R-:W-:-:S02]  /*81280*/  LOP3.LUT P6, RZ, R17, 0x20, RZ, 0xc0, !PT ;  /* 0x0000002011ff7812 */ /* 0x000fc400078cc0ff */
[----:B---3--:R-:W-:-:S13]  /*81290*/  ISETP.NE.AND P5, PT, R3, RZ, PT ;  /* 0x000000ff0300720c */ /* 0x008fda0003fa5270 */
[----:B--2---:R0:W-:Y:S01]  /*812a0*/  @P5 STG.E.U8 desc[UR32][R12.64], R27 ;  /* 0x0000001b0c005986 */ /* 0x0041e2000c101120 */
[----:B------:R-:W-:Y:S02]  /*812b0*/  ISETP.NE.AND P5, PT, R2, RZ, PT ;  /* 0x000000ff0200720c */ /* 0x000fe40003fa5270 */
[C---:B------:R-:W-:Y:S01]  /*812c0*/  PRMT R2, R23.reuse, 0x7770, RZ ;  /* 0x0000777017027816 */ /* 0x040fe200000000ff */
[----:B0-----:R-:W2:Y:S10]  /*812d0*/  LDL.LU.64 R26, [R1+0x1170] ;  /* 0x00117000011a7983 */ /* 0x001eb40000300a00 */
[----:B----4-:R0:W-:Y:S02]  /*812e0*/  @P5 STG.E.U8 desc[UR32][R18.64], R2 ;  /* 0x0000000212005986 */ /* 0x0101e4000c101120 */
[----:B0-----:R-:W-:-:S02]  /*812f0*/  PRMT R2, R23, 0x7771, RZ ;  /* 0x0000777117027816 */ /* 0x001fc400000000ff */
[----:B------:R-:W3:Y:S04]  /*81300*/  LDL.LU.64 R18, [R1+0x1178] ;  /* 0x0011780001127983 */ /* 0x000ee80000300a00 */
[----:B------:R0:W-:Y:S04]  /*81310*/  @P2 STG.E.U8 desc[UR32][R20.64], R2 ;  /* 0x0000000214002986 */ /* 0x0001e8000c101120 */
[----:B------:R-:W4:Y:S01]  /*81320*/  LDL.LU.64 R12, [R1+0x1180] ;  /* 0x00118000010c7983 */ /* 0x000f220000300a00 */
[----:B0-----:R-:W-:-:S03]  /*81330*/  PRMT R2, R23, 0x7772, RZ ;  /* 0x0000777217027816 */ /* 0x001fc600000000ff */
[----:B------:R-:W4:Y:S04]  /*81340*/  LDL.LU.64 R20, [R1+0x1188] ;  /* 0x0011880001147983 */ /* 0x000f280000300a00 */
[----:B------:R0:W-:Y:S04]  /*81350*/  @P6 STG.E.U8 desc[UR32][R28.64], R2 ;  /* 0x000000021c006986 */ /* 0x0001e8000c101120 */
[----:B0-----:R-:W3:Y:S01]  /*81360*/  LDL.LU.64 R28, [R1+0x1f58] ;  /* 0x001f5800011c7983 */ /* 0x001ee20000300a00 */
[----:B------:R-:W-:Y:S02]  /*81370*/  ISETP.NE.AND P6, PT, R7, RZ, PT ;  /* 0x000000ff0700720c */ /* 0x000fe40003fc5270 */
[----:B------:R-:W-:-:S02]  /*81380*/  PRMT R23, R23, 0x7773, RZ ;  /* 0x0000777317177816 */ /* 0x000fc400000000ff */
[----:B------:R-:W-:-:S09]  /*81390*/  LOP3.LUT P0, RZ, R17, 0x8, RZ, 0xc0, !PT ;  /* 0x0000000811ff7812 */ /* 0x000fd2000780c0ff */
[----:B------:R0:W-:Y:S01]  /*813a0*/  @P6 STG.E.U8 desc[UR32][R8.64], R23 ;  /* 0x0000001708006986 */ /* 0x0001e2000c101120 */
[----:B------:R-:W-:Y:S02]  /*813b0*/  ISETP.NE.AND P6, PT, R6, RZ, PT ;  /* 0x000000ff0600720c */ /* 0x000fe40003fc5270 */
[C---:B------:R-:W-:Y:S02]  /*813c0*/  PRMT R2, R10.reuse, 0x7770, RZ ;  /* 0x000077700a027816 */ /* 0x040fe400000000ff */
[C---:B------:R-:W-:Y:S02]  /*813d0*/  LOP3.LUT P3, RZ, R17.reuse, 0x4, RZ, 0xc0, !PT ;  /* 0x0000000411ff7812 */ /* 0x040fe4000786c0ff */
[----:B------:R-:W-:Y:S01]  /*813e0*/  LOP3.LUT P1, RZ, R17, 0x2, RZ, 0xc0, !PT ;  /* 0x0000000211ff7812 */ /* 0x000fe2000782c0ff */
[----:B0-----:R-:W4:Y:S06]  /*813f0*/  LDL.LU.64 R8, [R1+0x1198] ;  /* 0x0011980001087983 */ /* 0x001f2c0000300a00 */
[----:B------:R0:W-:Y:S02]  /*81400*/  @P6 STG.E.U8 desc[UR32][R24.64], R2 ;  /* 0x0000000218006986 */ /* 0x0001e4000c101120 */
[----:B0-----:R-:W-:-:S02]  /*81410*/  PRMT R2, R10, 0x7771, RZ ;  /* 0x000077710a027816 */ /* 0x001fc400000000ff */
[----:B------:R-:W4:Y:S04]  /*81420*/  LDL.LU.64 R24, [R1+0x1190] ;  /* 0x0011900001187983 */ /* 0x000f280000300a00 */
[----:B------:R0:W-:Y:S01]  /*81430*/  @P0 STG.E.U8 desc[UR32][R14.64], R2 ;  /* 0x000000020e000986 */ /* 0x0001e2000c101120 */
[----:B------:R-:W-:Y:S02]  /*81440*/  LOP3.LUT P0, RZ, R0, 0x40000000, RZ, 0xc0, !PT ;  /* 0x4000000000ff7812 */ /* 0x000fe4000780c0ff */
[C---:B0-----:R-:W-:Y:S01]  /*81450*/  PRMT R2, R10.reuse, 0x7772, RZ ;  /* 0x000077720a027816 */ /* 0x041fe200000000ff */
[----:B------:R-:W4:Y:S04]  /*81460*/  LDL.LU.64 R14, [R1+0x11a0] ;  /* 0x0011a000010e7983 */ /* 0x000f280000300a00 */
[----:B--2---:R0:W-:Y:S02]  /*81470*/  @P3 STG.E.U8 desc[UR32][R26.64], R2 ;  /* 0x000000021a003986 */ /* 0x0041e4000c101120 */
[----:B0-----:R-:W-:-:S05]  /*81480*/  PRMT R2, R10, 0x7773, RZ ;  /* 0x000077730a027816 */ /* 0x001fca00000000ff */
[----:B------:R-:W-:Y:S04]  /*81490*/  @P0 STG.E.U8 desc[UR32][R4.64], R2 ;  /* 0x0000000204000986 */ /* 0x000fe8000c101120 */
[----:B---3--:R-:W0:Y:S02]  /*814a0*/  LDS.128 R4, [R29] ;  /* 0x000000001d047984 */ /* 0x008e240000000c00 */
[----:B0-----:R-:W-:Y:S02]  /*814b0*/  PRMT R2, R4, 0x7770, RZ ;  /* 0x0000777004027816 */ /* 0x001fe400000000ff */
[----:B------:R-:W-:Y:S04]  /*814c0*/  STL.64 [R1+0x1f50], R6 ;  /* 0x001f500601007387 */ /* 0x000fe80000100a00 */
[----:B------:R0:W-:Y:S04]  /*814d0*/  @P1 STG.E.U8 desc[UR32][R18.64], R2 ;  /* 0x0000000212001986 */ /* 0x0001e8000c101120 */
[----:B0-----:R-:W2:Y:S01]  /*814e0*/  LDL.LU.64 R18, [R1+0x11d8] ;  /* 0x0011d80001127983 */ /* 0x001ea20000300a00 */
[----:B------:R-:W-:-:S02]  /*814f0*/  LOP3.LUT P0, RZ, R17, 0x1, RZ, 0xc0, !PT ;  /* 0x0000000111ff7812 */ /* 0x000fc4000780c0ff */
[C---:B------:R-:W-:Y:S01]  /*81500*/  LOP3.LUT P4, RZ, R11.reuse, 0x80000000, RZ, 0xc0, !PT ;  /* 0x800000000bff7812 */ /* 0x040fe2000788c0ff */
[----:B------:R-:W3:Y:S01]  /*81510*/  LDL.LU.64 R22, [R1+0x11d0] ;  /* 0x0011d00001167983 */ /* 0x000ee20000300a00 */
[----:B------:R-:W-:Y:S02]  /*81520*/  LOP3.LUT P1, RZ, R0, 0x20000000, RZ, 0xc0, !PT ;  /* 0x2000000000ff7812 */ /* 0x000fe4000782c0ff */
[C---:B------:R-:W-:Y:S01]  /*81530*/  LOP3.LUT P2, RZ, R11.reuse, 0x40000000, RZ, 0xc0, !PT ;  /* 0x400000000bff7812 */ /* 0x040fe2000784c0ff */
[----:B------:R-:W3:Y:S01]  /*81540*/  LDL.LU.64 R26, [R1+0x11a8] ;  /* 0x0011a800011a7983 */ /* 0x000ee20000300a00 */
[----:B------:R-:W-:Y:S02]  /*81550*/  PRMT R2, R4, 0x7771, RZ ;  /* 0x0000777104027816 */ /* 0x000fe400000000ff */
[----:B------:R-:W-:-:S03]  /*81560*/  LOP3.LUT P5, RZ, R11, 0x20000000, RZ, 0xc0, !PT ;  /* 0x200000000bff7812 */ /* 0x000fc600078ac0ff */
[----:B----4-:R0:W-:Y:S01]  /*81570*/  @P0 STG.E.U8 desc[UR32][R12.64], R2 ;  /* 0x000000020c000986 */ /* 0x0101e2000c101120 */
[----:B------:R-:W-:Y:S02]  /*81580*/  LOP3.LUT P6, RZ, R11, 0x10000000, RZ, 0xc0, !PT ;  /* 0x100000000bff7812 */ /* 0x000fe400078cc0ff */
[----:B------:R-:W-:Y:S02]  /*81590*/  PRMT R3, R28, 0x7770, RZ ;  /* 0x000077701c037816 */ /* 0x000fe400000000ff */
[C---:B0-----:R-:W-:Y:S01]  /*815a0*/  PRMT R2, R4.reuse, 0x7772, RZ ;  /* 0x0000777204027816 */ /* 0x041fe200000000ff */
[----:B------:R-:W4:Y:S01]  /*815b0*/  LDL.LU.64 R12, [R1+0x11b0] ;  /* 0x0011b000010c7983 */ /* 0x000f220000300a00 */
[----:B------:R-:W-:-:S03]  /*815c0*/  PRMT R4, R4, 0x7773, RZ ;  /* 0x0000777304047816 */ /* 0x000fc600000000ff */
[----:B------:R0:W-:Y:S04]  /*815d0*/  @P4 STG.E.U8 desc[UR32][R20.64], R2 ;  /* 0x0000000214004986 */ /* 0x0001e8000c101120 */
[----:B------:R1:W-:Y:S04]  /*815e0*/  @P1 STG.E.U8 desc[UR32][R8.64], R4 ;  /* 0x0000000408001986 */ /* 0x0003e8000c101120 */
[----:B------:R1:W-:Y:S04]  /*815f0*/  @P2 STG.E.U8 desc[UR32][R24.64], R3 ;  /* 0x0000000318002986 */ /* 0x0003e8000c101120 */
[----:B0-----:R-:W4:Y:S01]  /*81600*/  LDL.LU.64 R20, [R1+0x11c8] ;  /* 0x0011c80001147983 */ /* 0x001f220000300a00 */
[----:B-1----:R-:W-:-:S02]  /*81610*/  PRMT R8, R28, 0x7772, RZ ;  /* 0x000077721c087816 */ /* 0x002fc400000000ff */
[C---:B------:R-:W-:Y:S01]  /*81620*/  PRMT R3, R28.reuse, 0x7771, RZ ;  /* 0x000077711c037816 */ /* 0x040fe200000000ff */
[----:B------:R-:W4:Y:S04]  /*81630*/  LDL.LU.64 R24, [R1+0x11c0] ;  /* 0x0011c00001187983 */ /* 0x000f280000300a00 */
[----:B------:R0:W-:Y:S04]  /*81640*/  @P5 STG.E.U8 desc[UR32][R14.64], R3 ;  /* 0x000000030e005986 */ /* 0x0001e8000c101120 */
[----:B0-----:R-:W4:Y:S04]  /*81650*/  LDL.LU.64 R14, [R1+0x11b8] ;  /* 0x0011b800010e7983 */ /* 0x001f280000300a00 */
[----:B------:R-:W4:Y:S04]  /*81660*/  LDL.LU R10, [R1+0x1a8] ;  /* 0x0001a800010a7983 */ /* 0x000f280000300800 */
[----:B--2---:R0:W-:Y:S04]  /*81670*/  @P6 STG.E.U8 desc[UR32][R18.64], R8 ;  /* 0x0000000812006986 */ /* 0x0041e8000c101120 */
[----:B0-----:R-:W2:Y:S01]  /*81680*/  LDL.LU.64 R18, [R1+0x11e8] ;  /* 0x0011e80001127983 */ /* 0x001ea20000300a00 */
[----:B------:R-:W-:-:S03]  /*81690*/  PRMT R8, R28, 0x7773, RZ ;  /* 0x000077731c087816 */ /* 0x000fc600000000ff */
[----:B------:R-:W2:Y:S04]  /*816a0*/  LDL.LU.64 R28, [R1+0x11e0] ;  /* 0x0011e000011c7983 */ /* 0x000ea80000300a00 */
[----:B------:R-:W2:Y:S04]  /*816b0*/  LDL.LU.64 R6, [R1+0x10e8] ;  /* 0x0010e80001067983 */ /* 0x000ea80000300a00 */
[----:B------:R-:W4:Y:S01]  /*816c0*/  LDL.LU.64 R16, [R1+0x1020] ;  /* 0x0010200001107983 */ /* 0x000f220000300a00 */
[----:B------:R-:W-:Y:S02]  /*816d0*/  LOP3.LUT P2, RZ, R0, 0x10000000, RZ, 0xc0, !PT ;  /* 0x1000000000ff7812 */ /* 0x000fe4000784c0ff */
[----:B------:R-:W-:-:S02]  /*816e0*/  LOP3.LUT P3, RZ, R11, 0x8000000, RZ, 0xc0, !PT ;  /* 0x080000000bff7812 */ /* 0x000fc4000786c0ff */
[----:B------:R-:W-:-:S09]  /*816f0*/  LOP3.LUT P1, RZ, R11, 0x2000000, RZ, 0xc0, !PT ;  /* 0x020000000bff7812 */ /* 0x000fd2000782c0ff */
[----:B---3--:R0:W-:Y:S01]  /*81700*/  @P2 STG.E.U8 desc[UR32][R22.64], R8 ;  /* 0x0000000816002986 */ /* 0x0081e2000c101120 */
[----:B------:R-:W-:Y:S02]  /*81710*/  LOP3.LUT P2, RZ, R11, 0x4000000, RZ, 0xc0, !PT ;  /* 0x040000000bff7812 */ /* 0x000fe4000784c0ff */
[----:B0-----:R-:W-:-:S05]  /*81720*/  PRMT R8, R5, 0x7770, RZ ;  /* 0x0000777005087816 */ /* 0x001fca00000000ff */
[----:B------:R-:W-:Y:S01]  /*81730*/  @P3 STG.E.U8 desc[UR32][R26.64], R8 ;  /* 0x000000081a003986 */ /* 0x000fe2000c101120 */
[----:B------:R-:W-:Y:S02]  /*81740*/  LOP3.LUT P3, RZ, R0, 0x8000000, RZ, 0xc0, !PT ;  /* 0x0800000000ff7812 */ /* 0x000fe4000786c0ff */
[----:B------:R-:W-:Y:S01]  /*81750*/  LOP3.LUT P0, RZ, R11, 0x1000000, RZ, 0xc0, !PT ;  /* 0x010000000bff7812 */ /* 0x000fe2000780c0ff */
[----:B----4-:R0:W-:Y:S04]  /*81760*/  STL.64 [R1+0x1f40], R16 ;  /* 0x001f401001007387 */ /* 0x0101e80000100a00 */
[----:B0-----:R-:W3:Y:S01]  /*81770*/  LDL.LU.64 R16, [R1+0x1048] ;  /* 0x0010480001107983 */ /* 0x001ee20000300a00 */
[----:B------:R-:W-:Y:S02]  /*81780*/  PRMT R8, R5, 0x7771, RZ ;  /* 0x0000777105087816 */ /* 0x000fe400000000ff */
[----:B------:R-:W-:-:S03]  /*81790*/  LOP3.LUT P4, RZ, R11, 0x400000, RZ, 0xc0, !PT ;  /* 0x004000000bff7812 */ /* 0x000fc6000788c0ff */
[----:B------:R0:W-:Y:S01]  /*817a0*/  @P2 STG.E.U8 desc[UR32][R12.64], R8 ;  /* 0x000000080c002986 */ /* 0x0001e2000c101120 */
[----:B------:R-:W-:Y:S02]  /*817b0*/  P2R R2, PR, RZ, 0x10 ;  /* 0x00000010ff027803 */ /* 0x000fe40000000000 */
[----:B------:R-:W-:Y:S02]  /*817c0*/  LOP3.LUT P4, RZ, R11, 0x800000, RZ, 0xc0, !PT ;  /* 0x008000000bff7812 */ /* 0x000fe4000788c0ff */
[C---:B0-----:R-:W-:Y:S02]  /*817d0*/  PRMT R8, R5.reuse, 0x7772, RZ ;  /* 0x0000777205087816 */ /* 0x041fe400000000ff */
[----:B------:R-:W-:-:S03]  /*817e0*/  PRMT R5, R5, 0x7773, RZ ;  /* 0x0000777305057816 */ /* 0x000fc600000000ff */
[----:B------:R-:W-:Y:S04]  /*817f0*/  @P1 STG.E.U8 desc[UR32][R20.64], R8 ;  /* 0x0000000814001986 */ /* 0x000fe8000c101120 */
[----:B------:R0:W-:Y:S02]  /*81800*/  @P3 STG.E.U8 desc[UR32][R24.64], R5 ;  /* 0x0000000518003986 */ /* 0x0001e4000c101120 */
[----:B0-----:R-:W-:-:S05]  /*81810*/  PRMT R5, R10, 0x7770, RZ ;  /* 0x000077700a057816 */ /* 0x001fca00000000ff */
[----:B------:R0:W-:Y:S02]  /*81820*/  @P0 STG.E.U8 desc[UR32][R14.64], R5 ;  /* 0x000000050e000986 */ /* 0x0001e4000c101120 */
[----:B0-----:R-:W-:-:S05]  /*81830*/  PRMT R5, R10, 0x7771, RZ ;  /* 0x000077710a057816 */ /* 0x001fca00000000ff */
[----:B--2---:R-:W-:Y:S01]  /*81840*/  @P4 STG.E.U8 desc[UR32][R18.64], R5 ;  /* 0x0000000512004986 */ /* 0x004fe2000c101120 */
[----:B------:R-:W-:Y:S02]  /*81850*/  ISETP.NE.AND P4, PT, R2, RZ, PT ;  /* 0x000000ff0200720c */ /* 0x000fe40003f85270 */
[----:B------:R-:W-:-:S11]  /*81860*/  PRMT R2, R10, 0x7772, RZ ;  /* 0x000077720a027816 */ /* 0x000fd600000000ff */
[----:B------:R0:W-:Y:S01]  /*81870*/  @P4 STG.E.U8 desc[UR32][R28.64], R2 ;  /* 0x000000021c004986 */ /* 0x0001e2000c101120 */
[----:B------:R-:W-:Y:S02]  /*81880*/  LOP3.LUT P4, RZ, R0, 0x4000000, RZ, 0xc0, !PT ;  /* 0x0400000000ff7812 */ /* 0x000fe4000788c0ff */
[----:B0-----:R-:W-:-:S11]  /*81890*/  PRMT R2, R10, 0x7773, RZ ;  /* 0x000077730a027816 */ /* 0x001fd600000000ff */
[----:B------:R-:W-:Y:S04]  /*818a0*/  @P4 STG.E.U8 desc[UR32][R6.64], R2 ;  /* 0x0000000206004986 */ /* 0x000fe8000c101120 */
[----:B---3--:R0:W-:Y:S04]  /*818b0*/  STL.64 [R1+0x1f48], R16 ;  /* 0x001f481001007387 */ /* 0x0081e80000100a00 */
[----:B0-----:R-:W2:Y:S04]  /*818c0*/  LDL.LU.64 R16, [R1+0x1090] ;  /* 0x0010900001107983 */ /* 0x001ea80000300a00 */
[----:B------:R-:W3:Y:S04]  /*818d0*/  LDL.LU.64 R22, [R1+0xf68] ;  /* 0x000f680001167983 */ /* 0x000ee80000300a00 */
[----:B------:R-:W4:Y:S04]  /*818e0*/  LDL.LU.64 R26, [R1+0xe80] ;  /* 0x000e8000011a7983 */ /* 0x000f280000300a00 */
[----:B------:R-:W3:Y:S04]  /*818f0*/  LDL.LU R9, [R1+0x1ac] ;  /* 0x0001ac0001097983 */ /* 0x000ee80000300800 */
[----:B------:R-:W4:Y:S04]  /*81900*/  LDL.LU.64 R12, [R1+0xd78] ;  /* 0x000d7800010c7983 */ /* 0x000f280000300a00 */
[----:B------:R-:W4:Y:S04]  /*81910*/  LDL.LU.64 R20, [R1+0xbb0] ;  /* 0x000bb00001147983 */ /* 0x000f280000300a00 */
[----:B------:R-:W4:Y:S04]  /*81920*/  LDL.LU.64 R24, [R1+0xa68] ;  /* 0x000a680001187983 */ /* 0x000f280000300a00 */
[----:B------:R-:W4:Y:S04]  /*81930*/  LDL.LU.64 R14, [R1+0x1208] ;  /* 0x00120800010e7983 */ /* 0x000f280000300a00 */
[----:B------:R-:W4:Y:S04]  /*81940*/  LDL.LU.64 R18, [R1+0x1200] ;  /* 0x0012000001127983 */ /* 0x000f280000300a00 */
[----:B------:R-:W4:Y:S04]  /*81950*/  LDL.LU.64 R28, [R1+0x11f8] ;  /* 0x0011f800011c7983 */ /* 0x000f280000300a00 */
[----:B------:R-:W2:Y:S01]  /*81960*/  LDL.LU.64 R6, [R1+0x1f50] ;  /* 0x001f500001067983 */ /* 0x000ea20000300a00 */
[----:B------:R-:W-:-:S04]  /*81970*/  LOP3.LUT P5, RZ, R11, 0x80000, RZ, 0xc0, !PT ;  /* 0x000800000bff7812 */ /* 0x000fc800078ac0ff */
[----:B------:R-:W-:Y:S02]  /*81980*/  P2R R3, PR, RZ, 0x20 ;  /* 0x00000020ff037803 */ /* 0x000fe40000000000 */
[----:B------:R-:W-:-:S04]  /*81990*/  LOP3.LUT P5, RZ, R11, 0x100000, RZ, 0xc0, !PT ;  /* 0x001000000bff7812 */ /* 0x000fc800078ac0ff */
[----:B------:R-:W-:Y:S02]  /*819a0*/  P2R R4, PR, RZ, 0x20 ;  /* 0x00000020ff047803 */ /* 0x000fe40000000000 */
[----:B------:R-:W-:Y:S02]  /*819b0*/  LOP3.LUT P5, RZ, R11, 0x200000, RZ, 0xc0, !PT ;  /* 0x002000000bff7812 */ /* 0x000fe400078ac0ff */
[----:B--2---:R-:W-:-:S11]  /*819c0*/  PRMT R2, R6, 0x7770, RZ ;  /* 0x0000777006027816 */ /* 0x004fd600000000ff */
[----:B------:R0:W-:Y:S04]  /*819d0*/  @P5 STG.E.U8 desc[UR32][R16.64], R2 ;  /* 0x0000000210005986 */ /* 0x0001e8000c101120 */
[----:B0-----:R-:W2:Y:S01]  /*819e0*/  LDL.LU.64 R16, [R1+0x1f48] ;  /* 0x001f480001107983 */ /* 0x001ea20000300a00 */
[----:B------:R-:W-:Y:S02]  /*819f0*/  ISETP.NE.AND P5, PT, R4, RZ, PT ;  /* 0x000000ff0400720c */ /* 0x000fe40003fa5270 */
[----:B------:R-:W-:-:S11]  /*81a00*/  PRMT R4, R6, 0x7771, RZ ;  /* 0x0000777106047816 */ /* 0x000fd600000000ff */
[----:B--2---:R0:W-:Y:S04]  /*81a10*/  @P5 STG.E.U8 desc[UR32][R16.64], R4 ;  /* 0x0000000410005986 */ /* 0x0041e8000c101120 */
[----:B0-----:R-:W2:Y:S01]  /*81a20*/  LDL.LU.64 R16, [R1+0x1f40] ;  /* 0x001f400001107983 */ /* 0x001ea20000300a00 */
[----:B------:R-:W-:Y:S02]  /*81a30*/  ISETP.NE.AND P5, PT, R3, RZ, PT ;  /* 0x000000ff0300720c */ /* 0x000fe40003fa5270 */
[C---:B------:R-:W-:Y:S02]  /*81a40*/  PRMT R3, R6.reuse, 0x7772, RZ ;  /* 0x0000777206037816 */ /* 0x040fe400000000ff */
[----:B------:R-:W-:Y:S02]  /*81a50*/  LOP3.LUT P6, RZ, R11, 0x40000, RZ, 0xc0, !PT ;  /* 0x000400000bff7812 */ /* 0x000fe400078cc0ff */
[----:B------:R-:W-:-:S02]  /*81a60*/  PRMT R6, R6, 0x7773, RZ ;  /* 0x0000777306067816 */ /* 0x000fc400000000ff */
[----:B---3--:R-:W-:Y:S02]  /*81a70*/  PRMT R5, R9, 0x7770, RZ ;  /* 0x0000777009057816 */ /* 0x008fe400000000ff */
[----:B------:R-:W-:Y:S02]  /*81a80*/  LOP3.LUT P4, RZ, R11, 0x10000, RZ, 0xc0, !PT ;  /* 0x000100000bff7812 */ /* 0x000fe4000788c0ff */
[C---:B------:R-:W-:Y:S02]  /*81a90*/  LOP3.LUT P3, RZ, R0.reuse, 0x800000, RZ, 0xc0, !PT ;  /* 0x0080000000ff7812 */ /* 0x040fe4000786c0ff */
[C---:B------:R-:W-:Y:S02]  /*81aa0*/  LOP3.LUT P2, RZ, R0.reuse, 0x400000, RZ, 0xc0, !PT ;  /* 0x0040000000ff7812 */ /* 0x040fe4000784c0ff */
[C---:B------:R-:W-:Y:S02]  /*81ab0*/  LOP3.LUT P1, RZ, R0.reuse, 0x200000, RZ, 0xc0, !PT ;  /* 0x0020000000ff7812 */ /* 0x040fe4000782c0ff */
[----:B------:R-:W-:-:S02]  /*81ac0*/  LOP3.LUT P0, RZ, R0, 0x100000, RZ, 0xc0, !PT ;  /* 0x0010000000ff7812 */ /* 0x000fc4000780c0ff */
[C---:B------:R-:W-:Y:S02]  /*81ad0*/  PRMT R8, R9.reuse, 0x7772, RZ ;  /* 0x0000777209087816 */ /* 0x040fe400000000ff */
[----:B------:R-:W-:Y:S02]  /*81ae0*/  PRMT R2, R9, 0x7773, RZ ;  /* 0x0000777309027816 */ /* 0x000fe400000000ff */
[C---:B------:R-:W-:Y:S02]  /*81af0*/  PRMT R4, R7.reuse, 0x7771, RZ ;  /* 0x0000777107047816 */ /* 0x040fe400000000ff */
[----:B------:R-:W-:Y:S01]  /*81b00*/  PRMT R10, R7, 0x7772, RZ ;  /* 0x00007772070a7816 */ /* 0x000fe200000000ff */
[----:B--2---:R0:W-:Y:S01]  /*81b10*/  @P5 STG.E.U8 desc[UR32][R16.64], R3 ;  /* 0x0000000310005986 */ /* 0x0041e2000c101120 */
[----:B------:R-:W-:-:S13]  /*81b20*/  LOP3.LUT P5, RZ, R0, 0x2000000, RZ, 0xc0, !PT ;  /* 0x0200000000ff7812 */ /* 0x000fda00078ac0ff */
[----:B------:R0:W-:Y:S01]  /*81b30*/  @P5 STG.E.U8 desc[UR32][R22.64], R6 ;  /* 0x0000000616005986 */ /* 0x0001e2000c101120 */
[----:B------:R-:W-:-:S03]  /*81b40*/  LOP3.LUT P5, RZ, R11, 0x20000, RZ, 0xc0, !PT ;  /* 0x000200000bff7812 */ /* 0x000fc600078ac0ff */
[----:B----4-:R0:W-:Y:S01]  /*81b50*/  @P6 STG.E.U8 desc[UR32][R26.64], R5 ;  /* 0x000000051a006986 */ /* 0x0101e2000c101120 */
[----:B------:R-:W-:Y:S02]  /*81b60*/  LOP3.LUT P6, RZ, R0, 0x1000000, RZ, 0xc0, !PT ;  /* 0x0100000000ff7812 */ /* 0x000fe400078cc0ff */
[----:B------:R-:W-:Y:S02]  /*81b70*/  PRMT R0, R9, 0x7771, RZ ;  /* 0x0000777109007816 */ /* 0x000fe400000000ff */
[----:B------:R-:W-:-:S05]  /*81b80*/  PRMT R9, R7, 0x7770, RZ ;  /* 0x0000777007097816 */ /* 0x000fca00000000ff */
[----:B------:R0:W-:Y:S04]  /*81b90*/  @P5 STG.E.U8 desc[UR32][R12.64], R0 ;  /* 0x000000000c005986 */ /* 0x0001e8000c101120 */
[----:B------:R0:W-:Y:S04]  /*81ba0*/  @P4 STG.E.U8 desc[UR32][R20.64], R8 ;  /* 0x0000000814004986 */ /* 0x0001e8000c101120 */
[----:B------:R0:W-:Y:S04]  /*81bb0*/  @P6 STG.E.U8 desc[UR32][R24.64], R2 ;  /* 0x0000000218006986 */ /* 0x0001e8000c101120 */
[----:B------:R0:W-:Y:S04]  /*81bc0*/  @P3 STG.E.U8 desc[UR32][R14.64], R9 ;  /* 0x000000090e003986 */ /* 0x0001e8000c101120 */
[----:B------:R0:W-:Y:S01]  /*81bd0*/  @P2 STG.E.U8 desc[UR32][R18.64], R4 ;  /* 0x0000000412002986 */ /* 0x0001e2000c101120 */
[----:B------:R-:W-:-:S03]  /*81be0*/  PRMT R7, R7, 0x7773, RZ ;  /* 0x0000777307077816 */ /* 0x000fc600000000ff */
[----:B------:R0:W-:Y:S01]  /*81bf0*/  @P1 STG.E.U8 desc[UR32][R28.64], R10 ;  /* 0x0000000a1c001986 */ /* 0x0001e2000c101120 */
[----:B------:R-:W-:Y:S05]  /*81c00*/  @!P0 EXIT ;  /* 0x000000000000894d */ /* 0x000fea0003800000 */
[----:B0-----:R-:W2:Y:S04]  /*81c10*/  LDL.LU.64 R28, [R1+0x11f0] ;  /* 0x0011f000011c7983 */ /* 0x001ea80000300a00 */
[----:B--2---:R-:W-:Y:S01]  /*81c20*/  STG.E.U8 desc[UR32][R28.64], R7 ;  /* 0x000000071c007986 */ /* 0x004fe2000c101120 */
[----:B------:R-:W-:Y:S05]  /*81c30*/  EXIT ;  /* 0x000000000000794d */ /* 0x000fea0003800000 */
.L_x_3:
[----:B------:R-:W-:-:S00]  /*81c40*/  BRA `(.L_x_3) ;  /* 0xfffffffc00fc7947 */ /* 0x000fc0000383ffff */
[----:B------:R-:W-:-:S00]  /*81c50*/  NOP ;  /* 0x0000000000007918 */ /* 0x000fc00000000000 */
        /* <DEDUP_REMOVED lines=10> */
.L_x_4:


//--------------------- .nv.shared.matmul_kernel  --------------------------
	.section	.nv.shared.matmul_kernel,"aw",@nobits
	.sectionflags	@""
	.align	16
	.zero		1024


//--------------------- .nv.shared.reserved.0     --------------------------
	.section	.nv.shared.reserved.0,"aw",@nobits
	.weak		__nv_reservedSMEM_offset_0_alias
	.size		__nv_reservedSMEM_offset_0_alias, 0, 0
	.other		__nv_reservedSMEM_offset_0_alias,@"STO_CUDA_RESERVED_SHARED STV_DEFAULT"
__nv_reservedSMEM_offset_0_alias:
	.zero		0


//--------------------- .nv.constant0.matmul_kernel --------------------------
	.section	.nv.constant0.matmul_kernel,"a",@progbits
	.sectionflags	@""
	.align	4
.nv.constant0.matmul_kernel:
	.zero		608


//--------------------- SYMBOLS --------------------------

	.type		.nv.reservedSmem.offset0,@object
	.size		.nv.reservedSmem.offset0,0x4
